	.target	sm_103a

	.elftype	@"ET_EXEC"


//--------------------- .note.nv.tkinfo           --------------------------
	.section	.note.nv.tkinfo,"",@"SHT_NOTE"
	.sectionflags	@"SHF_NOTE_NV_TKINFO"
	.tkinfo
        /*0018*/ 	.word	0x00000002
        /*0030*/ 	.string	""
        /*0030*/ 	.string	"ptxas"
        /*0030*/ 	.string	"Cuda compilation tools, release 13.0, V13.0.88"
        /*0030*/ 	.string	"Build cuda_13.0.r13.0/compiler.36424714_0"
        /*0030*/ 	.string	"-arch sm_103a -m 64 "



//--------------------- .note.nv.cuinfo           --------------------------
	.section	.note.nv.cuinfo,"",@"SHT_NOTE"
	.sectionflags	@"SHF_NOTE_NV_CUINFO"
        /*0018*/ 	.short	0x0002
        /*001a*/ 	.short	0x0067
        /*001c*/ 	.short	0x0082
	.zero		2


//--------------------- .nv.info                  --------------------------
	.section	.nv.info,"",@"SHT_CUDA_INFO"
	.align	4


	//----- nvinfo : EIATTR_REGCOUNT
	.align		4
        /*0000*/ 	.byte	0x04, 0x2f
        /*0002*/ 	.short	(.L_12 - .L_11)
	.align		4
.L_11:
        /*0004*/ 	.word	index@(_ZN7cutlass13device_kernelIN5flash19enable_sm80_to_sm89INS1_16FlashAttnFwdSm80INS1_25CollectiveMainloopFwdSm80ILi8ELi1ELb0EN4cute5tupleIJNS5_1CILi128EEENS7_ILi48EEENS7_ILi256EEEEEELi256ENS_6half_tEfNS_4arch4Sm80ELb1ELb0ELb0ELb1ELb1ELb1ELb1ELb1EEENS1_21CollectiveEpilogueFwdINS6_IJS8_SA_S9_EEENS6_IJNS7_ILi1EEESI_SI_EEESC_SE_Li256ELb1ELb1ELb1ELb0EEENS1_36VarlenDynamicPersistentTileSchedulerILi128ELi48ELi256ELi256ELb1ELb1ELb0ELb1ELb1ELb1EEEEEEEEEvNT_6ParamsE)
        /*0008*/ 	.word	0x00000004


	//----- nvinfo : EIATTR_FRAME_SIZE
	.align		4
.L_12:
        /*000c*/ 	.byte	0x04, 0x11
        /*000e*/ 	.short	(.L_14 - .L_13)
	.align		4
.L_13:
        /*0010*/ 	.word	index@(_ZN7cutlass13device_kernelIN5flash19enable_sm80_to_sm89INS1_16FlashAttnFwdSm80INS1_25CollectiveMainloopFwdSm80ILi8ELi1ELb0EN4cute5tupleIJNS5_1CILi128EEENS7_ILi48EEENS7_ILi256EEEEEELi256ENS_6half_tEfNS_4arch4Sm80ELb1ELb0ELb0ELb1ELb1ELb1ELb1ELb1EEENS1_21CollectiveEpilogueFwdINS6_IJS8_SA_S9_EEENS6_IJNS7_ILi1EEESI_SI_EEESC_SE_Li256ELb1ELb1ELb1ELb0EEENS1_36VarlenDynamicPersistentTileSchedulerILi128ELi48ELi256ELi256ELb1ELb1ELb0ELb1ELb1ELb1EEEEEEEEEvNT_6ParamsE)
        /*0014*/ 	.word	0x00000000


	//----- nvinfo : EIATTR_REGCOUNT
	.align		4
.L_14:
        /*0018*/ 	.byte	0x04, 0x2f
        /*001a*/ 	.short	(.L_16 - .L_15)
	.align		4
.L_15:
        /*001c*/ 	.word	index@(_ZN7cutlass13device_kernelIN5flash19enable_sm80_to_sm89INS1_16FlashAttnFwdSm80INS1_25CollectiveMainloopFwdSm80ILi8ELi1ELb0EN4cute5tupleIJNS5_1CILi128EEENS7_ILi64EEENS7_ILi256EEEEEELi256ENS_6half_tEfNS_4arch4Sm80ELb1ELb0ELb0ELb1ELb1ELb0ELb1ELb1EEENS1_21CollectiveEpilogueFwdINS6_IJS8_SA_S9_EEENS6_IJNS7_ILi1EEESI_SI_EEESC_SE_Li256ELb1ELb1ELb1ELb0EEENS1_36VarlenDynamicPersistentTileSchedulerILi128ELi64ELi256ELi256ELb1ELb1ELb0ELb1ELb1ELb1EEEEEEEEEvNT_6ParamsE)
        /*0020*/ 	.word	0x00000004


	//----- nvinfo : EIATTR_FRAME_SIZE
	.align		4
.L_16:
        /*0024*/ 	.byte	0x04, 0x11
        /*0026*/ 	.short	(.L_18 - .L_17)
	.align		4
.L_17:
        /*0028*/ 	.word	index@(_ZN7cutlass13device_kernelIN5flash19enable_sm80_to_sm89INS1_16FlashAttnFwdSm80INS1_25CollectiveMainloopFwdSm80ILi8ELi1ELb0EN4cute5tupleIJNS5_1CILi128EEENS7_ILi64EEENS7_ILi256EEEEEELi256ENS_6half_tEfNS_4arch4Sm80ELb1ELb0ELb0ELb1ELb1ELb0ELb1ELb1EEENS1_21CollectiveEpilogueFwdINS6_IJS8_SA_S9_EEENS6_IJNS7_ILi1EEESI_SI_EEESC_SE_Li256ELb1ELb1ELb1ELb0EEENS1_36VarlenDynamicPersistentTileSchedulerILi128ELi64ELi256ELi256ELb1ELb1ELb0ELb1ELb1ELb1EEEEEEEEEvNT_6ParamsE)
        /*002c*/ 	.word	0x00000000


	//----- nvinfo : EIATTR_REGCOUNT
	.align		4
.L_18:
        /*0030*/ 	.byte	0x04, 0x2f
        /*0032*/ 	.short	(.L_20 - .L_19)
	.align		4
.L_19:
        /*0034*/ 	.word	index@(_ZN7cutlass13device_kernelIN5flash19enable_sm80_to_sm89INS1_16FlashAttnFwdSm80INS1_25CollectiveMainloopFwdSm80ILi8ELi1ELb0EN4cute5tupleIJNS5_1CILi128EEENS7_ILi96EEENS7_ILi256EEEEEELi256ENS_6half_tEfNS_4arch4Sm80ELb1ELb0ELb0ELb0ELb1ELb0ELb1ELb1EEENS1_21CollectiveEpilogueFwdINS6_IJS8_SA_S9_EEENS6_IJNS7_ILi1EEESI_SI_EEESC_SE_Li256ELb0ELb1ELb1ELb0EEENS1_30DynamicPersistentTileSchedulerILi256ELi256ELb1ELb1ELb0EEEEEEEEEvNT_6ParamsE)
        /*0038*/ 	.word	0x00000004


	//----- nvinfo : EIATTR_FRAME_SIZE
	.align		4
.L_20:
        /*003c*/ 	.byte	0x04, 0x11
        /*003e*/ 	.short	(.L_22 - .L_21)
	.align		4
.L_21:
        /*0040*/ 	.word	index@(_ZN7cutlass13device_kernelIN5flash19enable_sm80_to_sm89INS1_16FlashAttnFwdSm80INS1_25CollectiveMainloopFwdSm80ILi8ELi1ELb0EN4cute5tupleIJNS5_1CILi128EEENS7_ILi96EEENS7_ILi256EEEEEELi256ENS_6half_tEfNS_4arch4Sm80ELb1ELb0ELb0ELb0ELb1ELb0ELb1ELb1EEENS1_21CollectiveEpilogueFwdINS6_IJS8_SA_S9_EEENS6_IJNS7_ILi1EEESI_SI_EEESC_SE_Li256ELb0ELb1ELb1ELb0EEENS1_30DynamicPersistentTileSchedulerILi256ELi256ELb1ELb1ELb0EEEEEEEEEvNT_6ParamsE)
        /*0044*/ 	.word	0x00000000


	//----- nvinfo : EIATTR_REGCOUNT
	.align		4
.L_22:
        /*0048*/ 	.byte	0x04, 0x2f
        /*004a*/ 	.short	(.L_24 - .L_23)
	.align		4
.L_23:
        /*004c*/ 	.word	index@(_ZN7cutlass13device_kernelIN5flash19enable_sm80_to_sm89INS1_16FlashAttnFwdSm80INS1_25CollectiveMainloopFwdSm80ILi8ELi1ELb0EN4cute5tupleIJNS5_1CILi128EEENS7_ILi48EEENS7_ILi256EEEEEELi256ENS_6half_tEfNS_4arch4Sm80ELb0ELb1ELb0ELb1ELb1ELb1ELb1ELb1EEENS1_21CollectiveEpilogueFwdINS6_IJS8_SA_S9_EEENS6_IJNS7_ILi1EEESI_SI_EEESC_SE_Li256ELb1ELb1ELb1ELb0EEENS1_36VarlenDynamicPersistentTileSchedulerILi128ELi48ELi256ELi256ELb1ELb1ELb0ELb1ELb0ELb1EEEEEEEEEvNT_6ParamsE)
        /*0050*/ 	.word	0x00000004


	//----- nvinfo : EIATTR_FRAME_SIZE
	.align		4
.L_24:
        /*0054*/ 	.byte	0x04, 0x11
        /*0056*/ 	.short	(.L_26 - .L_25)
	.align		4
.L_25:
        /*0058*/ 	.word	index@(_ZN7cutlass13device_kernelIN5flash19enable_sm80_to_sm89INS1_16FlashAttnFwdSm80INS1_25CollectiveMainloopFwdSm80ILi8ELi1ELb0EN4cute5tupleIJNS5_1CILi128EEENS7_ILi48EEENS7_ILi256EEEEEELi256ENS_6half_tEfNS_4arch4Sm80ELb0ELb1ELb0ELb1ELb1ELb1ELb1ELb1EEENS1_21CollectiveEpilogueFwdINS6_IJS8_SA_S9_EEENS6_IJNS7_ILi1EEESI_SI_EEESC_SE_Li256ELb1ELb1ELb1ELb0EEENS1_36VarlenDynamicPersistentTileSchedulerILi128ELi48ELi256ELi256ELb1ELb1ELb0ELb1ELb0ELb1EEEEEEEEEvNT_6ParamsE)
        /*005c*/ 	.word	0x00000000


	//----- nvinfo : EIATTR_REGCOUNT
	.align		4
.L_26:
        /*0060*/ 	.byte	0x04, 0x2f
        /*0062*/ 	.short	(.L_28 - .L_27)
	.align		4
.L_27:
        /*0064*/ 	.word	index@(_ZN7cutlass13device_kernelIN5flash19enable_sm80_to_sm89INS1_16FlashAttnFwdSm80INS1_25CollectiveMainloopFwdSm80ILi8ELi1ELb0EN4cute5tupleIJNS5_1CILi128EEENS7_ILi64EEENS7_ILi256EEEEEELi256ENS_6half_tEfNS_4arch4Sm80ELb0ELb1ELb0ELb1ELb1ELb0ELb1ELb1EEENS1_21CollectiveEpilogueFwdINS6_IJS8_SA_S9_EEENS6_IJNS7_ILi1EEESI_SI_EEESC_SE_Li256ELb1ELb1ELb1ELb0EEENS1_36VarlenDynamicPersistentTileSchedulerILi128ELi64ELi256ELi256ELb1ELb1ELb0ELb1ELb0ELb1EEEEEEEEEvNT_6ParamsE)
        /*0068*/ 	.word	0x00000004


	//----- nvinfo : EIATTR_FRAME_SIZE
	.align		4
.L_28:
        /*006c*/ 	.byte	0x04, 0x11
        /*006e*/ 	.short	(.L_30 - .L_29)
	.align		4
.L_29:
        /*0070*/ 	.word	index@(_ZN7cutlass13device_kernelIN5flash19enable_sm80_to_sm89INS1_16FlashAttnFwdSm80INS1_25CollectiveMainloopFwdSm80ILi8ELi1ELb0EN4cute5tupleIJNS5_1CILi128EEENS7_ILi64EEENS7_ILi256EEEEEELi256ENS_6half_tEfNS_4arch4Sm80ELb0ELb1ELb0ELb1ELb1ELb0ELb1ELb1EEENS1_21CollectiveEpilogueFwdINS6_IJS8_SA_S9_EEENS6_IJNS7_ILi1EEESI_SI_EEESC_SE_Li256ELb1ELb1ELb1ELb0EEENS1_36VarlenDynamicPersistentTileSchedulerILi128ELi64ELi256ELi256ELb1ELb1ELb0ELb1ELb0ELb1EEEEEEEEEvNT_6ParamsE)
        /*0074*/ 	.word	0x00000000


	//----- nvinfo : EIATTR_REGCOUNT
	.align		4
.L_30:
        /*0078*/ 	.byte	0x04, 0x2f
        /*007a*/ 	.short	(.L_32 - .L_31)
	.align		4
.L_31:
        /*007c*/ 	.word	index@(_ZN7cutlass13device_kernelIN5flash19enable_sm80_to_sm89INS1_16FlashAttnFwdSm80INS1_25CollectiveMainloopFwdSm80ILi8ELi1ELb0EN4cute5tupleIJNS5_1CILi128EEENS7_ILi64EEENS7_ILi256EEEEEELi256ENS_6half_tEfNS_4arch4Sm80ELb0ELb1ELb0ELb0ELb1ELb0ELb1ELb1EEENS1_21CollectiveEpilogueFwdINS6_IJS8_SA_S9_EEENS6_IJNS7_ILi1EEESI_SI_EEESC_SE_Li256ELb0ELb1ELb1ELb0EEENS1_19SingleTileSchedulerILb0ELb1ELb1ELi128EEEEEEEEEvNT_6ParamsE)
        /*0080*/ 	.word	0x00000004


	//----- nvinfo : EIATTR_FRAME_SIZE
	.align		4
.L_32:
        /*0084*/ 	.byte	0x04, 0x11
        /*0086*/ 	.short	(.L_34 - .L_33)
	.align		4
.L_33:
        /*0088*/ 	.word	index@(_ZN7cutlass13device_kernelIN5flash19enable_sm80_to_sm89INS1_16FlashAttnFwdSm80INS1_25CollectiveMainloopFwdSm80ILi8ELi1ELb0EN4cute5tupleIJNS5_1CILi128EEENS7_ILi64EEENS7_ILi256EEEEEELi256ENS_6half_tEfNS_4arch4Sm80ELb0ELb1ELb0ELb0ELb1ELb0ELb1ELb1EEENS1_21CollectiveEpilogueFwdINS6_IJS8_SA_S9_EEENS6_IJNS7_ILi1EEESI_SI_EEESC_SE_Li256ELb0ELb1ELb1ELb0EEENS1_19SingleTileSchedulerILb0ELb1ELb1ELi128EEEEEEEEEvNT_6ParamsE)
        /*008c*/ 	.word	0x00000000


	//----- nvinfo : EIATTR_REGCOUNT
	.align		4
.L_34:
        /*0090*/ 	.byte	0x04, 0x2f
        /*0092*/ 	.short	(.L_36 - .L_35)
	.align		4
.L_35:
        /*0094*/ 	.word	index@(_ZN7cutlass13device_kernelIN5flash19enable_sm80_to_sm89INS1_16FlashAttnFwdSm80INS1_25CollectiveMainloopFwdSm80ILi8ELi1ELb0EN4cute5tupleIJNS5_1CILi128EEENS7_ILi48EEENS7_ILi256EEEEEELi256ENS_6half_tEfNS_4arch4Sm80ELb0ELb0ELb0ELb1ELb1ELb1ELb1ELb1EEENS1_21CollectiveEpilogueFwdINS6_IJS8_SA_S9_EEENS6_IJNS7_ILi1EEESI_SI_EEESC_SE_Li256ELb1ELb1ELb1ELb0EEENS1_36VarlenDynamicPersistentTileSchedulerILi128ELi48ELi256ELi256ELb1ELb1ELb0ELb0ELb1ELb1EEEEEEEEEvNT_6ParamsE)
        /*0098*/ 	.word	0x00000004


	//----- nvinfo : EIATTR_FRAME_SIZE
	.align		4
.L_36:
        /*009c*/ 	.byte	0x04, 0x11
        /*009e*/ 	.short	(.L_38 - .L_37)
	.align		4
.L_37:
        /*00a0*/ 	.word	index@(_ZN7cutlass13device_kernelIN5flash19enable_sm80_to_sm89INS1_16FlashAttnFwdSm80INS1_25CollectiveMainloopFwdSm80ILi8ELi1ELb0EN4cute5tupleIJNS5_1CILi128EEENS7_ILi48EEENS7_ILi256EEEEEELi256ENS_6half_tEfNS_4arch4Sm80ELb0ELb0ELb0ELb1ELb1ELb1ELb1ELb1EEENS1_21CollectiveEpilogueFwdINS6_IJS8_SA_S9_EEENS6_IJNS7_ILi1EEESI_SI_EEESC_SE_Li256ELb1ELb1ELb1ELb0EEENS1_36VarlenDynamicPersistentTileSchedulerILi128ELi48ELi256ELi256ELb1ELb1ELb0ELb0ELb1ELb1EEEEEEEEEvNT_6ParamsE)
        /*00a4*/ 	.word	0x00000000


	//----- nvinfo : EIATTR_REGCOUNT
	.align		4
.L_38:
        /*00a8*/ 	.byte	0x04, 0x2f
        /*00aa*/ 	.short	(.L_40 - .L_39)
	.align		4
.L_39:
        /*00ac*/ 	.word	index@(_ZN7cutlass13device_kernelIN5flash19enable_sm80_to_sm89INS1_16FlashAttnFwdSm80INS1_25CollectiveMainloopFwdSm80ILi8ELi1ELb0EN4cute5tupleIJNS5_1CILi128EEENS7_ILi64EEENS7_ILi256EEEEEELi256ENS_6half_tEfNS_4arch4Sm80ELb0ELb0ELb0ELb1ELb1ELb0ELb1ELb1EEENS1_21CollectiveEpilogueFwdINS6_IJS8_SA_S9_EEENS6_IJNS7_ILi1EEESI_SI_EEESC_SE_Li256ELb1ELb1ELb1ELb0EEENS1_36VarlenDynamicPersistentTileSchedulerILi128ELi64ELi256ELi256ELb1ELb1ELb0ELb0ELb1ELb1EEEEEEEEEvNT_6ParamsE)
        /*00b0*/ 	.word	0x00000004


	//----- nvinfo : EIATTR_FRAME_SIZE
	.align		4
.L_40:
        /*00b4*/ 	.byte	0x04, 0x11
        /*00b6*/ 	.short	(.L_42 - .L_41)
	.align		4
.L_41:
        /*00b8*/ 	.word	index@(_ZN7cutlass13device_kernelIN5flash19enable_sm80_to_sm89INS1_16FlashAttnFwdSm80INS1_25CollectiveMainloopFwdSm80ILi8ELi1ELb0EN4cute5tupleIJNS5_1CILi128EEENS7_ILi64EEENS7_ILi256EEEEEELi256ENS_6half_tEfNS_4arch4Sm80ELb0ELb0ELb0ELb1ELb1ELb0ELb1ELb1EEENS1_21CollectiveEpilogueFwdINS6_IJS8_SA_S9_EEENS6_IJNS7_ILi1EEESI_SI_EEESC_SE_Li256ELb1ELb1ELb1ELb0EEENS1_36VarlenDynamicPersistentTileSchedulerILi128ELi64ELi256ELi256ELb1ELb1ELb0ELb0ELb1ELb1EEEEEEEEEvNT_6ParamsE)
        /*00bc*/ 	.word	0x00000000


	//----- nvinfo : EIATTR_REGCOUNT
	.align		4
.L_42:
        /*00c0*/ 	.byte	0x04, 0x2f
        /*00c2*/ 	.short	(.L_44 - .L_43)
	.align		4
.L_43:
        /*00c4*/ 	.word	index@(_ZN7cutlass13device_kernelIN5flash19enable_sm80_to_sm89INS1_16FlashAttnFwdSm80INS1_25CollectiveMainloopFwdSm80ILi8ELi1ELb0EN4cute5tupleIJNS5_1CILi128EEENS7_ILi96EEENS7_ILi256EEEEEELi256ENS_6half_tEfNS_4arch4Sm80ELb0ELb0ELb0ELb0ELb1ELb0ELb1ELb1EEENS1_21CollectiveEpilogueFwdINS6_IJS8_SA_S9_EEENS6_IJNS7_ILi1EEESI_SI_EEESC_SE_Li256ELb0ELb1ELb1ELb0EEENS1_19SingleTileSchedulerILb0ELb1ELb1ELi128EEEEEEEEEvNT_6ParamsE)
        /*00c8*/ 	.word	0x00000004


	//----- nvinfo : EIATTR_FRAME_SIZE
	.align		4
.L_44:
        /*00cc*/ 	.byte	0x04, 0x11
        /*00ce*/ 	.short	(.L_46 - .L_45)
	.align		4
.L_45:
        /*00d0*/ 	.word	index@(_ZN7cutlass13device_kernelIN5flash19enable_sm80_to_sm89INS1_16FlashAttnFwdSm80INS1_25CollectiveMainloopFwdSm80ILi8ELi1ELb0EN4cute5tupleIJNS5_1CILi128EEENS7_ILi96EEENS7_ILi256EEEEEELi256ENS_6half_tEfNS_4arch4Sm80ELb0ELb0ELb0ELb0ELb1ELb0ELb1ELb1EEENS1_21CollectiveEpilogueFwdINS6_IJS8_SA_S9_EEENS6_IJNS7_ILi1EEESI_SI_EEESC_SE_Li256ELb0ELb1ELb1ELb0EEENS1_19SingleTileSchedulerILb0ELb1ELb1ELi128EEEEEEEEEvNT_6ParamsE)
        /*00d4*/ 	.word	0x00000000


	//----- nvinfo : EIATTR_REGCOUNT
	.align		4
.L_46:
        /*00d8*/ 	.byte	0x04, 0x2f
        /*00da*/ 	.short	(.L_48 - .L_47)
	.align		4
.L_47:
        /*00dc*/ 	.word	index@(_ZN7cutlass13device_kernelIN5flash19enable_sm80_to_sm89INS1_16FlashAttnFwdSm80INS1_25CollectiveMainloopFwdSm80ILi8ELi1ELb0EN4cute5tupleIJNS5_1CILi128EEENS7_ILi32EEENS7_ILi256EEEEEELi256ENS_6half_tEfNS_4arch4Sm80ELb1ELb0ELb0ELb1ELb1ELb1ELb1ELb1EEENS1_21CollectiveEpilogueFwdINS6_IJS8_SA_S9_EEENS6_IJNS7_ILi1EEESI_SI_EEESC_SE_Li256ELb1ELb1ELb1ELb0EEENS1_36VarlenDynamicPersistentTileSchedulerILi128ELi32ELi256ELi256ELb1ELb1ELb0ELb1ELb1ELb1EEEEEEEEEvNT_6ParamsE)
        /*00e0*/ 	.word	0x00000004


	//----- nvinfo : EIATTR_FRAME_SIZE
	.align		4
.L_48:
        /*00e4*/ 	.byte	0x04, 0x11
        /*00e6*/ 	.short	(.L_50 - .L_49)
	.align		4
.L_49:
        /*00e8*/ 	.word	index@(_ZN7cutlass13device_kernelIN5flash19enable_sm80_to_sm89INS1_16FlashAttnFwdSm80INS1_25CollectiveMainloopFwdSm80ILi8ELi1ELb0EN4cute5tupleIJNS5_1CILi128EEENS7_ILi32EEENS7_ILi256EEEEEELi256ENS_6half_tEfNS_4arch4Sm80ELb1ELb0ELb0ELb1ELb1ELb1ELb1ELb1EEENS1_21CollectiveEpilogueFwdINS6_IJS8_SA_S9_EEENS6_IJNS7_ILi1EEESI_SI_EEESC_SE_Li256ELb1ELb1ELb1ELb0EEENS1_36VarlenDynamicPersistentTileSchedulerILi128ELi32ELi256ELi256ELb1ELb1ELb0ELb1ELb1ELb1EEEEEEEEEvNT_6ParamsE)
        /*00ec*/ 	.word	0x00000000


	//----- nvinfo : EIATTR_REGCOUNT
	.align		4
.L_50:
        /*00f0*/ 	.byte	0x04, 0x2f
        /*00f2*/ 	.short	(.L_52 - .L_51)
	.align		4
.L_51:
        /*00f4*/ 	.word	index@(_ZN7cutlass13device_kernelIN5flash19enable_sm80_to_sm89INS1_16FlashAttnFwdSm80INS1_25CollectiveMainloopFwdSm80ILi8ELi1ELb1EN4cute5tupleIJNS5_1CILi128EEENS7_ILi48EEENS7_ILi256EEEEEELi256ENS_6half_tEfNS_4arch4Sm80ELb1ELb0ELb0ELb1ELb1ELb0ELb1ELb1EEENS1_21CollectiveEpilogueFwdINS6_IJS8_SA_S9_EEENS6_IJNS7_ILi1EEESI_SI_EEESC_SE_Li256ELb1ELb1ELb1ELb0EEENS1_36VarlenDynamicPersistentTileSchedulerILi128ELi48ELi256ELi256ELb1ELb1ELb0ELb1ELb1ELb1EEEEEEEEEvNT_6ParamsE)
        /*00f8*/ 	.word	0x00000004


	//----- nvinfo : EIATTR_FRAME_SIZE
	.align		4
.L_52:
        /*00fc*/ 	.byte	0x04, 0x11
        /*00fe*/ 	.short	(.L_54 - .L_53)
	.align		4
.L_53:
        /*0100*/ 	.word	index@(_ZN7cutlass13device_kernelIN5flash19enable_sm80_to_sm89INS1_16FlashAttnFwdSm80INS1_25CollectiveMainloopFwdSm80ILi8ELi1ELb1EN4cute5tupleIJNS5_1CILi128EEENS7_ILi48EEENS7_ILi256EEEEEELi256ENS_6half_tEfNS_4arch4Sm80ELb1ELb0ELb0ELb1ELb1ELb0ELb1ELb1EEENS1_21CollectiveEpilogueFwdINS6_IJS8_SA_S9_EEENS6_IJNS7_ILi1EEESI_SI_EEESC_SE_Li256ELb1ELb1ELb1ELb0EEENS1_36VarlenDynamicPersistentTileSchedulerILi128ELi48ELi256ELi256ELb1ELb1ELb0ELb1ELb1ELb1EEEEEEEEEvNT_6ParamsE)
        /*0104*/ 	.word	0x00000000


	//----- nvinfo : EIATTR_REGCOUNT
	.align		4
.L_54:
        /*0108*/ 	.byte	0x04, 0x2f
        /*010a*/ 	.short	(.L_56 - .L_55)
	.align		4
.L_55:
        /*010c*/ 	.word	index@(_ZN7cutlass13device_kernelIN5flash19enable_sm80_to_sm89INS1_16FlashAttnFwdSm80INS1_25CollectiveMainloopFwdSm80ILi8ELi1ELb1EN4cute5tupleIJNS5_1CILi128EEENS7_ILi64EEENS7_ILi256EEEEEELi256ENS_6half_tEfNS_4arch4Sm80ELb1ELb0ELb0ELb0ELb1ELb0ELb1ELb1EEENS1_21CollectiveEpilogueFwdINS6_IJS8_SA_S9_EEENS6_IJNS7_ILi1EEESI_SI_EEESC_SE_Li256ELb0ELb1ELb1ELb0EEENS1_30DynamicPersistentTileSchedulerILi256ELi256ELb1ELb1ELb0EEEEEEEEEvNT_6ParamsE)
        /*0110*/ 	.word	0x00000004


	//----- nvinfo : EIATTR_FRAME_SIZE
	.align		4
.L_56:
        /*0114*/ 	.byte	0x04, 0x11
        /*0116*/ 	.short	(.L_58 - .L_57)
	.align		4
.L_57:
        /*0118*/ 	.word	index@(_ZN7cutlass13device_kernelIN5flash19enable_sm80_to_sm89INS1_16FlashAttnFwdSm80INS1_25CollectiveMainloopFwdSm80ILi8ELi1ELb1EN4cute5tupleIJNS5_1CILi128EEENS7_ILi64EEENS7_ILi256EEEEEELi256ENS_6half_tEfNS_4arch4Sm80ELb1ELb0ELb0ELb0ELb1ELb0ELb1ELb1EEENS1_21CollectiveEpilogueFwdINS6_IJS8_SA_S9_EEENS6_IJNS7_ILi1EEESI_SI_EEESC_SE_Li256ELb0ELb1ELb1ELb0EEENS1_30DynamicPersistentTileSchedulerILi256ELi256ELb1ELb1ELb0EEEEEEEEEvNT_6ParamsE)
        /*011c*/ 	.word	0x00000000


	//----- nvinfo : EIATTR_REGCOUNT
	.align		4
.L_58:
        /*0120*/ 	.byte	0x04, 0x2f
        /*0122*/ 	.short	(.L_60 - .L_59)
	.align		4
.L_59:
        /*0124*/ 	.word	index@(_ZN7cutlass13device_kernelIN5flash19enable_sm80_to_sm89INS1_16FlashAttnFwdSm80INS1_25CollectiveMainloopFwdSm80ILi8ELi1ELb0EN4cute5tupleIJNS5_1CILi128EEENS7_ILi32EEENS7_ILi256EEEEEELi256ENS_6half_tEfNS_4arch4Sm80ELb0ELb1ELb0ELb1ELb1ELb1ELb1ELb1EEENS1_21CollectiveEpilogueFwdINS6_IJS8_SA_S9_EEENS6_IJNS7_ILi1EEESI_SI_EEESC_SE_Li256ELb1ELb1ELb1ELb0EEENS1_36VarlenDynamicPersistentTileSchedulerILi128ELi32ELi256ELi256ELb1ELb1ELb0ELb1ELb0ELb1EEEEEEEEEvNT_6ParamsE)
        /*0128*/ 	.word	0x00000004


	//----- nvinfo : EIATTR_FRAME_SIZE
	.align		4
.L_60:
        /*012c*/ 	.byte	0x04, 0x11
        /*012e*/ 	.short	(.L_62 - .L_61)
	.align		4
.L_61:
        /*0130*/ 	.word	index@(_ZN7cutlass13device_kernelIN5flash19enable_sm80_to_sm89INS1_16FlashAttnFwdSm80INS1_25CollectiveMainloopFwdSm80ILi8ELi1ELb0EN4cute5tupleIJNS5_1CILi128EEENS7_ILi32EEENS7_ILi256EEEEEELi256ENS_6half_tEfNS_4arch4Sm80ELb0ELb1ELb0ELb1ELb1ELb1ELb1ELb1EEENS1_21CollectiveEpilogueFwdINS6_IJS8_SA_S9_EEENS6_IJNS7_ILi1EEESI_SI_EEESC_SE_Li256ELb1ELb1ELb1ELb0EEENS1_36VarlenDynamicPersistentTileSchedulerILi128ELi32ELi256ELi256ELb1ELb1ELb0ELb1ELb0ELb1EEEEEEEEEvNT_6ParamsE)
        /*0134*/ 	.word	0x00000000


	//----- nvinfo : EIATTR_REGCOUNT
	.align		4
.L_62:
        /*0138*/ 	.byte	0x04, 0x2f
        /*013a*/ 	.short	(.L_64 - .L_63)
	.align		4
.L_63:
        /*013c*/ 	.word	index@(_ZN7cutlass13device_kernelIN5flash19enable_sm80_to_sm89INS1_16FlashAttnFwdSm80INS1_25CollectiveMainloopFwdSm80ILi8ELi1ELb1EN4cute5tupleIJNS5_1CILi128EEENS7_ILi48EEENS7_ILi256EEEEEELi256ENS_6half_tEfNS_4arch4Sm80ELb0ELb1ELb0ELb1ELb1ELb0ELb1ELb1EEENS1_21CollectiveEpilogueFwdINS6_IJS8_SA_S9_EEENS6_IJNS7_ILi1EEESI_SI_EEESC_SE_Li256ELb1ELb1ELb1ELb0EEENS1_36VarlenDynamicPersistentTileSchedulerILi128ELi48ELi256ELi256ELb1ELb1ELb0ELb1ELb0ELb1EEEEEEEEEvNT_6ParamsE)
        /*0140*/ 	.word	0x00000004


	//----- nvinfo : EIATTR_FRAME_SIZE
	.align		4
.L_64:
        /*0144*/ 	.byte	0x04, 0x11
        /*0146*/ 	.short	(.L_66 - .L_65)
	.align		4
.L_65:
        /*0148*/ 	.word	index@(_ZN7cutlass13device_kernelIN5flash19enable_sm80_to_sm89INS1_16FlashAttnFwdSm80INS1_25CollectiveMainloopFwdSm80ILi8ELi1ELb1EN4cute5tupleIJNS5_1CILi128EEENS7_ILi48EEENS7_ILi256EEEEEELi256ENS_6half_tEfNS_4arch4Sm80ELb0ELb1ELb0ELb1ELb1ELb0ELb1ELb1EEENS1_21CollectiveEpilogueFwdINS6_IJS8_SA_S9_EEENS6_IJNS7_ILi1EEESI_SI_EEESC_SE_Li256ELb1ELb1ELb1ELb0EEENS1_36VarlenDynamicPersistentTileSchedulerILi128ELi48ELi256ELi256ELb1ELb1ELb0ELb1ELb0ELb1EEEEEEEEEvNT_6ParamsE)
        /*014c*/ 	.word	0x00000000


	//----- nvinfo : EIATTR_REGCOUNT
	.align		4
.L_66:
        /*0150*/ 	.byte	0x04, 0x2f
        /*0152*/ 	.short	(.L_68 - .L_67)
	.align		4
.L_67:
        /*0154*/ 	.word	index@(_ZN7cutlass13device_kernelIN5flash19enable_sm80_to_sm89INS1_16FlashAttnFwdSm80INS1_25CollectiveMainloopFwdSm80ILi8ELi1ELb1EN4cute5tupleIJNS5_1CILi128EEENS7_ILi48EEENS7_ILi256EEEEEELi256ENS_6half_tEfNS_4arch4Sm80ELb0ELb1ELb0ELb0ELb1ELb0ELb1ELb1EEENS1_21CollectiveEpilogueFwdINS6_IJS8_SA_S9_EEENS6_IJNS7_ILi1EEESI_SI_EEESC_SE_Li256ELb0ELb1ELb1ELb0EEENS1_19SingleTileSchedulerILb0ELb1ELb1ELi128EEEEEEEEEvNT_6ParamsE)
        /*0158*/ 	.word	0x00000004


	//----- nvinfo : EIATTR_FRAME_SIZE
	.align		4
.L_68:
        /*015c*/ 	.byte	0x04, 0x11
        /*015e*/ 	.short	(.L_70 - .L_69)
	.align		4
.L_69:
        /*0160*/ 	.word	index@(_ZN7cutlass13device_kernelIN5flash19enable_sm80_to_sm89INS1_16FlashAttnFwdSm80INS1_25CollectiveMainloopFwdSm80ILi8ELi1ELb1EN4cute5tupleIJNS5_1CILi128EEENS7_ILi48EEENS7_ILi256EEEEEELi256ENS_6half_tEfNS_4arch4Sm80ELb0ELb1ELb0ELb0ELb1ELb0ELb1ELb1EEENS1_21CollectiveEpilogueFwdINS6_IJS8_SA_S9_EEENS6_IJNS7_ILi1EEESI_SI_EEESC_SE_Li256ELb0ELb1ELb1ELb0EEENS1_19SingleTileSchedulerILb0ELb1ELb1ELi128EEEEEEEEEvNT_6ParamsE)
        /*0164*/ 	.word	0x00000000


	//----- nvinfo : EIATTR_REGCOUNT
	.align		4
.L_70:
        /*0168*/ 	.byte	0x04, 0x2f
        /*016a*/ 	.short	(.L_72 - .L_71)
	.align		4
.L_71:
        /*016c*/ 	.word	index@(_ZN7cutlass13device_kernelIN5flash19enable_sm80_to_sm89INS1_16FlashAttnFwdSm80INS1_25CollectiveMainloopFwdSm80ILi8ELi1ELb0EN4cute5tupleIJNS5_1CILi128EEENS7_ILi32EEENS7_ILi256EEEEEELi256ENS_6half_tEfNS_4arch4Sm80ELb0ELb0ELb0ELb1ELb1ELb1ELb1ELb1EEENS1_21CollectiveEpilogueFwdINS6_IJS8_SA_S9_EEENS6_IJNS7_ILi1EEESI_SI_EEESC_SE_Li256ELb1ELb1ELb1ELb0EEENS1_36VarlenDynamicPersistentTileSchedulerILi128ELi32ELi256ELi256ELb1ELb1ELb0ELb0ELb1ELb1EEEEEEEEEvNT_6ParamsE)
        /*0170*/ 	.word	0x00000004


	//----- nvinfo : EIATTR_FRAME_SIZE
	.align		4
.L_72:
        /*0174*/ 	.byte	0x04, 0x11
        /*0176*/ 	.short	(.L_74 - .L_73)
	.align		4
.L_73:
        /*0178*/ 	.word	index@(_ZN7cutlass13device_kernelIN5flash19enable_sm80_to_sm89INS1_16FlashAttnFwdSm80INS1_25CollectiveMainloopFwdSm80ILi8ELi1ELb0EN4cute5tupleIJNS5_1CILi128EEENS7_ILi32EEENS7_ILi256EEEEEELi256ENS_6half_tEfNS_4arch4Sm80ELb0ELb0ELb0ELb1ELb1ELb1ELb1ELb1EEENS1_21CollectiveEpilogueFwdINS6_IJS8_SA_S9_EEENS6_IJNS7_ILi1EEESI_SI_EEESC_SE_Li256ELb1ELb1ELb1ELb0EEENS1_36VarlenDynamicPersistentTileSchedulerILi128ELi32ELi256ELi256ELb1ELb1ELb0ELb0ELb1ELb1EEEEEEEEEvNT_6ParamsE)
        /*017c*/ 	.word	0x00000000


	//----- nvinfo : EIATTR_REGCOUNT
	.align		4
.L_74:
        /*0180*/ 	.byte	0x04, 0x2f
        /*0182*/ 	.short	(.L_76 - .L_75)
	.align		4
.L_75:
        /*0184*/ 	.word	index@(_ZN7cutlass13device_kernelIN5flash19enable_sm80_to_sm89INS1_16FlashAttnFwdSm80INS1_25CollectiveMainloopFwdSm80ILi8ELi1ELb1EN4cute5tupleIJNS5_1CILi128EEENS7_ILi48EEENS7_ILi256EEEEEELi256ENS_6half_tEfNS_4arch4Sm80ELb0ELb0ELb0ELb1ELb1ELb0ELb1ELb1EEENS1_21CollectiveEpilogueFwdINS6_IJS8_SA_S9_EEENS6_IJNS7_ILi1EEESI_SI_EEESC_SE_Li256ELb1ELb1ELb1ELb0EEENS1_36VarlenDynamicPersistentTileSchedulerILi128ELi48ELi256ELi256ELb1ELb1ELb0ELb0ELb1ELb1EEEEEEEEEvNT_6ParamsE)
        /*0188*/ 	.word	0x00000004


	//----- nvinfo : EIATTR_FRAME_SIZE
	.align		4
.L_76:
        /*018c*/ 	.byte	0x04, 0x11
        /*018e*/ 	.short	(.L_78 - .L_77)
	.align		4
.L_77:
        /*0190*/ 	.word	index@(_ZN7cutlass13device_kernelIN5flash19enable_sm80_to_sm89INS1_16FlashAttnFwdSm80INS1_25CollectiveMainloopFwdSm80ILi8ELi1ELb1EN4cute5tupleIJNS5_1CILi128EEENS7_ILi48EEENS7_ILi256EEEEEELi256ENS_6half_tEfNS_4arch4Sm80ELb0ELb0ELb0ELb1ELb1ELb0ELb1ELb1EEENS1_21CollectiveEpilogueFwdINS6_IJS8_SA_S9_EEENS6_IJNS7_ILi1EEESI_SI_EEESC_SE_Li256ELb1ELb1ELb1ELb0EEENS1_36VarlenDynamicPersistentTileSchedulerILi128ELi48ELi256ELi256ELb1ELb1ELb0ELb0ELb1ELb1EEEEEEEEEvNT_6ParamsE)
        /*0194*/ 	.word	0x00000000


	//----- nvinfo : EIATTR_REGCOUNT
	.align		4
.L_78:
        /*0198*/ 	.byte	0x04, 0x2f
        /*019a*/ 	.short	(.L_80 - .L_79)
	.align		4
.L_79:
        /*019c*/ 	.word	index@(_ZN7cutlass13device_kernelIN5flash19enable_sm80_to_sm89INS1_16FlashAttnFwdSm80INS1_25CollectiveMainloopFwdSm80ILi8ELi1ELb1EN4cute5tupleIJNS5_1CILi128EEENS7_ILi64EEENS7_ILi256EEEEEELi256ENS_6half_tEfNS_4arch4Sm80ELb0ELb0ELb0ELb0ELb1ELb0ELb1ELb1EEENS1_21CollectiveEpilogueFwdINS6_IJS8_SA_S9_EEENS6_IJNS7_ILi1EEESI_SI_EEESC_SE_Li256ELb0ELb1ELb1ELb0EEENS1_19SingleTileSchedulerILb0ELb1ELb1ELi128EEEEEEEEEvNT_6ParamsE)
        /*01a0*/ 	.word	0x00000004


	//----- nvinfo : EIATTR_FRAME_SIZE
	.align		4
.L_80:
        /*01a4*/ 	.byte	0x04, 0x11
        /*01a6*/ 	.short	(.L_82 - .L_81)
	.align		4
.L_81:
        /*01a8*/ 	.word	index@(_ZN7cutlass13device_kernelIN5flash19enable_sm80_to_sm89INS1_16FlashAttnFwdSm80INS1_25CollectiveMainloopFwdSm80ILi8ELi1ELb1EN4cute5tupleIJNS5_1CILi128EEENS7_ILi64EEENS7_ILi256EEEEEELi256ENS_6half_tEfNS_4arch4Sm80ELb0ELb0ELb0ELb0ELb1ELb0ELb1ELb1EEENS1_21CollectiveEpilogueFwdINS6_IJS8_SA_S9_EEENS6_IJNS7_ILi1EEESI_SI_EEESC_SE_Li256ELb0ELb1ELb1ELb0EEENS1_19SingleTileSchedulerILb0ELb1ELb1ELi128EEEEEEEEEvNT_6ParamsE)
        /*01ac*/ 	.word	0x00000000


	//----- nvinfo : EIATTR_REGCOUNT
	.align		4
.L_82:
        /*01b0*/ 	.byte	0x04, 0x2f
        /*01b2*/ 	.short	(.L_84 - .L_83)
	.align		4
.L_83:
        /*01b4*/ 	.word	index@(_ZN7cutlass13device_kernelIN5flash19enable_sm80_to_sm89INS1_16FlashAttnFwdSm80INS1_25CollectiveMainloopFwdSm80ILi8ELi1ELb0EN4cute5tupleIJNS5_1CILi128EEENS7_ILi48EEENS7_ILi256EEEEEELi256ENS_6half_tEfNS_4arch4Sm80ELb1ELb0ELb1ELb1ELb1ELb1ELb1ELb1EEENS1_21CollectiveEpilogueFwdINS6_IJS8_SA_S9_EEENS6_IJNS7_ILi1EEESI_SI_EEESC_SE_Li256ELb1ELb1ELb1ELb0EEENS1_36VarlenDynamicPersistentTileSchedulerILi128ELi48ELi256ELi256ELb1ELb1ELb0ELb1ELb1ELb1EEEEEEEEEvNT_6ParamsE)
        /*01b8*/ 	.word	0x00000004


	//----- nvinfo : EIATTR_FRAME_SIZE
	.align		4
.L_84:
        /*01bc*/ 	.byte	0x04, 0x11
        /*01be*/ 	.short	(.L_86 - .L_85)
	.align		4
.L_85:
        /*01c0*/ 	.word	index@(_ZN7cutlass13device_kernelIN5flash19enable_sm80_to_sm89INS1_16FlashAttnFwdSm80INS1_25CollectiveMainloopFwdSm80ILi8ELi1ELb0EN4cute5tupleIJNS5_1CILi128EEENS7_ILi48EEENS7_ILi256EEEEEELi256ENS_6half_tEfNS_4arch4Sm80ELb1ELb0ELb1ELb1ELb1ELb1ELb1ELb1EEENS1_21CollectiveEpilogueFwdINS6_IJS8_SA_S9_EEENS6_IJNS7_ILi1EEESI_SI_EEESC_SE_Li256ELb1ELb1ELb1ELb0EEENS1_36VarlenDynamicPersistentTileSchedulerILi128ELi48ELi256ELi256ELb1ELb1ELb0ELb1ELb1ELb1EEEEEEEEEvNT_6ParamsE)
        /*01c4*/ 	.word	0x00000000


	//----- nvinfo : EIATTR_REGCOUNT
	.align		4
.L_86:
        /*01c8*/ 	.byte	0x04, 0x2f
        /*01ca*/ 	.short	(.L_88 - .L_87)
	.align		4
.L_87:
        /*01cc*/ 	.word	index@(_ZN7cutlass13device_kernelIN5flash19enable_sm80_to_sm89INS1_16FlashAttnFwdSm80INS1_25CollectiveMainloopFwdSm80ILi8ELi1ELb0EN4cute5tupleIJNS5_1CILi128EEENS7_ILi64EEENS7_ILi256EEEEEELi256ENS_6half_tEfNS_4arch4Sm80ELb1ELb0ELb1ELb1ELb1ELb0ELb1ELb1EEENS1_21CollectiveEpilogueFwdINS6_IJS8_SA_S9_EEENS6_IJNS7_ILi1EEESI_SI_EEESC_SE_Li256ELb1ELb1ELb1ELb0EEENS1_36VarlenDynamicPersistentTileSchedulerILi128ELi64ELi256ELi256ELb1ELb1ELb0ELb1ELb1ELb1EEEEEEEEEvNT_6ParamsE)
        /*01d0*/ 	.word	0x00000004


	//----- nvinfo : EIATTR_FRAME_SIZE
	.align		4
.L_88:
        /*01d4*/ 	.byte	0x04, 0x11
        /*01d6*/ 	.short	(.L_90 - .L_89)
	.align		4
.L_89:
        /*01d8*/ 	.word	index@(_ZN7cutlass13device_kernelIN5flash19enable_sm80_to_sm89INS1_16FlashAttnFwdSm80INS1_25CollectiveMainloopFwdSm80ILi8ELi1ELb0EN4cute5tupleIJNS5_1CILi128EEENS7_ILi64EEENS7_ILi256EEEEEELi256ENS_6half_tEfNS_4arch4Sm80ELb1ELb0ELb1ELb1ELb1ELb0ELb1ELb1EEENS1_21CollectiveEpilogueFwdINS6_IJS8_SA_S9_EEENS6_IJNS7_ILi1EEESI_SI_EEESC_SE_Li256ELb1ELb1ELb1ELb0EEENS1_36VarlenDynamicPersistentTileSchedulerILi128ELi64ELi256ELi256ELb1ELb1ELb0ELb1ELb1ELb1EEEEEEEEEvNT_6ParamsE)
        /*01dc*/ 	.word	0x00000000


	//----- nvinfo : EIATTR_REGCOUNT
	.align		4
.L_90:
        /*01e0*/ 	.byte	0x04, 0x2f
        /*01e2*/ 	.short	(.L_92 - .L_91)
	.align		4
.L_91:
        /*01e4*/ 	.word	index@(_ZN7cutlass13device_kernelIN5flash19enable_sm80_to_sm89INS1_16FlashAttnFwdSm80INS1_25CollectiveMainloopFwdSm80ILi8ELi1ELb0EN4cute5tupleIJNS5_1CILi128EEENS7_ILi96EEENS7_ILi256EEEEEELi256ENS_6half_tEfNS_4arch4Sm80ELb1ELb0ELb1ELb0ELb1ELb0ELb1ELb1EEENS1_21CollectiveEpilogueFwdINS6_IJS8_SA_S9_EEENS6_IJNS7_ILi1EEESI_SI_EEESC_SE_Li256ELb0ELb1ELb1ELb0EEENS1_30DynamicPersistentTileSchedulerILi256ELi256ELb1ELb1ELb0EEEEEEEEEvNT_6ParamsE)
        /*01e8*/ 	.word	0x00000004


	//----- nvinfo : EIATTR_FRAME_SIZE
	.align		4
.L_92:
        /*01ec*/ 	.byte	0x04, 0x11
        /*01ee*/ 	.short	(.L_94 - .L_93)
	.align		4
.L_93:
        /*01f0*/ 	.word	index@(_ZN7cutlass13device_kernelIN5flash19enable_sm80_to_sm89INS1_16FlashAttnFwdSm80INS1_25CollectiveMainloopFwdSm80ILi8ELi1ELb0EN4cute5tupleIJNS5_1CILi128EEENS7_ILi96EEENS7_ILi256EEEEEELi256ENS_6half_tEfNS_4arch4Sm80ELb1ELb0ELb1ELb0ELb1ELb0ELb1ELb1EEENS1_21CollectiveEpilogueFwdINS6_IJS8_SA_S9_EEENS6_IJNS7_ILi1EEESI_SI_EEESC_SE_Li256ELb0ELb1ELb1ELb0EEENS1_30DynamicPersistentTileSchedulerILi256ELi256ELb1ELb1ELb0EEEEEEEEEvNT_6ParamsE)
        /*01f4*/ 	.word	0x00000000


	//----- nvinfo : EIATTR_REGCOUNT
	.align		4
.L_94:
        /*01f8*/ 	.byte	0x04, 0x2f
        /*01fa*/ 	.short	(.L_96 - .L_95)
	.align		4
.L_95:
        /*01fc*/ 	.word	index@(_ZN7cutlass13device_kernelIN5flash19enable_sm80_to_sm89INS1_16FlashAttnFwdSm80INS1_25CollectiveMainloopFwdSm80ILi8ELi1ELb0EN4cute5tupleIJNS5_1CILi128EEENS7_ILi48EEENS7_ILi256EEEEEELi256ENS_6half_tEfNS_4arch4Sm80ELb0ELb1ELb1ELb1ELb1ELb1ELb1ELb1EEENS1_21CollectiveEpilogueFwdINS6_IJS8_SA_S9_EEENS6_IJNS7_ILi1EEESI_SI_EEESC_SE_Li256ELb1ELb1ELb1ELb0EEENS1_36VarlenDynamicPersistentTileSchedulerILi128ELi48ELi256ELi256ELb1ELb1ELb0ELb1ELb0ELb1EEEEEEEEEvNT_6ParamsE)
        /*0200*/ 	.word	0x00000004


	//----- nvinfo : EIATTR_FRAME_SIZE
	.align		4
.L_96:
        /*0204*/ 	.byte	0x04, 0x11
        /*0206*/ 	.short	(.L_98 - .L_97)
	.align		4
.L_97:
        /*0208*/ 	.word	index@(_ZN7cutlass13device_kernelIN5flash19enable_sm80_to_sm89INS1_16FlashAttnFwdSm80INS1_25CollectiveMainloopFwdSm80ILi8ELi1ELb0EN4cute5tupleIJNS5_1CILi128EEENS7_ILi48EEENS7_ILi256EEEEEELi256ENS_6half_tEfNS_4arch4Sm80ELb0ELb1ELb1ELb1ELb1ELb1ELb1ELb1EEENS1_21CollectiveEpilogueFwdINS6_IJS8_SA_S9_EEENS6_IJNS7_ILi1EEESI_SI_EEESC_SE_Li256ELb1ELb1ELb1ELb0EEENS1_36VarlenDynamicPersistentTileSchedulerILi128ELi48ELi256ELi256ELb1ELb1ELb0ELb1ELb0ELb1EEEEEEEEEvNT_6ParamsE)
        /*020c*/ 	.word	0x00000000


	//----- nvinfo : EIATTR_REGCOUNT
	.align		4
.L_98:
        /*0210*/ 	.byte	0x04, 0x2f
        /*0212*/ 	.short	(.L_100 - .L_99)
	.align		4
.L_99:
        /*0214*/ 	.word	index@(_ZN7cutlass13device_kernelIN5flash19enable_sm80_to_sm89INS1_16FlashAttnFwdSm80INS1_25CollectiveMainloopFwdSm80ILi8ELi1ELb0EN4cute5tupleIJNS5_1CILi128EEENS7_ILi64EEENS7_ILi256EEEEEELi256ENS_6half_tEfNS_4arch4Sm80ELb0ELb1ELb1ELb1ELb1ELb0ELb1ELb1EEENS1_21CollectiveEpilogueFwdINS6_IJS8_SA_S9_EEENS6_IJNS7_ILi1EEESI_SI_EEESC_SE_Li256ELb1ELb1ELb1ELb0EEENS1_36VarlenDynamicPersistentTileSchedulerILi128ELi64ELi256ELi256ELb1ELb1ELb0ELb1ELb0ELb1EEEEEEEEEvNT_6ParamsE)
        /*0218*/ 	.word	0x00000004


	//----- nvinfo : EIATTR_FRAME_SIZE
	.align		4
.L_100:
        /*021c*/ 	.byte	0x04, 0x11
        /*021e*/ 	.short	(.L_102 - .L_101)
	.align		4
.L_101:
        /*0220*/ 	.word	index@(_ZN7cutlass13device_kernelIN5flash19enable_sm80_to_sm89INS1_16FlashAttnFwdSm80INS1_25CollectiveMainloopFwdSm80ILi8ELi1ELb0EN4cute5tupleIJNS5_1CILi128EEENS7_ILi64EEENS7_ILi256EEEEEELi256ENS_6half_tEfNS_4arch4Sm80ELb0ELb1ELb1ELb1ELb1ELb0ELb1ELb1EEENS1_21CollectiveEpilogueFwdINS6_IJS8_SA_S9_EEENS6_IJNS7_ILi1EEESI_SI_EEESC_SE_Li256ELb1ELb1ELb1ELb0EEENS1_36VarlenDynamicPersistentTileSchedulerILi128ELi64ELi256ELi256ELb1ELb1ELb0ELb1ELb0ELb1EEEEEEEEEvNT_6ParamsE)
        /*0224*/ 	.word	0x00000000


	//----- nvinfo : EIATTR_REGCOUNT
	.align		4
.L_102:
        /*0228*/ 	.byte	0x04, 0x2f
        /*022a*/ 	.short	(.L_104 - .L_103)
	.align		4
.L_103:
        /*022c*/ 	.word	index@(_ZN7cutlass13device_kernelIN5flash19enable_sm80_to_sm89INS1_16FlashAttnFwdSm80INS1_25CollectiveMainloopFwdSm80ILi8ELi1ELb0EN4cute5tupleIJNS5_1CILi128EEENS7_ILi64EEENS7_ILi256EEEEEELi256ENS_6half_tEfNS_4arch4Sm80ELb0ELb1ELb1ELb0ELb1ELb0ELb1ELb1EEENS1_21CollectiveEpilogueFwdINS6_IJS8_SA_S9_EEENS6_IJNS7_ILi1EEESI_SI_EEESC_SE_Li256ELb0ELb1ELb1ELb0EEENS1_19SingleTileSchedulerILb0ELb1ELb1ELi128EEEEEEEEEvNT_6ParamsE)
        /*0230*/ 	.word	0x00000004


	//----- nvinfo : EIATTR_FRAME_SIZE
	.align		4
.L_104:
        /*0234*/ 	.byte	0x04, 0x11
        /*0236*/ 	.short	(.L_106 - .L_105)
	.align		4
.L_105:
        /*0238*/ 	.word	index@(_ZN7cutlass13device_kernelIN5flash19enable_sm80_to_sm89INS1_16FlashAttnFwdSm80INS1_25CollectiveMainloopFwdSm80ILi8ELi1ELb0EN4cute5tupleIJNS5_1CILi128EEENS7_ILi64EEENS7_ILi256EEEEEELi256ENS_6half_tEfNS_4arch4Sm80ELb0ELb1ELb1ELb0ELb1ELb0ELb1ELb1EEENS1_21CollectiveEpilogueFwdINS6_IJS8_SA_S9_EEENS6_IJNS7_ILi1EEESI_SI_EEESC_SE_Li256ELb0ELb1ELb1ELb0EEENS1_19SingleTileSchedulerILb0ELb1ELb1ELi128EEEEEEEEEvNT_6ParamsE)
        /*023c*/ 	.word	0x00000000


	//----- nvinfo : EIATTR_REGCOUNT
	.align		4
.L_106:
        /*0240*/ 	.byte	0x04, 0x2f
        /*0242*/ 	.short	(.L_108 - .L_107)
	.align		4
.L_107:
        /*0244*/ 	.word	index@(_ZN7cutlass13device_kernelIN5flash19enable_sm80_to_sm89INS1_16FlashAttnFwdSm80INS1_25CollectiveMainloopFwdSm80ILi8ELi1ELb0EN4cute5tupleIJNS5_1CILi128EEENS7_ILi48EEENS7_ILi256EEEEEELi256ENS_6half_tEfNS_4arch4Sm80ELb0ELb0ELb1ELb1ELb1ELb1ELb1ELb1EEENS1_21CollectiveEpilogueFwdINS6_IJS8_SA_S9_EEENS6_IJNS7_ILi1EEESI_SI_EEESC_SE_Li256ELb1ELb1ELb1ELb0EEENS1_36VarlenDynamicPersistentTileSchedulerILi128ELi48ELi256ELi256ELb1ELb1ELb0ELb0ELb1ELb1EEEEEEEEEvNT_6ParamsE)
        /*0248*/ 	.word	0x00000004


	//----- nvinfo : EIATTR_FRAME_SIZE
	.align		4
.L_108:
        /*024c*/ 	.byte	0x04, 0x11
        /*024e*/ 	.short	(.L_110 - .L_109)
	.align		4
.L_109:
        /*0250*/ 	.word	index@(_ZN7cutlass13device_kernelIN5flash19enable_sm80_to_sm89INS1_16FlashAttnFwdSm80INS1_25CollectiveMainloopFwdSm80ILi8ELi1ELb0EN4cute5tupleIJNS5_1CILi128EEENS7_ILi48EEENS7_ILi256EEEEEELi256ENS_6half_tEfNS_4arch4Sm80ELb0ELb0ELb1ELb1ELb1ELb1ELb1ELb1EEENS1_21CollectiveEpilogueFwdINS6_IJS8_SA_S9_EEENS6_IJNS7_ILi1EEESI_SI_EEESC_SE_Li256ELb1ELb1ELb1ELb0EEENS1_36VarlenDynamicPersistentTileSchedulerILi128ELi48ELi256ELi256ELb1ELb1ELb0ELb0ELb1ELb1EEEEEEEEEvNT_6ParamsE)
        /*0254*/ 	.word	0x00000000


	//----- nvinfo : EIATTR_REGCOUNT
	.align		4
.L_110:
        /*0258*/ 	.byte	0x04, 0x2f
        /*025a*/ 	.short	(.L_112 - .L_111)
	.align		4
.L_111:
        /*025c*/ 	.word	index@(_ZN7cutlass13device_kernelIN5flash19enable_sm80_to_sm89INS1_16FlashAttnFwdSm80INS1_25CollectiveMainloopFwdSm80ILi8ELi1ELb0EN4cute5tupleIJNS5_1CILi128EEENS7_ILi64EEENS7_ILi256EEEEEELi256ENS_6half_tEfNS_4arch4Sm80ELb0ELb0ELb1ELb1ELb1ELb0ELb1ELb1EEENS1_21CollectiveEpilogueFwdINS6_IJS8_SA_S9_EEENS6_IJNS7_ILi1EEESI_SI_EEESC_SE_Li256ELb1ELb1ELb1ELb0EEENS1_36VarlenDynamicPersistentTileSchedulerILi128ELi64ELi256ELi256ELb1ELb1ELb0ELb0ELb1ELb1EEEEEEEEEvNT_6ParamsE)
        /*0260*/ 	.word	0x00000004


	//----- nvinfo : EIATTR_FRAME_SIZE
	.align		4
.L_112:
        /*0264*/ 	.byte	0x04, 0x11
        /*0266*/ 	.short	(.L_114 - .L_113)
	.align		4
.L_113:
        /*0268*/ 	.word	index@(_ZN7cutlass13device_kernelIN5flash19enable_sm80_to_sm89INS1_16FlashAttnFwdSm80INS1_25CollectiveMainloopFwdSm80ILi8ELi1ELb0EN4cute5tupleIJNS5_1CILi128EEENS7_ILi64EEENS7_ILi256EEEEEELi256ENS_6half_tEfNS_4arch4Sm80ELb0ELb0ELb1ELb1ELb1ELb0ELb1ELb1EEENS1_21CollectiveEpilogueFwdINS6_IJS8_SA_S9_EEENS6_IJNS7_ILi1EEESI_SI_EEESC_SE_Li256ELb1ELb1ELb1ELb0EEENS1_36VarlenDynamicPersistentTileSchedulerILi128ELi64ELi256ELi256ELb1ELb1ELb0ELb0ELb1ELb1EEEEEEEEEvNT_6ParamsE)
        /*026c*/ 	.word	0x00000000


	//----- nvinfo : EIATTR_REGCOUNT
	.align		4
.L_114:
        /*0270*/ 	.byte	0x04, 0x2f
        /*0272*/ 	.short	(.L_116 - .L_115)
	.align		4
.L_115:
        /*0274*/ 	.word	index@(_ZN7cutlass13device_kernelIN5flash19enable_sm80_to_sm89INS1_16FlashAttnFwdSm80INS1_25CollectiveMainloopFwdSm80ILi8ELi1ELb0EN4cute5tupleIJNS5_1CILi128EEENS7_ILi96EEENS7_ILi256EEEEEELi256ENS_6half_tEfNS_4arch4Sm80ELb0ELb0ELb1ELb0ELb1ELb0ELb1ELb1EEENS1_21CollectiveEpilogueFwdINS6_IJS8_SA_S9_EEENS6_IJNS7_ILi1EEESI_SI_EEESC_SE_Li256ELb0ELb1ELb1ELb0EEENS1_19SingleTileSchedulerILb0ELb1ELb1ELi128EEEEEEEEEvNT_6ParamsE)
        /*0278*/ 	.word	0x00000004


	//----- nvinfo : EIATTR_FRAME_SIZE
	.align		4
.L_116:
        /*027c*/ 	.byte	0x04, 0x11
        /*027e*/ 	.short	(.L_118 - .L_117)
	.align		4
.L_117:
        /*0280*/ 	.word	index@(_ZN7cutlass13device_kernelIN5flash19enable_sm80_to_sm89INS1_16FlashAttnFwdSm80INS1_25CollectiveMainloopFwdSm80ILi8ELi1ELb0EN4cute5tupleIJNS5_1CILi128EEENS7_ILi96EEENS7_ILi256EEEEEELi256ENS_6half_tEfNS_4arch4Sm80ELb0ELb0ELb1ELb0ELb1ELb0ELb1ELb1EEENS1_21CollectiveEpilogueFwdINS6_IJS8_SA_S9_EEENS6_IJNS7_ILi1EEESI_SI_EEESC_SE_Li256ELb0ELb1ELb1ELb0EEENS1_19SingleTileSchedulerILb0ELb1ELb1ELi128EEEEEEEEEvNT_6ParamsE)
        /*0284*/ 	.word	0x00000000


	//----- nvinfo : EIATTR_REGCOUNT
	.align		4
.L_118:
        /*0288*/ 	.byte	0x04, 0x2f
        /*028a*/ 	.short	(.L_120 - .L_119)
	.align		4
.L_119:
        /*028c*/ 	.word	index@(_ZN7cutlass13device_kernelIN5flash19enable_sm80_to_sm89INS1_16FlashAttnFwdSm80INS1_25CollectiveMainloopFwdSm80ILi8ELi1ELb0EN4cute5tupleIJNS5_1CILi128EEENS7_ILi32EEENS7_ILi256EEEEEELi256ENS_6half_tEfNS_4arch4Sm80ELb1ELb0ELb1ELb1ELb1ELb1ELb1ELb1EEENS1_21CollectiveEpilogueFwdINS6_IJS8_SA_S9_EEENS6_IJNS7_ILi1EEESI_SI_EEESC_SE_Li256ELb1ELb1ELb1ELb0EEENS1_36VarlenDynamicPersistentTileSchedulerILi128ELi32ELi256ELi256ELb1ELb1ELb0ELb1ELb1ELb1EEEEEEEEEvNT_6ParamsE)
        /*0290*/ 	.word	0x00000004


	//----- nvinfo : EIATTR_FRAME_SIZE
	.align		4
.L_120:
        /*0294*/ 	.byte	0x04, 0x11
        /*0296*/ 	.short	(.L_122 - .L_121)
	.align		4
.L_121:
        /*0298*/ 	.word	index@(_ZN7cutlass13device_kernelIN5flash19enable_sm80_to_sm89INS1_16FlashAttnFwdSm80INS1_25CollectiveMainloopFwdSm80ILi8ELi1ELb0EN4cute5tupleIJNS5_1CILi128EEENS7_ILi32EEENS7_ILi256EEEEEELi256ENS_6half_tEfNS_4arch4Sm80ELb1ELb0ELb1ELb1ELb1ELb1ELb1ELb1EEENS1_21CollectiveEpilogueFwdINS6_IJS8_SA_S9_EEENS6_IJNS7_ILi1EEESI_SI_EEESC_SE_Li256ELb1ELb1ELb1ELb0EEENS1_36VarlenDynamicPersistentTileSchedulerILi128ELi32ELi256ELi256ELb1ELb1ELb0ELb1ELb1ELb1EEEEEEEEEvNT_6ParamsE)
        /*029c*/ 	.word	0x00000000


	//----- nvinfo : EIATTR_REGCOUNT
	.align		4
.L_122:
        /*02a0*/ 	.byte	0x04, 0x2f
        /*02a2*/ 	.short	(.L_124 - .L_123)
	.align		4
.L_123:
        /*02a4*/ 	.word	index@(_ZN7cutlass13device_kernelIN5flash19enable_sm80_to_sm89INS1_16FlashAttnFwdSm80INS1_25CollectiveMainloopFwdSm80ILi8ELi1ELb1EN4cute5tupleIJNS5_1CILi128EEENS7_ILi48EEENS7_ILi256EEEEEELi256ENS_6half_tEfNS_4arch4Sm80ELb1ELb0ELb1ELb1ELb1ELb0ELb1ELb1EEENS1_21CollectiveEpilogueFwdINS6_IJS8_SA_S9_EEENS6_IJNS7_ILi1EEESI_SI_EEESC_SE_Li256ELb1ELb1ELb1ELb0EEENS1_36VarlenDynamicPersistentTileSchedulerILi128ELi48ELi256ELi256ELb1ELb1ELb0ELb1ELb1ELb1EEEEEEEEEvNT_6ParamsE)
        /*02a8*/ 	.word	0x00000004


	//----- nvinfo : EIATTR_FRAME_SIZE
	.align		4
.L_124:
        /*02ac*/ 	.byte	0x04, 0x11
        /*02ae*/ 	.short	(.L_126 - .L_125)
	.align		4
.L_125:
        /*02b0*/ 	.word	index@(_ZN7cutlass13device_kernelIN5flash19enable_sm80_to_sm89INS1_16FlashAttnFwdSm80INS1_25CollectiveMainloopFwdSm80ILi8ELi1ELb1EN4cute5tupleIJNS5_1CILi128EEENS7_ILi48EEENS7_ILi256EEEEEELi256ENS_6half_tEfNS_4arch4Sm80ELb1ELb0ELb1ELb1ELb1ELb0ELb1ELb1EEENS1_21CollectiveEpilogueFwdINS6_IJS8_SA_S9_EEENS6_IJNS7_ILi1EEESI_SI_EEESC_SE_Li256ELb1ELb1ELb1ELb0EEENS1_36VarlenDynamicPersistentTileSchedulerILi128ELi48ELi256ELi256ELb1ELb1ELb0ELb1ELb1ELb1EEEEEEEEEvNT_6ParamsE)
        /*02b4*/ 	.word	0x00000000


	//----- nvinfo : EIATTR_REGCOUNT
	.align		4
.L_126:
        /*02b8*/ 	.byte	0x04, 0x2f
        /*02ba*/ 	.short	(.L_128 - .L_127)
	.align		4
.L_127:
        /*02bc*/ 	.word	index@(_ZN7cutlass13device_kernelIN5flash19enable_sm80_to_sm89INS1_16FlashAttnFwdSm80INS1_25CollectiveMainloopFwdSm80ILi8ELi1ELb1EN4cute5tupleIJNS5_1CILi128EEENS7_ILi64EEENS7_ILi256EEEEEELi256ENS_6half_tEfNS_4arch4Sm80ELb1ELb0ELb1ELb0ELb1ELb0ELb1ELb1EEENS1_21CollectiveEpilogueFwdINS6_IJS8_SA_S9_EEENS6_IJNS7_ILi1EEESI_SI_EEESC_SE_Li256ELb0ELb1ELb1ELb0EEENS1_30DynamicPersistentTileSchedulerILi256ELi256ELb1ELb1ELb0EEEEEEEEEvNT_6ParamsE)
        /*02c0*/ 	.word	0x00000004


	//----- nvinfo : EIATTR_FRAME_SIZE
	.align		4
.L_128:
        /*02c4*/ 	.byte	0x04, 0x11
        /*02c6*/ 	.short	(.L_130 - .L_129)
	.align		4
.L_129:
        /*02c8*/ 	.word	index@(_ZN7cutlass13device_kernelIN5flash19enable_sm80_to_sm89INS1_16FlashAttnFwdSm80INS1_25CollectiveMainloopFwdSm80ILi8ELi1ELb1EN4cute5tupleIJNS5_1CILi128EEENS7_ILi64EEENS7_ILi256EEEEEELi256ENS_6half_tEfNS_4arch4Sm80ELb1ELb0ELb1ELb0ELb1ELb0ELb1ELb1EEENS1_21CollectiveEpilogueFwdINS6_IJS8_SA_S9_EEENS6_IJNS7_ILi1EEESI_SI_EEESC_SE_Li256ELb0ELb1ELb1ELb0EEENS1_30DynamicPersistentTileSchedulerILi256ELi256ELb1ELb1ELb0EEEEEEEEEvNT_6ParamsE)
        /*02cc*/ 	.word	0x00000000


	//----- nvinfo : EIATTR_REGCOUNT
	.align		4
.L_130:
        /*02d0*/ 	.byte	0x04, 0x2f
        /*02d2*/ 	.short	(.L_132 - .L_131)
	.align		4
.L_131:
        /*02d4*/ 	.word	index@(_ZN7cutlass13device_kernelIN5flash19enable_sm80_to_sm89INS1_16FlashAttnFwdSm80INS1_25CollectiveMainloopFwdSm80ILi8ELi1ELb0EN4cute5tupleIJNS5_1CILi128EEENS7_ILi32EEENS7_ILi256EEEEEELi256ENS_6half_tEfNS_4arch4Sm80ELb0ELb1ELb1ELb1ELb1ELb1ELb1ELb1EEENS1_21CollectiveEpilogueFwdINS6_IJS8_SA_S9_EEENS6_IJNS7_ILi1EEESI_SI_EEESC_SE_Li256ELb1ELb1ELb1ELb0EEENS1_36VarlenDynamicPersistentTileSchedulerILi128ELi32ELi256ELi256ELb1ELb1ELb0ELb1ELb0ELb1EEEEEEEEEvNT_6ParamsE)
        /*02d8*/ 	.word	0x00000004


	//----- nvinfo : EIATTR_FRAME_SIZE
	.align		4
.L_132:
        /*02dc*/ 	.byte	0x04, 0x11
        /*02de*/ 	.short	(.L_134 - .L_133)
	.align		4
.L_133:
        /*02e0*/ 	.word	index@(_ZN7cutlass13device_kernelIN5flash19enable_sm80_to_sm89INS1_16FlashAttnFwdSm80INS1_25CollectiveMainloopFwdSm80ILi8ELi1ELb0EN4cute5tupleIJNS5_1CILi128EEENS7_ILi32EEENS7_ILi256EEEEEELi256ENS_6half_tEfNS_4arch4Sm80ELb0ELb1ELb1ELb1ELb1ELb1ELb1ELb1EEENS1_21CollectiveEpilogueFwdINS6_IJS8_SA_S9_EEENS6_IJNS7_ILi1EEESI_SI_EEESC_SE_Li256ELb1ELb1ELb1ELb0EEENS1_36VarlenDynamicPersistentTileSchedulerILi128ELi32ELi256ELi256ELb1ELb1ELb0ELb1ELb0ELb1EEEEEEEEEvNT_6ParamsE)
        /*02e4*/ 	.word	0x00000000


	//----- nvinfo : EIATTR_REGCOUNT
	.align		4
.L_134:
        /*02e8*/ 	.byte	0x04, 0x2f
        /*02ea*/ 	.short	(.L_136 - .L_135)
	.align		4
.L_135:
        /*02ec*/ 	.word	index@(_ZN7cutlass13device_kernelIN5flash19enable_sm80_to_sm89INS1_16FlashAttnFwdSm80INS1_25CollectiveMainloopFwdSm80ILi8ELi1ELb1EN4cute5tupleIJNS5_1CILi128EEENS7_ILi48EEENS7_ILi256EEEEEELi256ENS_6half_tEfNS_4arch4Sm80ELb0ELb1ELb1ELb1ELb1ELb0ELb1ELb1EEENS1_21CollectiveEpilogueFwdINS6_IJS8_SA_S9_EEENS6_IJNS7_ILi1EEESI_SI_EEESC_SE_Li256ELb1ELb1ELb1ELb0EEENS1_36VarlenDynamicPersistentTileSchedulerILi128ELi48ELi256ELi256ELb1ELb1ELb0ELb1ELb0ELb1EEEEEEEEEvNT_6ParamsE)
        /*02f0*/ 	.word	0x00000004


	//----- nvinfo : EIATTR_FRAME_SIZE
	.align		4
.L_136:
        /*02f4*/ 	.byte	0x04, 0x11
        /*02f6*/ 	.short	(.L_138 - .L_137)
	.align		4
.L_137:
        /*02f8*/ 	.word	index@(_ZN7cutlass13device_kernelIN5flash19enable_sm80_to_sm89INS1_16FlashAttnFwdSm80INS1_25CollectiveMainloopFwdSm80ILi8ELi1ELb1EN4cute5tupleIJNS5_1CILi128EEENS7_ILi48EEENS7_ILi256EEEEEELi256ENS_6half_tEfNS_4arch4Sm80ELb0ELb1ELb1ELb1ELb1ELb0ELb1ELb1EEENS1_21CollectiveEpilogueFwdINS6_IJS8_SA_S9_EEENS6_IJNS7_ILi1EEESI_SI_EEESC_SE_Li256ELb1ELb1ELb1ELb0EEENS1_36VarlenDynamicPersistentTileSchedulerILi128ELi48ELi256ELi256ELb1ELb1ELb0ELb1ELb0ELb1EEEEEEEEEvNT_6ParamsE)
        /*02fc*/ 	.word	0x00000000


	//----- nvinfo : EIATTR_REGCOUNT
	.align		4
.L_138:
        /*0300*/ 	.byte	0x04, 0x2f
        /*0302*/ 	.short	(.L_140 - .L_139)
	.align		4
.L_139:
        /*0304*/ 	.word	index@(_ZN7cutlass13device_kernelIN5flash19enable_sm80_to_sm89INS1_16FlashAttnFwdSm80INS1_25CollectiveMainloopFwdSm80ILi8ELi1ELb1EN4cute5tupleIJNS5_1CILi128EEENS7_ILi48EEENS7_ILi256EEEEEELi256ENS_6half_tEfNS_4arch4Sm80ELb0ELb1ELb1ELb0ELb1ELb0ELb1ELb1EEENS1_21CollectiveEpilogueFwdINS6_IJS8_SA_S9_EEENS6_IJNS7_ILi1EEESI_SI_EEESC_SE_Li256ELb0ELb1ELb1ELb0EEENS1_19SingleTileSchedulerILb0ELb1ELb1ELi128EEEEEEEEEvNT_6ParamsE)
        /*0308*/ 	.word	0x00000004


	//----- nvinfo : EIATTR_FRAME_SIZE
	.align		4
.L_140:
        /*030c*/ 	.byte	0x04, 0x11
        /*030e*/ 	.short	(.L_142 - .L_141)
	.align		4
.L_141:
        /*0310*/ 	.word	index@(_ZN7cutlass13device_kernelIN5flash19enable_sm80_to_sm89INS1_16FlashAttnFwdSm80INS1_25CollectiveMainloopFwdSm80ILi8ELi1ELb1EN4cute5tupleIJNS5_1CILi128EEENS7_ILi48EEENS7_ILi256EEEEEELi256ENS_6half_tEfNS_4arch4Sm80ELb0ELb1ELb1ELb0ELb1ELb0ELb1ELb1EEENS1_21CollectiveEpilogueFwdINS6_IJS8_SA_S9_EEENS6_IJNS7_ILi1EEESI_SI_EEESC_SE_Li256ELb0ELb1ELb1ELb0EEENS1_19SingleTileSchedulerILb0ELb1ELb1ELi128EEEEEEEEEvNT_6ParamsE)
        /*0314*/ 	.word	0x00000000


	//----- nvinfo : EIATTR_REGCOUNT
	.align		4
.L_142:
        /*0318*/ 	.byte	0x04, 0x2f
        /*031a*/ 	.short	(.L_144 - .L_143)
	.align		4
.L_143:
        /*031c*/ 	.word	index@(_ZN7cutlass13device_kernelIN5flash19enable_sm80_to_sm89INS1_16FlashAttnFwdSm80INS1_25CollectiveMainloopFwdSm80ILi8ELi1ELb0EN4cute5tupleIJNS5_1CILi128EEENS7_ILi32EEENS7_ILi256EEEEEELi256ENS_6half_tEfNS_4arch4Sm80ELb0ELb0ELb1ELb1ELb1ELb1ELb1ELb1EEENS1_21CollectiveEpilogueFwdINS6_IJS8_SA_S9_EEENS6_IJNS7_ILi1EEESI_SI_EEESC_SE_Li256ELb1ELb1ELb1ELb0EEENS1_36VarlenDynamicPersistentTileSchedulerILi128ELi32ELi256ELi256ELb1ELb1ELb0ELb0ELb1ELb1EEEEEEEEEvNT_6ParamsE)
        /*0320*/ 	.word	0x00000004


	//----- nvinfo : EIATTR_FRAME_SIZE
	.align		4
.L_144:
        /*0324*/ 	.byte	0x04, 0x11
        /*0326*/ 	.short	(.L_146 - .L_145)
	.align		4
.L_145:
        /*0328*/ 	.word	index@(_ZN7cutlass13device_kernelIN5flash19enable_sm80_to_sm89INS1_16FlashAttnFwdSm80INS1_25CollectiveMainloopFwdSm80ILi8ELi1ELb0EN4cute5tupleIJNS5_1CILi128EEENS7_ILi32EEENS7_ILi256EEEEEELi256ENS_6half_tEfNS_4arch4Sm80ELb0ELb0ELb1ELb1ELb1ELb1ELb1ELb1EEENS1_21CollectiveEpilogueFwdINS6_IJS8_SA_S9_EEENS6_IJNS7_ILi1EEESI_SI_EEESC_SE_Li256ELb1ELb1ELb1ELb0EEENS1_36VarlenDynamicPersistentTileSchedulerILi128ELi32ELi256ELi256ELb1ELb1ELb0ELb0ELb1ELb1EEEEEEEEEvNT_6ParamsE)
        /*032c*/ 	.word	0x00000000


	//----- nvinfo : EIATTR_REGCOUNT
	.align		4
.L_146:
        /*0330*/ 	.byte	0x04, 0x2f
        /*0332*/ 	.short	(.L_148 - .L_147)
	.align		4
.L_147:
        /*0334*/ 	.word	index@(_ZN7cutlass13device_kernelIN5flash19enable_sm80_to_sm89INS1_16FlashAttnFwdSm80INS1_25CollectiveMainloopFwdSm80ILi8ELi1ELb1EN4cute5tupleIJNS5_1CILi128EEENS7_ILi48EEENS7_ILi256EEEEEELi256ENS_6half_tEfNS_4arch4Sm80ELb0ELb0ELb1ELb1ELb1ELb0ELb1ELb1EEENS1_21CollectiveEpilogueFwdINS6_IJS8_SA_S9_EEENS6_IJNS7_ILi1EEESI_SI_EEESC_SE_Li256ELb1ELb1ELb1ELb0EEENS1_36VarlenDynamicPersistentTileSchedulerILi128ELi48ELi256ELi256ELb1ELb1ELb0ELb0ELb1ELb1EEEEEEEEEvNT_6ParamsE)
        /*0338*/ 	.word	0x00000004


	//----- nvinfo : EIATTR_FRAME_SIZE
	.align		4
.L_148:
        /*033c*/ 	.byte	0x04, 0x11
        /*033e*/ 	.short	(.L_150 - .L_149)
	.align		4
.L_149:
        /*0340*/ 	.word	index@(_ZN7cutlass13device_kernelIN5flash19enable_sm80_to_sm89INS1_16FlashAttnFwdSm80INS1_25CollectiveMainloopFwdSm80ILi8ELi1ELb1EN4cute5tupleIJNS5_1CILi128EEENS7_ILi48EEENS7_ILi256EEEEEELi256ENS_6half_tEfNS_4arch4Sm80ELb0ELb0ELb1ELb1ELb1ELb0ELb1ELb1EEENS1_21CollectiveEpilogueFwdINS6_IJS8_SA_S9_EEENS6_IJNS7_ILi1EEESI_SI_EEESC_SE_Li256ELb1ELb1ELb1ELb0EEENS1_36VarlenDynamicPersistentTileSchedulerILi128ELi48ELi256ELi256ELb1ELb1ELb0ELb0ELb1ELb1EEEEEEEEEvNT_6ParamsE)
        /*0344*/ 	.word	0x00000000


	//----- nvinfo : EIATTR_REGCOUNT
	.align		4
.L_150:
        /*0348*/ 	.byte	0x04, 0x2f
        /*034a*/ 	.short	(.L_152 - .L_151)
	.align		4
.L_151:
        /*034c*/ 	.word	index@(_ZN7cutlass13device_kernelIN5flash19enable_sm80_to_sm89INS1_16FlashAttnFwdSm80INS1_25CollectiveMainloopFwdSm80ILi8ELi1ELb1EN4cute5tupleIJNS5_1CILi128EEENS7_ILi64EEENS7_ILi256EEEEEELi256ENS_6half_tEfNS_4arch4Sm80ELb0ELb0ELb1ELb0ELb1ELb0ELb1ELb1EEENS1_21CollectiveEpilogueFwdINS6_IJS8_SA_S9_EEENS6_IJNS7_ILi1EEESI_SI_EEESC_SE_Li256ELb0ELb1ELb1ELb0EEENS1_19SingleTileSchedulerILb0ELb1ELb1ELi128EEEEEEEEEvNT_6ParamsE)
        /*0350*/ 	.word	0x00000004


	//----- nvinfo : EIATTR_FRAME_SIZE
	.align		4
.L_152:
        /*0354*/ 	.byte	0x04, 0x11
        /*0356*/ 	.short	(.L_154 - .L_153)
	.align		4
.L_153:
        /*0358*/ 	.word	index@(_ZN7cutlass13device_kernelIN5flash19enable_sm80_to_sm89INS1_16FlashAttnFwdSm80INS1_25CollectiveMainloopFwdSm80ILi8ELi1ELb1EN4cute5tupleIJNS5_1CILi128EEENS7_ILi64EEENS7_ILi256EEEEEELi256ENS_6half_tEfNS_4arch4Sm80ELb0ELb0ELb1ELb0ELb1ELb0ELb1ELb1EEENS1_21CollectiveEpilogueFwdINS6_IJS8_SA_S9_EEENS6_IJNS7_ILi1EEESI_SI_EEESC_SE_Li256ELb0ELb1ELb1ELb0EEENS1_19SingleTileSchedulerILb0ELb1ELb1ELi128EEEEEEEEEvNT_6ParamsE)
        /*035c*/ 	.word	0x00000000


	//----- nvinfo : EIATTR_MIN_STACK_SIZE
	.align		4
.L_154:
        /*0360*/ 	.byte	0x04, 0x12
        /*0362*/ 	.short	(.L_156 - .L_155)
	.align		4
.L_155:
        /*0364*/ 	.word	index@(_ZN7cutlass13device_kernelIN5flash19enable_sm80_to_sm89INS1_16FlashAttnFwdSm80INS1_25CollectiveMainloopFwdSm80ILi8ELi1ELb1EN4cute5tupleIJNS5_1CILi128EEENS7_ILi64EEENS7_ILi256EEEEEELi256ENS_6half_tEfNS_4arch4Sm80ELb0ELb0ELb1ELb0ELb1ELb0ELb1ELb1EEENS1_21CollectiveEpilogueFwdINS6_IJS8_SA_S9_EEENS6_IJNS7_ILi1EEESI_SI_EEESC_SE_Li256ELb0ELb1ELb1ELb0EEENS1_19SingleTileSchedulerILb0ELb1ELb1ELi128EEEEEEEEEvNT_6ParamsE)
        /*0368*/ 	.word	0x00000000


	//----- nvinfo : EIATTR_MIN_STACK_SIZE
	.align		4
.L_156:
        /*036c*/ 	.byte	0x04, 0x12
        /*036e*/ 	.short	(.L_158 - .L_157)
	.align		4
.L_157:
        /*0370*/ 	.word	index@(_ZN7cutlass13device_kernelIN5flash19enable_sm80_to_sm89INS1_16FlashAttnFwdSm80INS1_25CollectiveMainloopFwdSm80ILi8ELi1ELb1EN4cute5tupleIJNS5_1CILi128EEENS7_ILi48EEENS7_ILi256EEEEEELi256ENS_6half_tEfNS_4arch4Sm80ELb0ELb0ELb1ELb1ELb1ELb0ELb1ELb1EEENS1_21CollectiveEpilogueFwdINS6_IJS8_SA_S9_EEENS6_IJNS7_ILi1EEESI_SI_EEESC_SE_Li256ELb1ELb1ELb1ELb0EEENS1_36VarlenDynamicPersistentTileSchedulerILi128ELi48ELi256ELi256ELb1ELb1ELb0ELb0ELb1ELb1EEEEEEEEEvNT_6ParamsE)
        /*0374*/ 	.word	0x00000000


	//----- nvinfo : EIATTR_MIN_STACK_SIZE
	.align		4
.L_158:
        /*0378*/ 	.byte	0x04, 0x12
        /*037a*/ 	.short	(.L_160 - .L_159)
	.align		4
.L_159:
        /*037c*/ 	.word	index@(_ZN7cutlass13device_kernelIN5flash19enable_sm80_to_sm89INS1_16FlashAttnFwdSm80INS1_25CollectiveMainloopFwdSm80ILi8ELi1ELb0EN4cute5tupleIJNS5_1CILi128EEENS7_ILi32EEENS7_ILi256EEEEEELi256ENS_6half_tEfNS_4arch4Sm80ELb0ELb0ELb1ELb1ELb1ELb1ELb1ELb1EEENS1_21CollectiveEpilogueFwdINS6_IJS8_SA_S9_EEENS6_IJNS7_ILi1EEESI_SI_EEESC_SE_Li256ELb1ELb1ELb1ELb0EEENS1_36VarlenDynamicPersistentTileSchedulerILi128ELi32ELi256ELi256ELb1ELb1ELb0ELb0ELb1ELb1EEEEEEEEEvNT_6ParamsE)
        /*0380*/ 	.word	0x00000000


	//----- nvinfo : EIATTR_MIN_STACK_SIZE
	.align		4
.L_160:
        /*0384*/ 	.byte	0x04, 0x12
        /*0386*/ 	.short	(.L_162 - .L_161)
	.align		4
.L_161:
        /*0388*/ 	.word	index@(_ZN7cutlass13device_kernelIN5flash19enable_sm80_to_sm89INS1_16FlashAttnFwdSm80INS1_25CollectiveMainloopFwdSm80ILi8ELi1ELb1EN4cute5tupleIJNS5_1CILi128EEENS7_ILi48EEENS7_ILi256EEEEEELi256ENS_6half_tEfNS_4arch4Sm80ELb0ELb1ELb1ELb0ELb1ELb0ELb1ELb1EEENS1_21CollectiveEpilogueFwdINS6_IJS8_SA_S9_EEENS6_IJNS7_ILi1EEESI_SI_EEESC_SE_Li256ELb0ELb1ELb1ELb0EEENS1_19SingleTileSchedulerILb0ELb1ELb1ELi128EEEEEEEEEvNT_6ParamsE)
        /*038c*/ 	.word	0x00000000


	//----- nvinfo : EIATTR_MIN_STACK_SIZE
	.align		4
.L_162:
        /*0390*/ 	.byte	0x04, 0x12
        /*0392*/ 	.short	(.L_164 - .L_163)
	.align		4
.L_163:
        /*0394*/ 	.word	index@(_ZN7cutlass13device_kernelIN5flash19enable_sm80_to_sm89INS1_16FlashAttnFwdSm80INS1_25CollectiveMainloopFwdSm80ILi8ELi1ELb1EN4cute5tupleIJNS5_1CILi128EEENS7_ILi48EEENS7_ILi256EEEEEELi256ENS_6half_tEfNS_4arch4Sm80ELb0ELb1ELb1ELb1ELb1ELb0ELb1ELb1EEENS1_21CollectiveEpilogueFwdINS6_IJS8_SA_S9_EEENS6_IJNS7_ILi1EEESI_SI_EEESC_SE_Li256ELb1ELb1ELb1ELb0EEENS1_36VarlenDynamicPersistentTileSchedulerILi128ELi48ELi256ELi256ELb1ELb1ELb0ELb1ELb0ELb1EEEEEEEEEvNT_6ParamsE)
        /*0398*/ 	.word	0x00000000


	//----- nvinfo : EIATTR_MIN_STACK_SIZE
	.align		4
.L_164:
        /*039c*/ 	.byte	0x04, 0x12
        /*039e*/ 	.short	(.L_166 - .L_165)
	.align		4
.L_165:
        /*03a0*/ 	.word	index@(_ZN7cutlass13device_kernelIN5flash19enable_sm80_to_sm89INS1_16FlashAttnFwdSm80INS1_25CollectiveMainloopFwdSm80ILi8ELi1ELb0EN4cute5tupleIJNS5_1CILi128EEENS7_ILi32EEENS7_ILi256EEEEEELi256ENS_6half_tEfNS_4arch4Sm80ELb0ELb1ELb1ELb1ELb1ELb1ELb1ELb1EEENS1_21CollectiveEpilogueFwdINS6_IJS8_SA_S9_EEENS6_IJNS7_ILi1EEESI_SI_EEESC_SE_Li256ELb1ELb1ELb1ELb0EEENS1_36VarlenDynamicPersistentTileSchedulerILi128ELi32ELi256ELi256ELb1ELb1ELb0ELb1ELb0ELb1EEEEEEEEEvNT_6ParamsE)
        /*03a4*/ 	.word	0x00000000


	//----- nvinfo : EIATTR_MIN_STACK_SIZE
	.align		4
.L_166:
        /*03a8*/ 	.byte	0x04, 0x12
        /*03aa*/ 	.short	(.L_168 - .L_167)
	.align		4
.L_167:
        /*03ac*/ 	.word	index@(_ZN7cutlass13device_kernelIN5flash19enable_sm80_to_sm89INS1_16FlashAttnFwdSm80INS1_25CollectiveMainloopFwdSm80ILi8ELi1ELb1EN4cute5tupleIJNS5_1CILi128EEENS7_ILi64EEENS7_ILi256EEEEEELi256ENS_6half_tEfNS_4arch4Sm80ELb1ELb0ELb1ELb0ELb1ELb0ELb1ELb1EEENS1_21CollectiveEpilogueFwdINS6_IJS8_SA_S9_EEENS6_IJNS7_ILi1EEESI_SI_EEESC_SE_Li256ELb0ELb1ELb1ELb0EEENS1_30DynamicPersistentTileSchedulerILi256ELi256ELb1ELb1ELb0EEEEEEEEEvNT_6ParamsE)
        /*03b0*/ 	.word	0x00000000


	//----- nvinfo : EIATTR_MIN_STACK_SIZE
	.align		4
.L_168:
        /*03b4*/ 	.byte	0x04, 0x12
        /*03b6*/ 	.short	(.L_170 - .L_169)
	.align		4
.L_169:
        /*03b8*/ 	.word	index@(_ZN7cutlass13device_kernelIN5flash19enable_sm80_to_sm89INS1_16FlashAttnFwdSm80INS1_25CollectiveMainloopFwdSm80ILi8ELi1ELb1EN4cute5tupleIJNS5_1CILi128EEENS7_ILi48EEENS7_ILi256EEEEEELi256ENS_6half_tEfNS_4arch4Sm80ELb1ELb0ELb1ELb1ELb1ELb0ELb1ELb1EEENS1_21CollectiveEpilogueFwdINS6_IJS8_SA_S9_EEENS6_IJNS7_ILi1EEESI_SI_EEESC_SE_Li256ELb1ELb1ELb1ELb0EEENS1_36VarlenDynamicPersistentTileSchedulerILi128ELi48ELi256ELi256ELb1ELb1ELb0ELb1ELb1ELb1EEEEEEEEEvNT_6ParamsE)
        /*03bc*/ 	.word	0x00000000


	//----- nvinfo : EIATTR_MIN_STACK_SIZE
	.align		4
.L_170:
        /*03c0*/ 	.byte	0x04, 0x12
        /*03c2*/ 	.short	(.L_172 - .L_171)
	.align		4
.L_171:
        /*03c4*/ 	.word	index@(_ZN7cutlass13device_kernelIN5flash19enable_sm80_to_sm89INS1_16FlashAttnFwdSm80INS1_25CollectiveMainloopFwdSm80ILi8ELi1ELb0EN4cute5tupleIJNS5_1CILi128EEENS7_ILi32EEENS7_ILi256EEEEEELi256ENS_6half_tEfNS_4arch4Sm80ELb1ELb0ELb1ELb1ELb1ELb1ELb1ELb1EEENS1_21CollectiveEpilogueFwdINS6_IJS8_SA_S9_EEENS6_IJNS7_ILi1EEESI_SI_EEESC_SE_Li256ELb1ELb1ELb1ELb0EEENS1_36VarlenDynamicPersistentTileSchedulerILi128ELi32ELi256ELi256ELb1ELb1ELb0ELb1ELb1ELb1EEEEEEEEEvNT_6ParamsE)
        /*03c8*/ 	.word	0x00000000


	//----- nvinfo : EIATTR_MIN_STACK_SIZE
	.align		4
.L_172:
        /*03cc*/ 	.byte	0x04, 0x12
        /*03ce*/ 	.short	(.L_174 - .L_173)
	.align		4
.L_173:
        /*03d0*/ 	.word	index@(_ZN7cutlass13device_kernelIN5flash19enable_sm80_to_sm89INS1_16FlashAttnFwdSm80INS1_25CollectiveMainloopFwdSm80ILi8ELi1ELb0EN4cute5tupleIJNS5_1CILi128EEENS7_ILi96EEENS7_ILi256EEEEEELi256ENS_6half_tEfNS_4arch4Sm80ELb0ELb0ELb1ELb0ELb1ELb0ELb1ELb1EEENS1_21CollectiveEpilogueFwdINS6_IJS8_SA_S9_EEENS6_IJNS7_ILi1EEESI_SI_EEESC_SE_Li256ELb0ELb1ELb1ELb0EEENS1_19SingleTileSchedulerILb0ELb1ELb1ELi128EEEEEEEEEvNT_6ParamsE)
        /*03d4*/ 	.word	0x00000000


	//----- nvinfo : EIATTR_MIN_STACK_SIZE
	.align		4
.L_174:
        /*03d8*/ 	.byte	0x04, 0x12
        /*03da*/ 	.short	(.L_176 - .L_175)
	.align		4
.L_175:
        /*03dc*/ 	.word	index@(_ZN7cutlass13device_kernelIN5flash19enable_sm80_to_sm89INS1_16FlashAttnFwdSm80INS1_25CollectiveMainloopFwdSm80ILi8ELi1ELb0EN4cute5tupleIJNS5_1CILi128EEENS7_ILi64EEENS7_ILi256EEEEEELi256ENS_6half_tEfNS_4arch4Sm80ELb0ELb0ELb1ELb1ELb1ELb0ELb1ELb1EEENS1_21CollectiveEpilogueFwdINS6_IJS8_SA_S9_EEENS6_IJNS7_ILi1EEESI_SI_EEESC_SE_Li256ELb1ELb1ELb1ELb0EEENS1_36VarlenDynamicPersistentTileSchedulerILi128ELi64ELi256ELi256ELb1ELb1ELb0ELb0ELb1ELb1EEEEEEEEEvNT_6ParamsE)
        /*03e0*/ 	.word	0x00000000


	//----- nvinfo : EIATTR_MIN_STACK_SIZE
	.align		4
.L_176:
        /*03e4*/ 	.byte	0x04, 0x12
        /*03e6*/ 	.short	(.L_178 - .L_177)
	.align		4
.L_177:
        /*03e8*/ 	.word	index@(_ZN7cutlass13device_kernelIN5flash19enable_sm80_to_sm89INS1_16FlashAttnFwdSm80INS1_25CollectiveMainloopFwdSm80ILi8ELi1ELb0EN4cute5tupleIJNS5_1CILi128EEENS7_ILi48EEENS7_ILi256EEEEEELi256ENS_6half_tEfNS_4arch4Sm80ELb0ELb0ELb1ELb1ELb1ELb1ELb1ELb1EEENS1_21CollectiveEpilogueFwdINS6_IJS8_SA_S9_EEENS6_IJNS7_ILi1EEESI_SI_EEESC_SE_Li256ELb1ELb1ELb1ELb0EEENS1_36VarlenDynamicPersistentTileSchedulerILi128ELi48ELi256ELi256ELb1ELb1ELb0ELb0ELb1ELb1EEEEEEEEEvNT_6ParamsE)
        /*03ec*/ 	.word	0x00000000


	//----- nvinfo : EIATTR_MIN_STACK_SIZE
	.align		4
.L_178:
        /*03f0*/ 	.byte	0x04, 0x12
        /*03f2*/ 	.short	(.L_180 - .L_179)
	.align		4
.L_179:
        /*03f4*/ 	.word	index@(_ZN7cutlass13device_kernelIN5flash19enable_sm80_to_sm89INS1_16FlashAttnFwdSm80INS1_25CollectiveMainloopFwdSm80ILi8ELi1ELb0EN4cute5tupleIJNS5_1CILi128EEENS7_ILi64EEENS7_ILi256EEEEEELi256ENS_6half_tEfNS_4arch4Sm80ELb0ELb1ELb1ELb0ELb1ELb0ELb1ELb1EEENS1_21CollectiveEpilogueFwdINS6_IJS8_SA_S9_EEENS6_IJNS7_ILi1EEESI_SI_EEESC_SE_Li256ELb0ELb1ELb1ELb0EEENS1_19SingleTileSchedulerILb0ELb1ELb1ELi128EEEEEEEEEvNT_6ParamsE)
        /*03f8*/ 	.word	0x00000000


	//----- nvinfo : EIATTR_MIN_STACK_SIZE
	.align		4
.L_180:
        /*03fc*/ 	.byte	0x04, 0x12
        /*03fe*/ 	.short	(.L_182 - .L_181)
	.align		4
.L_181:
        /*0400*/ 	.word	index@(_ZN7cutlass13device_kernelIN5flash19enable_sm80_to_sm89INS1_16FlashAttnFwdSm80INS1_25CollectiveMainloopFwdSm80ILi8ELi1ELb0EN4cute5tupleIJNS5_1CILi128EEENS7_ILi64EEENS7_ILi256EEEEEELi256ENS_6half_tEfNS_4arch4Sm80ELb0ELb1ELb1ELb1ELb1ELb0ELb1ELb1EEENS1_21CollectiveEpilogueFwdINS6_IJS8_SA_S9_EEENS6_IJNS7_ILi1EEESI_SI_EEESC_SE_Li256ELb1ELb1ELb1ELb0EEENS1_36VarlenDynamicPersistentTileSchedulerILi128ELi64ELi256ELi256ELb1ELb1ELb0ELb1ELb0ELb1EEEEEEEEEvNT_6ParamsE)
        /*0404*/ 	.word	0x00000000


	//----- nvinfo : EIATTR_MIN_STACK_SIZE
	.align		4
.L_182:
        /*0408*/ 	.byte	0x04, 0x12
        /*040a*/ 	.short	(.L_184 - .L_183)
	.align		4
.L_183:
        /*040c*/ 	.word	index@(_ZN7cutlass13device_kernelIN5flash19enable_sm80_to_sm89INS1_16FlashAttnFwdSm80INS1_25CollectiveMainloopFwdSm80ILi8ELi1ELb0EN4cute5tupleIJNS5_1CILi128EEENS7_ILi48EEENS7_ILi256EEEEEELi256ENS_6half_tEfNS_4arch4Sm80ELb0ELb1ELb1ELb1ELb1ELb1ELb1ELb1EEENS1_21CollectiveEpilogueFwdINS6_IJS8_SA_S9_EEENS6_IJNS7_ILi1EEESI_SI_EEESC_SE_Li256ELb1ELb1ELb1ELb0EEENS1_36VarlenDynamicPersistentTileSchedulerILi128ELi48ELi256ELi256ELb1ELb1ELb0ELb1ELb0ELb1EEEEEEEEEvNT_6ParamsE)
        /*0410*/ 	.word	0x00000000


	//----- nvinfo : EIATTR_MIN_STACK_SIZE
	.align		4
.L_184:
        /*0414*/ 	.byte	0x04, 0x12
        /*0416*/ 	.short	(.L_186 - .L_185)
	.align		4
.L_185:
        /*0418*/ 	.word	index@(_ZN7cutlass13device_kernelIN5flash19enable_sm80_to_sm89INS1_16FlashAttnFwdSm80INS1_25CollectiveMainloopFwdSm80ILi8ELi1ELb0EN4cute5tupleIJNS5_1CILi128EEENS7_ILi96EEENS7_ILi256EEEEEELi256ENS_6half_tEfNS_4arch4Sm80ELb1ELb0ELb1ELb0ELb1ELb0ELb1ELb1EEENS1_21CollectiveEpilogueFwdINS6_IJS8_SA_S9_EEENS6_IJNS7_ILi1EEESI_SI_EEESC_SE_Li256ELb0ELb1ELb1ELb0EEENS1_30DynamicPersistentTileSchedulerILi256ELi256ELb1ELb1ELb0EEEEEEEEEvNT_6ParamsE)
        /*041c*/ 	.word	0x00000000


	//----- nvinfo : EIATTR_MIN_STACK_SIZE
	.align		4
.L_186:
        /*0420*/ 	.byte	0x04, 0x12
        /*0422*/ 	.short	(.L_188 - .L_187)
	.align		4
.L_187:
        /*0424*/ 	.word	index@(_ZN7cutlass13device_kernelIN5flash19enable_sm80_to_sm89INS1_16FlashAttnFwdSm80INS1_25CollectiveMainloopFwdSm80ILi8ELi1ELb0EN4cute5tupleIJNS5_1CILi128EEENS7_ILi64EEENS7_ILi256EEEEEELi256ENS_6half_tEfNS_4arch4Sm80ELb1ELb0ELb1ELb1ELb1ELb0ELb1ELb1EEENS1_21CollectiveEpilogueFwdINS6_IJS8_SA_S9_EEENS6_IJNS7_ILi1EEESI_SI_EEESC_SE_Li256ELb1ELb1ELb1ELb0EEENS1_36VarlenDynamicPersistentTileSchedulerILi128ELi64ELi256ELi256ELb1ELb1ELb0ELb1ELb1ELb1EEEEEEEEEvNT_6ParamsE)
        /*0428*/ 	.word	0x00000000


	//----- nvinfo : EIATTR_MIN_STACK_SIZE
	.align		4
.L_188:
        /*042c*/ 	.byte	0x04, 0x12
        /*042e*/ 	.short	(.L_190 - .L_189)
	.align		4
.L_189:
        /*0430*/ 	.word	index@(_ZN7cutlass13device_kernelIN5flash19enable_sm80_to_sm89INS1_16FlashAttnFwdSm80INS1_25CollectiveMainloopFwdSm80ILi8ELi1ELb0EN4cute5tupleIJNS5_1CILi128EEENS7_ILi48EEENS7_ILi256EEEEEELi256ENS_6half_tEfNS_4arch4Sm80ELb1ELb0ELb1ELb1ELb1ELb1ELb1ELb1EEENS1_21CollectiveEpilogueFwdINS6_IJS8_SA_S9_EEENS6_IJNS7_ILi1EEESI_SI_EEESC_SE_Li256ELb1ELb1ELb1ELb0EEENS1_36VarlenDynamicPersistentTileSchedulerILi128ELi48ELi256ELi256ELb1ELb1ELb0ELb1ELb1ELb1EEEEEEEEEvNT_6ParamsE)
        /*0434*/ 	.word	0x00000000


	//----- nvinfo : EIATTR_MIN_STACK_SIZE
	.align		4
.L_190:
        /*0438*/ 	.byte	0x04, 0x12
        /*043a*/ 	.short	(.L_192 - .L_191)
	.align		4
.L_191:
        /*043c*/ 	.word	index@(_ZN7cutlass13device_kernelIN5flash19enable_sm80_to_sm89INS1_16FlashAttnFwdSm80INS1_25CollectiveMainloopFwdSm80ILi8ELi1ELb1EN4cute5tupleIJNS5_1CILi128EEENS7_ILi64EEENS7_ILi256EEEEEELi256ENS_6half_tEfNS_4arch4Sm80ELb0ELb0ELb0ELb0ELb1ELb0ELb1ELb1EEENS1_21CollectiveEpilogueFwdINS6_IJS8_SA_S9_EEENS6_IJNS7_ILi1EEESI_SI_EEESC_SE_Li256ELb0ELb1ELb1ELb0EEENS1_19SingleTileSchedulerILb0ELb1ELb1ELi128EEEEEEEEEvNT_6ParamsE)
        /*0440*/ 	.word	0x00000000


	//----- nvinfo : EIATTR_MIN_STACK_SIZE
	.align		4
.L_192:
        /*0444*/ 	.byte	0x04, 0x12
        /*0446*/ 	.short	(.L_194 - .L_193)
	.align		4
.L_193:
        /*0448*/ 	.word	index@(_ZN7cutlass13device_kernelIN5flash19enable_sm80_to_sm89INS1_16FlashAttnFwdSm80INS1_25CollectiveMainloopFwdSm80ILi8ELi1ELb1EN4cute5tupleIJNS5_1CILi128EEENS7_ILi48EEENS7_ILi256EEEEEELi256ENS_6half_tEfNS_4arch4Sm80ELb0ELb0ELb0ELb1ELb1ELb0ELb1ELb1EEENS1_21CollectiveEpilogueFwdINS6_IJS8_SA_S9_EEENS6_IJNS7_ILi1EEESI_SI_EEESC_SE_Li256ELb1ELb1ELb1ELb0EEENS1_36VarlenDynamicPersistentTileSchedulerILi128ELi48ELi256ELi256ELb1ELb1ELb0ELb0ELb1ELb1EEEEEEEEEvNT_6ParamsE)
        /*044c*/ 	.word	0x00000000


	//----- nvinfo : EIATTR_MIN_STACK_SIZE
	.align		4
.L_194:
        /*0450*/ 	.byte	0x04, 0x12
        /*0452*/ 	.short	(.L_196 - .L_195)
	.align		4
.L_195:
        /*0454*/ 	.word	index@(_ZN7cutlass13device_kernelIN5flash19enable_sm80_to_sm89INS1_16FlashAttnFwdSm80INS1_25CollectiveMainloopFwdSm80ILi8ELi1ELb0EN4cute5tupleIJNS5_1CILi128EEENS7_ILi32EEENS7_ILi256EEEEEELi256ENS_6half_tEfNS_4arch4Sm80ELb0ELb0ELb0ELb1ELb1ELb1ELb1ELb1EEENS1_21CollectiveEpilogueFwdINS6_IJS8_SA_S9_EEENS6_IJNS7_ILi1EEESI_SI_EEESC_SE_Li256ELb1ELb1ELb1ELb0EEENS1_36VarlenDynamicPersistentTileSchedulerILi128ELi32ELi256ELi256ELb1ELb1ELb0ELb0ELb1ELb1EEEEEEEEEvNT_6ParamsE)
        /*0458*/ 	.word	0x00000000


	//----- nvinfo : EIATTR_MIN_STACK_SIZE
	.align		4
.L_196:
        /*045c*/ 	.byte	0x04, 0x12
        /*045e*/ 	.short	(.L_198 - .L_197)
	.align		4
.L_197:
        /*0460*/ 	.word	index@(_ZN7cutlass13device_kernelIN5flash19enable_sm80_to_sm89INS1_16FlashAttnFwdSm80INS1_25CollectiveMainloopFwdSm80ILi8ELi1ELb1EN4cute5tupleIJNS5_1CILi128EEENS7_ILi48EEENS7_ILi256EEEEEELi256ENS_6half_tEfNS_4arch4Sm80ELb0ELb1ELb0ELb0ELb1ELb0ELb1ELb1EEENS1_21CollectiveEpilogueFwdINS6_IJS8_SA_S9_EEENS6_IJNS7_ILi1EEESI_SI_EEESC_SE_Li256ELb0ELb1ELb1ELb0EEENS1_19SingleTileSchedulerILb0ELb1ELb1ELi128EEEEEEEEEvNT_6ParamsE)
        /*0464*/ 	.word	0x00000000


	//----- nvinfo : EIATTR_MIN_STACK_SIZE
	.align		4
.L_198:
        /*0468*/ 	.byte	0x04, 0x12
        /*046a*/ 	.short	(.L_200 - .L_199)
	.align		4
.L_199:
        /*046c*/ 	.word	index@(_ZN7cutlass13device_kernelIN5flash19enable_sm80_to_sm89INS1_16FlashAttnFwdSm80INS1_25CollectiveMainloopFwdSm80ILi8ELi1ELb1EN4cute5tupleIJNS5_1CILi128EEENS7_ILi48EEENS7_ILi256EEEEEELi256ENS_6half_tEfNS_4arch4Sm80ELb0ELb1ELb0ELb1ELb1ELb0ELb1ELb1EEENS1_21CollectiveEpilogueFwdINS6_IJS8_SA_S9_EEENS6_IJNS7_ILi1EEESI_SI_EEESC_SE_Li256ELb1ELb1ELb1ELb0EEENS1_36VarlenDynamicPersistentTileSchedulerILi128ELi48ELi256ELi256ELb1ELb1ELb0ELb1ELb0ELb1EEEEEEEEEvNT_6ParamsE)
        /*0470*/ 	.word	0x00000000


	//----- nvinfo : EIATTR_MIN_STACK_SIZE
	.align		4
.L_200:
        /*0474*/ 	.byte	0x04, 0x12
        /*0476*/ 	.short	(.L_202 - .L_201)
	.align		4
.L_201:
        /*0478*/ 	.word	index@(_ZN7cutlass13device_kernelIN5flash19enable_sm80_to_sm89INS1_16FlashAttnFwdSm80INS1_25CollectiveMainloopFwdSm80ILi8ELi1ELb0EN4cute5tupleIJNS5_1CILi128EEENS7_ILi32EEENS7_ILi256EEEEEELi256ENS_6half_tEfNS_4arch4Sm80ELb0ELb1ELb0ELb1ELb1ELb1ELb1ELb1EEENS1_21CollectiveEpilogueFwdINS6_IJS8_SA_S9_EEENS6_IJNS7_ILi1EEESI_SI_EEESC_SE_Li256ELb1ELb1ELb1ELb0EEENS1_36VarlenDynamicPersistentTileSchedulerILi128ELi32ELi256ELi256ELb1ELb1ELb0ELb1ELb0ELb1EEEEEEEEEvNT_6ParamsE)
        /*047c*/ 	.word	0x00000000


	//----- nvinfo : EIATTR_MIN_STACK_SIZE
	.align		4
.L_202:
        /*0480*/ 	.byte	0x04, 0x12
        /*0482*/ 	.short	(.L_204 - .L_203)
	.align		4
.L_203:
        /*0484*/ 	.word	index@(_ZN7cutlass13device_kernelIN5flash19enable_sm80_to_sm89INS1_16FlashAttnFwdSm80INS1_25CollectiveMainloopFwdSm80ILi8ELi1ELb1EN4cute5tupleIJNS5_1CILi128EEENS7_ILi64EEENS7_ILi256EEEEEELi256ENS_6half_tEfNS_4arch4Sm80ELb1ELb0ELb0ELb0ELb1ELb0ELb1ELb1EEENS1_21CollectiveEpilogueFwdINS6_IJS8_SA_S9_EEENS6_IJNS7_ILi1EEESI_SI_EEESC_SE_Li256ELb0ELb1ELb1ELb0EEENS1_30DynamicPersistentTileSchedulerILi256ELi256ELb1ELb1ELb0EEEEEEEEEvNT_6ParamsE)
        /*0488*/ 	.word	0x00000000


	//----- nvinfo : EIATTR_MIN_STACK_SIZE
	.align		4
.L_204:
        /*048c*/ 	.byte	0x04, 0x12
        /*048e*/ 	.short	(.L_206 - .L_205)
	.align		4
.L_205:
        /*0490*/ 	.word	index@(_ZN7cutlass13device_kernelIN5flash19enable_sm80_to_sm89INS1_16FlashAttnFwdSm80INS1_25CollectiveMainloopFwdSm80ILi8ELi1ELb1EN4cute5tupleIJNS5_1CILi128EEENS7_ILi48EEENS7_ILi256EEEEEELi256ENS_6half_tEfNS_4arch4Sm80ELb1ELb0ELb0ELb1ELb1ELb0ELb1ELb1EEENS1_21CollectiveEpilogueFwdINS6_IJS8_SA_S9_EEENS6_IJNS7_ILi1EEESI_SI_EEESC_SE_Li256ELb1ELb1ELb1ELb0EEENS1_36VarlenDynamicPersistentTileSchedulerILi128ELi48ELi256ELi256ELb1ELb1ELb0ELb1ELb1ELb1EEEEEEEEEvNT_6ParamsE)
        /*0494*/ 	.word	0x00000000


	//----- nvinfo : EIATTR_MIN_STACK_SIZE
	.align		4
.L_206:
        /*0498*/ 	.byte	0x04, 0x12
        /*049a*/ 	.short	(.L_208 - .L_207)
	.align		4
.L_207:
        /*049c*/ 	.word	index@(_ZN7cutlass13device_kernelIN5flash19enable_sm80_to_sm89INS1_16FlashAttnFwdSm80INS1_25CollectiveMainloopFwdSm80ILi8ELi1ELb0EN4cute5tupleIJNS5_1CILi128EEENS7_ILi32EEENS7_ILi256EEEEEELi256ENS_6half_tEfNS_4arch4Sm80ELb1ELb0ELb0ELb1ELb1ELb1ELb1ELb1EEENS1_21CollectiveEpilogueFwdINS6_IJS8_SA_S9_EEENS6_IJNS7_ILi1EEESI_SI_EEESC_SE_Li256ELb1ELb1ELb1ELb0EEENS1_36VarlenDynamicPersistentTileSchedulerILi128ELi32ELi256ELi256ELb1ELb1ELb0ELb1ELb1ELb1EEEEEEEEEvNT_6ParamsE)
        /*04a0*/ 	.word	0x00000000


	//----- nvinfo : EIATTR_MIN_STACK_SIZE
	.align		4
.L_208:
        /*04a4*/ 	.byte	0x04, 0x12
        /*04a6*/ 	.short	(.L_210 - .L_209)
	.align		4
.L_209:
        /*04a8*/ 	.word	index@(_ZN7cutlass13device_kernelIN5flash19enable_sm80_to_sm89INS1_16FlashAttnFwdSm80INS1_25CollectiveMainloopFwdSm80ILi8ELi1ELb0EN4cute5tupleIJNS5_1CILi128EEENS7_ILi96EEENS7_ILi256EEEEEELi256ENS_6half_tEfNS_4arch4Sm80ELb0ELb0ELb0ELb0ELb1ELb0ELb1ELb1EEENS1_21CollectiveEpilogueFwdINS6_IJS8_SA_S9_EEENS6_IJNS7_ILi1EEESI_SI_EEESC_SE_Li256ELb0ELb1ELb1ELb0EEENS1_19SingleTileSchedulerILb0ELb1ELb1ELi128EEEEEEEEEvNT_6ParamsE)
        /*04ac*/ 	.word	0x00000000


	//----- nvinfo : EIATTR_MIN_STACK_SIZE
	.align		4
.L_210:
        /*04b0*/ 	.byte	0x04, 0x12
        /*04b2*/ 	.short	(.L_212 - .L_211)
	.align		4
.L_211:
        /*04b4*/ 	.word	index@(_ZN7cutlass13device_kernelIN5flash19enable_sm80_to_sm89INS1_16FlashAttnFwdSm80INS1_25CollectiveMainloopFwdSm80ILi8ELi1ELb0EN4cute5tupleIJNS5_1CILi128EEENS7_ILi64EEENS7_ILi256EEEEEELi256ENS_6half_tEfNS_4arch4Sm80ELb0ELb0ELb0ELb1ELb1ELb0ELb1ELb1EEENS1_21CollectiveEpilogueFwdINS6_IJS8_SA_S9_EEENS6_IJNS7_ILi1EEESI_SI_EEESC_SE_Li256ELb1ELb1ELb1ELb0EEENS1_36VarlenDynamicPersistentTileSchedulerILi128ELi64ELi256ELi256ELb1ELb1ELb0ELb0ELb1ELb1EEEEEEEEEvNT_6ParamsE)
        /*04b8*/ 	.word	0x00000000


	//----- nvinfo : EIATTR_MIN_STACK_SIZE
	.align		4
.L_212:
        /*04bc*/ 	.byte	0x04, 0x12
        /*04be*/ 	.short	(.L_214 - .L_213)
	.align		4
.L_213:
        /*04c0*/ 	.word	index@(_ZN7cutlass13device_kernelIN5flash19enable_sm80_to_sm89INS1_16FlashAttnFwdSm80INS1_25CollectiveMainloopFwdSm80ILi8ELi1ELb0EN4cute5tupleIJNS5_1CILi128EEENS7_ILi48EEENS7_ILi256EEEEEELi256ENS_6half_tEfNS_4arch4Sm80ELb0ELb0ELb0ELb1ELb1ELb1ELb1ELb1EEENS1_21CollectiveEpilogueFwdINS6_IJS8_SA_S9_EEENS6_IJNS7_ILi1EEESI_SI_EEESC_SE_Li256ELb1ELb1ELb1ELb0EEENS1_36VarlenDynamicPersistentTileSchedulerILi128ELi48ELi256ELi256ELb1ELb1ELb0ELb0ELb1ELb1EEEEEEEEEvNT_6ParamsE)
        /*04c4*/ 	.word	0x00000000


	//----- nvinfo : EIATTR_MIN_STACK_SIZE
	.align		4
.L_214:
        /*04c8*/ 	.byte	0x04, 0x12
        /*04ca*/ 	.short	(.L_216 - .L_215)
	.align		4
.L_215:
        /*04cc*/ 	.word	index@(_ZN7cutlass13device_kernelIN5flash19enable_sm80_to_sm89INS1_16FlashAttnFwdSm80INS1_25CollectiveMainloopFwdSm80ILi8ELi1ELb0EN4cute5tupleIJNS5_1CILi128EEENS7_ILi64EEENS7_ILi256EEEEEELi256ENS_6half_tEfNS_4arch4Sm80ELb0ELb1ELb0ELb0ELb1ELb0ELb1ELb1EEENS1_21CollectiveEpilogueFwdINS6_IJS8_SA_S9_EEENS6_IJNS7_ILi1EEESI_SI_EEESC_SE_Li256ELb0ELb1ELb1ELb0EEENS1_19SingleTileSchedulerILb0ELb1ELb1ELi128EEEEEEEEEvNT_6ParamsE)
        /*04d0*/ 	.word	0x00000000


	//----- nvinfo : EIATTR_MIN_STACK_SIZE
	.align		4
.L_216:
        /*04d4*/ 	.byte	0x04, 0x12
        /*04d6*/ 	.short	(.L_218 - .L_217)
	.align		4
.L_217:
        /*04d8*/ 	.word	index@(_ZN7cutlass13device_kernelIN5flash19enable_sm80_to_sm89INS1_16FlashAttnFwdSm80INS1_25CollectiveMainloopFwdSm80ILi8ELi1ELb0EN4cute5tupleIJNS5_1CILi128EEENS7_ILi64EEENS7_ILi256EEEEEELi256ENS_6half_tEfNS_4arch4Sm80ELb0ELb1ELb0ELb1ELb1ELb0ELb1ELb1EEENS1_21CollectiveEpilogueFwdINS6_IJS8_SA_S9_EEENS6_IJNS7_ILi1EEESI_SI_EEESC_SE_Li256ELb1ELb1ELb1ELb0EEENS1_36VarlenDynamicPersistentTileSchedulerILi128ELi64ELi256ELi256ELb1ELb1ELb0ELb1ELb0ELb1EEEEEEEEEvNT_6ParamsE)
        /*04dc*/ 	.word	0x00000000


	//----- nvinfo : EIATTR_MIN_STACK_SIZE
	.align		4
.L_218:
        /*04e0*/ 	.byte	0x04, 0x12
        /*04e2*/ 	.short	(.L_220 - .L_219)
	.align		4
.L_219:
        /*04e4*/ 	.word	index@(_ZN7cutlass13device_kernelIN5flash19enable_sm80_to_sm89INS1_16FlashAttnFwdSm80INS1_25CollectiveMainloopFwdSm80ILi8ELi1ELb0EN4cute5tupleIJNS5_1CILi128EEENS7_ILi48EEENS7_ILi256EEEEEELi256ENS_6half_tEfNS_4arch4Sm80ELb0ELb1ELb0ELb1ELb1ELb1ELb1ELb1EEENS1_21CollectiveEpilogueFwdINS6_IJS8_SA_S9_EEENS6_IJNS7_ILi1EEESI_SI_EEESC_SE_Li256ELb1ELb1ELb1ELb0EEENS1_36VarlenDynamicPersistentTileSchedulerILi128ELi48ELi256ELi256ELb1ELb1ELb0ELb1ELb0ELb1EEEEEEEEEvNT_6ParamsE)
        /*04e8*/ 	.word	0x00000000


	//----- nvinfo : EIATTR_MIN_STACK_SIZE
	.align		4
.L_220:
        /*04ec*/ 	.byte	0x04, 0x12
        /*04ee*/ 	.short	(.L_222 - .L_221)
	.align		4
.L_221:
        /*04f0*/ 	.word	index@(_ZN7cutlass13device_kernelIN5flash19enable_sm80_to_sm89INS1_16FlashAttnFwdSm80INS1_25CollectiveMainloopFwdSm80ILi8ELi1ELb0EN4cute5tupleIJNS5_1CILi128EEENS7_ILi96EEENS7_ILi256EEEEEELi256ENS_6half_tEfNS_4arch4Sm80ELb1ELb0ELb0ELb0ELb1ELb0ELb1ELb1EEENS1_21CollectiveEpilogueFwdINS6_IJS8_SA_S9_EEENS6_IJNS7_ILi1EEESI_SI_EEESC_SE_Li256ELb0ELb1ELb1ELb0EEENS1_30DynamicPersistentTileSchedulerILi256ELi256ELb1ELb1ELb0EEEEEEEEEvNT_6ParamsE)
        /*04f4*/ 	.word	0x00000000


	//----- nvinfo : EIATTR_MIN_STACK_SIZE
	.align		4
.L_222:
        /*04f8*/ 	.byte	0x04, 0x12
        /*04fa*/ 	.short	(.L_224 - .L_223)
	.align		4
.L_223:
        /*04fc*/ 	.word	index@(_ZN7cutlass13device_kernelIN5flash19enable_sm80_to_sm89INS1_16FlashAttnFwdSm80INS1_25CollectiveMainloopFwdSm80ILi8ELi1ELb0EN4cute5tupleIJNS5_1CILi128EEENS7_ILi64EEENS7_ILi256EEEEEELi256ENS_6half_tEfNS_4arch4Sm80ELb1ELb0ELb0ELb1ELb1ELb0ELb1ELb1EEENS1_21CollectiveEpilogueFwdINS6_IJS8_SA_S9_EEENS6_IJNS7_ILi1EEESI_SI_EEESC_SE_Li256ELb1ELb1ELb1ELb0EEENS1_36VarlenDynamicPersistentTileSchedulerILi128ELi64ELi256ELi256ELb1ELb1ELb0ELb1ELb1ELb1EEEEEEEEEvNT_6ParamsE)
        /*0500*/ 	.word	0x00000000


	//----- nvinfo : EIATTR_MIN_STACK_SIZE
	.align		4
.L_224:
        /*0504*/ 	.byte	0x04, 0x12
        /*0506*/ 	.short	(.L_226 - .L_225)
	.align		4
.L_225:
        /*0508*/ 	.word	index@(_ZN7cutlass13device_kernelIN5flash19enable_sm80_to_sm89INS1_16FlashAttnFwdSm80INS1_25CollectiveMainloopFwdSm80ILi8ELi1ELb0EN4cute5tupleIJNS5_1CILi128EEENS7_ILi48EEENS7_ILi256EEEEEELi256ENS_6half_tEfNS_4arch4Sm80ELb1ELb0ELb0ELb1ELb1ELb1ELb1ELb1EEENS1_21CollectiveEpilogueFwdINS6_IJS8_SA_S9_EEENS6_IJNS7_ILi1EEESI_SI_EEESC_SE_Li256ELb1ELb1ELb1ELb0EEENS1_36VarlenDynamicPersistentTileSchedulerILi128ELi48ELi256ELi256ELb1ELb1ELb0ELb1ELb1ELb1EEEEEEEEEvNT_6ParamsE)
        /*050c*/ 	.word	0x00000000
.L_226:


//--------------------- .nv.compat                --------------------------
	.section	.nv.compat,"",@"SHT_CUDA_COMPAT_INFO"
	.align	4
        /*0000*/ 	.byte	0x02, 0x09, 0x01, 0x00, 0x02, 0x02, 0x01, 0x00, 0x02, 0x05, 0x05, 0x00, 0x03, 0x07, 0x01, 0x01
        /*0010*/ 	.byte	0x02, 0x03, 0x00, 0x00, 0x02, 0x06, 0x01, 0x00, 0x04, 0x0b, 0x08, 0x00, 0x00, 0x00, 0x00, 0x00
        /*0020*/ 	.byte	0x00, 0x00, 0x00, 0x00


//--------------------- .nv.info._ZN7cutlass13device_kernelIN5flash19enable_sm80_to_sm89INS1_16FlashAttnFwdSm80INS1_25CollectiveMainloopFwdSm80ILi8ELi1ELb1EN4cute5tupleIJNS5_1CILi128EEENS7_ILi64EEENS7_ILi256EEEEEELi256ENS_6half_tEfNS_4arch4Sm80ELb0ELb0ELb1ELb0ELb1ELb0ELb1ELb1EEENS1_21CollectiveEpilogueFwdINS6_IJS8_SA_S9_EEENS6_IJNS7_ILi1EEESI_SI_EEESC_SE_Li256ELb0ELb1ELb1ELb0EEENS1_19SingleTileSchedulerILb0ELb1ELb1ELi128EEEEEEEEEvNT_6ParamsE --------------------------
	.section	.nv.info._ZN7cutlass13device_kernelIN5flash19enable_sm80_to_sm89INS1_16FlashAttnFwdSm80INS1_25CollectiveMainloopFwdSm80ILi8ELi1ELb1EN4cute5tupleIJNS5_1CILi128EEENS7_ILi64EEENS7_ILi256EEEEEELi256ENS_6half_tEfNS_4arch4Sm80ELb0ELb0ELb1ELb0ELb1ELb0ELb1ELb1EEENS1_21CollectiveEpilogueFwdINS6_IJS8_SA_S9_EEENS6_IJNS7_ILi1EEESI_SI_EEESC_SE_Li256ELb0ELb1ELb1ELb0EEENS1_19SingleTileSchedulerILb0ELb1ELb1ELi128EEEEEEEEEvNT_6ParamsE,"",@"SHT_CUDA_INFO"
	.sectionflags	@""
	.align	4


	//----- nvinfo : EIATTR_CUDA_API_VERSION
	.align		4
        /*0000*/ 	.byte	0x04, 0x37
        /*0002*/ 	.short	(.L_228 - .L_227)
.L_227:
        /*0004*/ 	.word	0x00000082


	//----- nvinfo : EIATTR_KPARAM_INFO
	.align		4
.L_228:
        /*0008*/ 	.byte	0x04, 0x17
        /*000a*/ 	.short	(.L_230 - .L_229)
.L_229:
        /*000c*/ 	.word	0x00000000
        /*0010*/ 	.short	0x0000
        /*0012*/ 	.short	0x0000
        /*0014*/ 	.byte	0x00, 0xf0, 0x61, 0x10


	//----- nvinfo : EIATTR_SPARSE_MMA_MASK
	.align		4
.L_230:
        /*0018*/ 	.byte	0x03, 0x50
        /*001a*/ 	.short	0x0000


	//----- nvinfo : EIATTR_MAXREG_COUNT
	.align		4
        /*001c*/ 	.byte	0x03, 0x1b
        /*001e*/ 	.short	0x00ff


	//----- nvinfo : EIATTR_MERCURY_ISA_VERSION
	.align		4
        /*0020*/ 	.byte	0x03, 0x5f
        /*0022*/ 	.short	0x0101


	//----- nvinfo : EIATTR_VRC_CTA_INIT_COUNT
	.align		4
        /*0024*/ 	.byte	0x02, 0x4a
	.zero		1
	.zero		1


	//----- nvinfo : EIATTR_EXIT_INSTR_OFFSETS
	.align		4
        /*0028*/ 	.byte	0x04, 0x1c
        /*002a*/ 	.short	(.L_232 - .L_231)


	//   ....[0]....
.L_231:
        /*002c*/ 	.word	0x00000010


	//----- nvinfo : EIATTR_MAX_THREADS
	.align		4
.L_232:
        /*0030*/ 	.byte	0x04, 0x05
        /*0032*/ 	.short	(.L_234 - .L_233)
.L_233:
        /*0034*/ 	.word	0x00000100
        /*0038*/ 	.word	0x00000001
        /*003c*/ 	.word	0x00000001


	//----- nvinfo : EIATTR_CBANK_PARAM_SIZE
	.align		4
.L_234:
        /*0040*/ 	.byte	0x03, 0x19
        /*0042*/ 	.short	0x0418


	//----- nvinfo : EIATTR_PARAM_CBANK
	.align		4
        /*0044*/ 	.byte	0x04, 0x0a
        /*0046*/ 	.short	(.L_236 - .L_235)
	.align		4
.L_235:
        /*0048*/ 	.word	index@(.nv.constant0._ZN7cutlass13device_kernelIN5flash19enable_sm80_to_sm89INS1_16FlashAttnFwdSm80INS1_25CollectiveMainloopFwdSm80ILi8ELi1ELb1EN4cute5tupleIJNS5_1CILi128EEENS7_ILi64EEENS7_ILi256EEEEEELi256ENS_6half_tEfNS_4arch4Sm80ELb0ELb0ELb1ELb0ELb1ELb0ELb1ELb1EEENS1_21CollectiveEpilogueFwdINS6_IJS8_SA_S9_EEENS6_IJNS7_ILi1EEESI_SI_EEESC_SE_Li256ELb0ELb1ELb1ELb0EEENS1_19SingleTileSchedulerILb0ELb1ELb1ELi128EEEEEEEEEvNT_6ParamsE)
        /*004c*/ 	.short	0x0380
        /*004e*/ 	.short	0x0418


	//----- nvinfo : EIATTR_SW_WAR
	.align		4
.L_236:
        /*0050*/ 	.byte	0x04, 0x36
        /*0052*/ 	.short	(.L_238 - .L_237)
.L_237:
        /*0054*/ 	.word	0x00000008
.L_238:


//--------------------- .nv.info._ZN7cutlass13device_kernelIN5flash19enable_sm80_to_sm89INS1_16FlashAttnFwdSm80INS1_25CollectiveMainloopFwdSm80ILi8ELi1ELb1EN4cute5tupleIJNS5_1CILi128EEENS7_ILi48EEENS7_ILi256EEEEEELi256ENS_6half_tEfNS_4arch4Sm80ELb0ELb0ELb1ELb1ELb1ELb0ELb1ELb1EEENS1_21CollectiveEpilogueFwdINS6_IJS8_SA_S9_EEENS6_IJNS7_ILi1EEESI_SI_EEESC_SE_Li256ELb1ELb1ELb1ELb0EEENS1_36VarlenDynamicPersistentTileSchedulerILi128ELi48ELi256ELi256ELb1ELb1ELb0ELb0ELb1ELb1EEEEEEEEEvNT_6ParamsE --------------------------
	.section	.nv.info._ZN7cutlass13device_kernelIN5flash19enable_sm80_to_sm89INS1_16FlashAttnFwdSm80INS1_25CollectiveMainloopFwdSm80ILi8ELi1ELb1EN4cute5tupleIJNS5_1CILi128EEENS7_ILi48EEENS7_ILi256EEEEEELi256ENS_6half_tEfNS_4arch4Sm80ELb0ELb0ELb1ELb1ELb1ELb0ELb1ELb1EEENS1_21CollectiveEpilogueFwdINS6_IJS8_SA_S9_EEENS6_IJNS7_ILi1EEESI_SI_EEESC_SE_Li256ELb1ELb1ELb1ELb0EEENS1_36VarlenDynamicPersistentTileSchedulerILi128ELi48ELi256ELi256ELb1ELb1ELb0ELb0ELb1ELb1EEEEEEEEEvNT_6ParamsE,"",@"SHT_CUDA_INFO"
	.sectionflags	@""
	.align	4


	//----- nvinfo : EIATTR_CUDA_API_VERSION
	.align		4
        /*0000*/ 	.byte	0x04, 0x37
        /*0002*/ 	.short	(.L_240 - .L_239)
.L_239:
        /*0004*/ 	.word	0x00000082


	//----- nvinfo : EIATTR_KPARAM_INFO
	.align		4
.L_240:
        /*0008*/ 	.byte	0x04, 0x17
        /*000a*/ 	.short	(.L_242 - .L_241)
.L_241:
        /*000c*/ 	.word	0x00000000
        /*0010*/ 	.short	0x0000
        /*0012*/ 	.short	0x0000
        /*0014*/ 	.byte	0x00, 0xf0, 0xe1, 0x10


	//----- nvinfo : EIATTR_SPARSE_MMA_MASK
	.align		4
.L_242:
        /*0018*/ 	.byte	0x03, 0x50
        /*001a*/ 	.short	0x0000


	//----- nvinfo : EIATTR_MAXREG_COUNT
	.align		4
        /*001c*/ 	.byte	0x03, 0x1b
        /*001e*/ 	.short	0x00ff


	//----- nvinfo : EIATTR_MERCURY_ISA_VERSION
	.align		4
        /*0020*/ 	.byte	0x03, 0x5f
        /*0022*/ 	.short	0x0101


	//----- nvinfo : EIATTR_VRC_CTA_INIT_COUNT
	.align		4
        /*0024*/ 	.byte	0x02, 0x4a
	.zero		1
	.zero		1


	//----- nvinfo : EIATTR_EXIT_INSTR_OFFSETS
	.align		4
        /*0028*/ 	.byte	0x04, 0x1c
        /*002a*/ 	.short	(.L_244 - .L_243)


	//   ....[0]....
.L_243:
        /*002c*/ 	.word	0x00000010


	//----- nvinfo : EIATTR_MAX_THREADS
	.align		4
.L_244:
        /*0030*/ 	.byte	0x04, 0x05
        /*0032*/ 	.short	(.L_246 - .L_245)
.L_245:
        /*0034*/ 	.word	0x00000100
        /*0038*/ 	.word	0x00000001
        /*003c*/ 	.word	0x00000001


	//----- nvinfo : EIATTR_CBANK_PARAM_SIZE
	.align		4
.L_246:
        /*0040*/ 	.byte	0x03, 0x19
        /*0042*/ 	.short	0x0438


	//----- nvinfo : EIATTR_PARAM_CBANK
	.align		4
        /*0044*/ 	.byte	0x04, 0x0a
        /*0046*/ 	.short	(.L_248 - .L_247)
	.align		4
.L_247:
        /*0048*/ 	.word	index@(.nv.constant0._ZN7cutlass13device_kernelIN5flash19enable_sm80_to_sm89INS1_16FlashAttnFwdSm80INS1_25CollectiveMainloopFwdSm80ILi8ELi1ELb1EN4cute5tupleIJNS5_1CILi128EEENS7_ILi48EEENS7_ILi256EEEEEELi256ENS_6half_tEfNS_4arch4Sm80ELb0ELb0ELb1ELb1ELb1ELb0ELb1ELb1EEENS1_21CollectiveEpilogueFwdINS6_IJS8_SA_S9_EEENS6_IJNS7_ILi1EEESI_SI_EEESC_SE_Li256ELb1ELb1ELb1ELb0EEENS1_36VarlenDynamicPersistentTileSchedulerILi128ELi48ELi256ELi256ELb1ELb1ELb0ELb0ELb1ELb1EEEEEEEEEvNT_6ParamsE)
        /*004c*/ 	.short	0x0380
        /*004e*/ 	.short	0x0438


	//----- nvinfo : EIATTR_SW_WAR
	.align		4
.L_248:
        /*0050*/ 	.byte	0x04, 0x36
        /*0052*/ 	.short	(.L_250 - .L_249)
.L_249:
        /*0054*/ 	.word	0x00000008
.L_250:


//--------------------- .nv.info._ZN7cutlass13device_kernelIN5flash19enable_sm80_to_sm89INS1_16FlashAttnFwdSm80INS1_25CollectiveMainloopFwdSm80ILi8ELi1ELb0EN4cute5tupleIJNS5_1CILi128EEENS7_ILi32EEENS7_ILi256EEEEEELi256ENS_6half_tEfNS_4arch4Sm80ELb0ELb0ELb1ELb1ELb1ELb1ELb1ELb1EEENS1_21CollectiveEpilogueFwdINS6_IJS8_SA_S9_EEENS6_IJNS7_ILi1EEESI_SI_EEESC_SE_Li256ELb1ELb1ELb1ELb0EEENS1_36VarlenDynamicPersistentTileSchedulerILi128ELi32ELi256ELi256ELb1ELb1ELb0ELb0ELb1ELb1EEEEEEEEEvNT_6ParamsE --------------------------
	.section	.nv.info._ZN7cutlass13device_kernelIN5flash19enable_sm80_to_sm89INS1_16FlashAttnFwdSm80INS1_25CollectiveMainloopFwdSm80ILi8ELi1ELb0EN4cute5tupleIJNS5_1CILi128EEENS7_ILi32EEENS7_ILi256EEEEEELi256ENS_6half_tEfNS_4arch4Sm80ELb0ELb0ELb1ELb1ELb1ELb1ELb1ELb1EEENS1_21CollectiveEpilogueFwdINS6_IJS8_SA_S9_EEENS6_IJNS7_ILi1EEESI_SI_EEESC_SE_Li256ELb1ELb1ELb1ELb0EEENS1_36VarlenDynamicPersistentTileSchedulerILi128ELi32ELi256ELi256ELb1ELb1ELb0ELb0ELb1ELb1EEEEEEEEEvNT_6ParamsE,"",@"SHT_CUDA_INFO"
	.sectionflags	@""
	.align	4


	//----- nvinfo : EIATTR_CUDA_API_VERSION
	.align		4
        /*0000*/ 	.byte	0x04, 0x37
        /*0002*/ 	.short	(.L_252 - .L_251)
.L_251:
        /*0004*/ 	.word	0x00000082


	//----- nvinfo : EIATTR_KPARAM_INFO
	.align		4
.L_252:
        /*0008*/ 	.byte	0x04, 0x17
        /*000a*/ 	.short	(.L_254 - .L_253)
.L_253:
        /*000c*/ 	.word	0x00000000
        /*0010*/ 	.short	0x0000
        /*0012*/ 	.short	0x0000
        /*0014*/ 	.byte	0x00, 0xf0, 0xe1, 0x10


	//----- nvinfo : EIATTR_SPARSE_MMA_MASK
	.align		4
.L_254:
        /*0018*/ 	.byte	0x03, 0x50
        /*001a*/ 	.short	0x0000


	//----- nvinfo : EIATTR_MAXREG_COUNT
	.align		4
        /*001c*/ 	.byte	0x03, 0x1b
        /*001e*/ 	.short	0x00ff


	//----- nvinfo : EIATTR_MERCURY_ISA_VERSION
	.align		4
        /*0020*/ 	.byte	0x03, 0x5f
        /*0022*/ 	.short	0x0101


	//----- nvinfo : EIATTR_VRC_CTA_INIT_COUNT
	.align		4
        /*0024*/ 	.byte	0x02, 0x4a
	.zero		1
	.zero		1


	//----- nvinfo : EIATTR_EXIT_INSTR_OFFSETS
	.align		4
        /*0028*/ 	.byte	0x04, 0x1c
        /*002a*/ 	.short	(.L_256 - .L_255)


	//   ....[0]....
.L_255:
        /*002c*/ 	.word	0x00000010


	//----- nvinfo : EIATTR_MAX_THREADS
	.align		4
.L_256:
        /*0030*/ 	.byte	0x04, 0x05
        /*0032*/ 	.short	(.L_258 - .L_257)
.L_257:
        /*0034*/ 	.word	0x00000100
        /*0038*/ 	.word	0x00000001
        /*003c*/ 	.word	0x00000001


	//----- nvinfo : EIATTR_CBANK_PARAM_SIZE
	.align		4
.L_258:
        /*0040*/ 	.byte	0x03, 0x19
        /*0042*/ 	.short	0x0438


	//----- nvinfo : EIATTR_PARAM_CBANK
	.align		4
        /*0044*/ 	.byte	0x04, 0x0a
        /*0046*/ 	.short	(.L_260 - .L_259)
	.align		4
.L_259:
        /*0048*/ 	.word	index@(.nv.constant0._ZN7cutlass13device_kernelIN5flash19enable_sm80_to_sm89INS1_16FlashAttnFwdSm80INS1_25CollectiveMainloopFwdSm80ILi8ELi1ELb0EN4cute5tupleIJNS5_1CILi128EEENS7_ILi32EEENS7_ILi256EEEEEELi256ENS_6half_tEfNS_4arch4Sm80ELb0ELb0ELb1ELb1ELb1ELb1ELb1ELb1EEENS1_21CollectiveEpilogueFwdINS6_IJS8_SA_S9_EEENS6_IJNS7_ILi1EEESI_SI_EEESC_SE_Li256ELb1ELb1ELb1ELb0EEENS1_36VarlenDynamicPersistentTileSchedulerILi128ELi32ELi256ELi256ELb1ELb1ELb0ELb0ELb1ELb1EEEEEEEEEvNT_6ParamsE)
        /*004c*/ 	.short	0x0380
        /*004e*/ 	.short	0x0438


	//----- nvinfo : EIATTR_SW_WAR
	.align		4
.L_260:
        /*0050*/ 	.byte	0x04, 0x36
        /*0052*/ 	.short	(.L_262 - .L_261)
.L_261:
        /*0054*/ 	.word	0x00000008
.L_262:


//--------------------- .nv.info._ZN7cutlass13device_kernelIN5flash19enable_sm80_to_sm89INS1_16FlashAttnFwdSm80INS1_25CollectiveMainloopFwdSm80ILi8ELi1ELb1EN4cute5tupleIJNS5_1CILi128EEENS7_ILi48EEENS7_ILi256EEEEEELi256ENS_6half_tEfNS_4arch4Sm80ELb0ELb1ELb1ELb0ELb1ELb0ELb1ELb1EEENS1_21CollectiveEpilogueFwdINS6_IJS8_SA_S9_EEENS6_IJNS7_ILi1EEESI_SI_EEESC_SE_Li256ELb0ELb1ELb1ELb0EEENS1_19SingleTileSchedulerILb0ELb1ELb1ELi128EEEEEEEEEvNT_6ParamsE --------------------------
	.section	.nv.info._ZN7cutlass13device_kernelIN5flash19enable_sm80_to_sm89INS1_16FlashAttnFwdSm80INS1_25CollectiveMainloopFwdSm80ILi8ELi1ELb1EN4cute5tupleIJNS5_1CILi128EEENS7_ILi48EEENS7_ILi256EEEEEELi256ENS_6half_tEfNS_4arch4Sm80ELb0ELb1ELb1ELb0ELb1ELb0ELb1ELb1EEENS1_21CollectiveEpilogueFwdINS6_IJS8_SA_S9_EEENS6_IJNS7_ILi1EEESI_SI_EEESC_SE_Li256ELb0ELb1ELb1ELb0EEENS1_19SingleTileSchedulerILb0ELb1ELb1ELi128EEEEEEEEEvNT_6ParamsE,"",@"SHT_CUDA_INFO"
	.sectionflags	@""
	.align	4


	//----- nvinfo : EIATTR_CUDA_API_VERSION
	.align		4
        /*0000*/ 	.byte	0x04, 0x37
        /*0002*/ 	.short	(.L_264 - .L_263)
.L_263:
        /*0004*/ 	.word	0x00000082


	//----- nvinfo : EIATTR_KPARAM_INFO
	.align		4
.L_264:
        /*0008*/ 	.byte	0x04, 0x17
        /*000a*/ 	.short	(.L_266 - .L_265)
.L_265:
        /*000c*/ 	.word	0x00000000
        /*0010*/ 	.short	0x0000
        /*0012*/ 	.short	0x0000
        /*0014*/ 	.byte	0x00, 0xf0, 0x61, 0x10


	//----- nvinfo : EIATTR_SPARSE_MMA_MASK
	.align		4
.L_266:
        /*0018*/ 	.byte	0x03, 0x50
        /*001a*/ 	.short	0x0000


	//----- nvinfo : EIATTR_MAXREG_COUNT
	.align		4
        /*001c*/ 	.byte	0x03, 0x1b
        /*001e*/ 	.short	0x00ff


	//----- nvinfo : EIATTR_MERCURY_ISA_VERSION
	.align		4
        /*0020*/ 	.byte	0x03, 0x5f
        /*0022*/ 	.short	0x0101


	//----- nvinfo : EIATTR_VRC_CTA_INIT_COUNT
	.align		4
        /*0024*/ 	.byte	0x02, 0x4a
	.zero		1
	.zero		1


	//----- nvinfo : EIATTR_EXIT_INSTR_OFFSETS
	.align		4
        /*0028*/ 	.byte	0x04, 0x1c
        /*002a*/ 	.short	(.L_268 - .L_267)


	//   ....[0]....
.L_267:
        /*002c*/ 	.word	0x00000010


	//----- nvinfo : EIATTR_MAX_THREADS
	.align		4
.L_268:
        /*0030*/ 	.byte	0x04, 0x05
        /*0032*/ 	.short	(.L_270 - .L_269)
.L_269:
        /*0034*/ 	.word	0x00000100
        /*0038*/ 	.word	0x00000001
        /*003c*/ 	.word	0x00000001


	//----- nvinfo : EIATTR_CBANK_PARAM_SIZE
	.align		4
.L_270:
        /*0040*/ 	.byte	0x03, 0x19
        /*0042*/ 	.short	0x0418


	//----- nvinfo : EIATTR_PARAM_CBANK
	.align		4
        /*0044*/ 	.byte	0x04, 0x0a
        /*0046*/ 	.short	(.L_272 - .L_271)
	.align		4
.L_271:
        /*0048*/ 	.word	index@(.nv.constant0._ZN7cutlass13device_kernelIN5flash19enable_sm80_to_sm89INS1_16FlashAttnFwdSm80INS1_25CollectiveMainloopFwdSm80ILi8ELi1ELb1EN4cute5tupleIJNS5_1CILi128EEENS7_ILi48EEENS7_ILi256EEEEEELi256ENS_6half_tEfNS_4arch4Sm80ELb0ELb1ELb1ELb0ELb1ELb0ELb1ELb1EEENS1_21CollectiveEpilogueFwdINS6_IJS8_SA_S9_EEENS6_IJNS7_ILi1EEESI_SI_EEESC_SE_Li256ELb0ELb1ELb1ELb0EEENS1_19SingleTileSchedulerILb0ELb1ELb1ELi128EEEEEEEEEvNT_6ParamsE)
        /*004c*/ 	.short	0x0380
        /*004e*/ 	.short	0x0418


	//----- nvinfo : EIATTR_SW_WAR
	.align		4
.L_272:
        /*0050*/ 	.byte	0x04, 0x36
        /*0052*/ 	.short	(.L_274 - .L_273)
.L_273:
        /*0054*/ 	.word	0x00000008
.L_274:


//--------------------- .nv.info._ZN7cutlass13device_kernelIN5flash19enable_sm80_to_sm89INS1_16FlashAttnFwdSm80INS1_25CollectiveMainloopFwdSm80ILi8ELi1ELb1EN4cute5tupleIJNS5_1CILi128EEENS7_ILi48EEENS7_ILi256EEEEEELi256ENS_6half_tEfNS_4arch4Sm80ELb0ELb1ELb1ELb1ELb1ELb0ELb1ELb1EEENS1_21CollectiveEpilogueFwdINS6_IJS8_SA_S9_EEENS6_IJNS7_ILi1EEESI_SI_EEESC_SE_Li256ELb1ELb1ELb1ELb0EEENS1_36VarlenDynamicPersistentTileSchedulerILi128ELi48ELi256ELi256ELb1ELb1ELb0ELb1ELb0ELb1EEEEEEEEEvNT_6ParamsE --------------------------
	.section	.nv.info._ZN7cutlass13device_kernelIN5flash19enable_sm80_to_sm89INS1_16FlashAttnFwdSm80INS1_25CollectiveMainloopFwdSm80ILi8ELi1ELb1EN4cute5tupleIJNS5_1CILi128EEENS7_ILi48EEENS7_ILi256EEEEEELi256ENS_6half_tEfNS_4arch4Sm80ELb0ELb1ELb1ELb1ELb1ELb0ELb1ELb1EEENS1_21CollectiveEpilogueFwdINS6_IJS8_SA_S9_EEENS6_IJNS7_ILi1EEESI_SI_EEESC_SE_Li256ELb1ELb1ELb1ELb0EEENS1_36VarlenDynamicPersistentTileSchedulerILi128ELi48ELi256ELi256ELb1ELb1ELb0ELb1ELb0ELb1EEEEEEEEEvNT_6ParamsE,"",@"SHT_CUDA_INFO"
	.sectionflags	@""
	.align	4


	//----- nvinfo : EIATTR_CUDA_API_VERSION
	.align		4
        /*0000*/ 	.byte	0x04, 0x37
        /*0002*/ 	.short	(.L_276 - .L_275)
.L_275:
        /*0004*/ 	.word	0x00000082


	//----- nvinfo : EIATTR_KPARAM_INFO
	.align		4
.L_276:
        /*0008*/ 	.byte	0x04, 0x17
        /*000a*/ 	.short	(.L_278 - .L_277)
.L_277:
        /*000c*/ 	.word	0x00000000
        /*0010*/ 	.short	0x0000
        /*0012*/ 	.short	0x0000
        /*0014*/ 	.byte	0x00, 0xf0, 0xe1, 0x10


	//----- nvinfo : EIATTR_SPARSE_MMA_MASK
	.align		4
.L_278:
        /*0018*/ 	.byte	0x03, 0x50
        /*001a*/ 	.short	0x0000


	//----- nvinfo : EIATTR_MAXREG_COUNT
	.align		4
        /*001c*/ 	.byte	0x03, 0x1b
        /*001e*/ 	.short	0x00ff


	//----- nvinfo : EIATTR_MERCURY_ISA_VERSION
	.align		4
        /*0020*/ 	.byte	0x03, 0x5f
        /*0022*/ 	.short	0x0101


	//----- nvinfo : EIATTR_VRC_CTA_INIT_COUNT
	.align		4
        /*0024*/ 	.byte	0x02, 0x4a
	.zero		1
	.zero		1


	//----- nvinfo : EIATTR_EXIT_INSTR_OFFSETS
	.align		4
        /*0028*/ 	.byte	0x04, 0x1c
        /*002a*/ 	.short	(.L_280 - .L_279)


	//   ....[0]....
.L_279:
        /*002c*/ 	.word	0x00000010


	//----- nvinfo : EIATTR_MAX_THREADS
	.align		4
.L_280:
        /*0030*/ 	.byte	0x04, 0x05
        /*0032*/ 	.short	(.L_282 - .L_281)
.L_281:
        /*0034*/ 	.word	0x00000100
        /*0038*/ 	.word	0x00000001
        /*003c*/ 	.word	0x00000001


	//----- nvinfo : EIATTR_CBANK_PARAM_SIZE
	.align		4
.L_282:
        /*0040*/ 	.byte	0x03, 0x19
        /*0042*/ 	.short	0x0438


	//----- nvinfo : EIATTR_PARAM_CBANK
	.align		4
        /*0044*/ 	.byte	0x04, 0x0a
        /*0046*/ 	.short	(.L_284 - .L_283)
	.align		4
.L_283:
        /*0048*/ 	.word	index@(.nv.constant0._ZN7cutlass13device_kernelIN5flash19enable_sm80_to_sm89INS1_16FlashAttnFwdSm80INS1_25CollectiveMainloopFwdSm80ILi8ELi1ELb1EN4cute5tupleIJNS5_1CILi128EEENS7_ILi48EEENS7_ILi256EEEEEELi256ENS_6half_tEfNS_4arch4Sm80ELb0ELb1ELb1ELb1ELb1ELb0ELb1ELb1EEENS1_21CollectiveEpilogueFwdINS6_IJS8_SA_S9_EEENS6_IJNS7_ILi1EEESI_SI_EEESC_SE_Li256ELb1ELb1ELb1ELb0EEENS1_36VarlenDynamicPersistentTileSchedulerILi128ELi48ELi256ELi256ELb1ELb1ELb0ELb1ELb0ELb1EEEEEEEEEvNT_6ParamsE)
        /*004c*/ 	.short	0x0380
        /*004e*/ 	.short	0x0438


	//----- nvinfo : EIATTR_SW_WAR
	.align		4
.L_284:
        /*0050*/ 	.byte	0x04, 0x36
        /*0052*/ 	.short	(.L_286 - .L_285)
.L_285:
        /*0054*/ 	.word	0x00000008
.L_286:


//--------------------- .nv.info._ZN7cutlass13device_kernelIN5flash19enable_sm80_to_sm89INS1_16FlashAttnFwdSm80INS1_25CollectiveMainloopFwdSm80ILi8ELi1ELb0EN4cute5tupleIJNS5_1CILi128EEENS7_ILi32EEENS7_ILi256EEEEEELi256ENS_6half_tEfNS_4arch4Sm80ELb0ELb1ELb1ELb1ELb1ELb1ELb1ELb1EEENS1_21CollectiveEpilogueFwdINS6_IJS8_SA_S9_EEENS6_IJNS7_ILi1EEESI_SI_EEESC_SE_Li256ELb1ELb1ELb1ELb0EEENS1_36VarlenDynamicPersistentTileSchedulerILi128ELi32ELi256ELi256ELb1ELb1ELb0ELb1ELb0ELb1EEEEEEEEEvNT_6ParamsE --------------------------
	.section	.nv.info._ZN7cutlass13device_kernelIN5flash19enable_sm80_to_sm89INS1_16FlashAttnFwdSm80INS1_25CollectiveMainloopFwdSm80ILi8ELi1ELb0EN4cute5tupleIJNS5_1CILi128EEENS7_ILi32EEENS7_ILi256EEEEEELi256ENS_6half_tEfNS_4arch4Sm80ELb0ELb1ELb1ELb1ELb1ELb1ELb1ELb1EEENS1_21CollectiveEpilogueFwdINS6_IJS8_SA_S9_EEENS6_IJNS7_ILi1EEESI_SI_EEESC_SE_Li256ELb1ELb1ELb1ELb0EEENS1_36VarlenDynamicPersistentTileSchedulerILi128ELi32ELi256ELi256ELb1ELb1ELb0ELb1ELb0ELb1EEEEEEEEEvNT_6ParamsE,"",@"SHT_CUDA_INFO"
	.sectionflags	@""
	.align	4


	//----- nvinfo : EIATTR_CUDA_API_VERSION
	.align		4
        /*0000*/ 	.byte	0x04, 0x37
        /*0002*/ 	.short	(.L_288 - .L_287)
.L_287:
        /*0004*/ 	.word	0x00000082


	//----- nvinfo : EIATTR_KPARAM_INFO
	.align		4
.L_288:
        /*0008*/ 	.byte	0x04, 0x17
        /*000a*/ 	.short	(.L_290 - .L_289)
.L_289:
        /*000c*/ 	.word	0x00000000
        /*0010*/ 	.short	0x0000
        /*0012*/ 	.short	0x0000
        /*0014*/ 	.byte	0x00, 0xf0, 0xe1, 0x10


	//----- nvinfo : EIATTR_SPARSE_MMA_MASK
	.align		4
.L_290:
        /*0018*/ 	.byte	0x03, 0x50
        /*001a*/ 	.short	0x0000


	//----- nvinfo : EIATTR_MAXREG_COUNT
	.align		4
        /*001c*/ 	.byte	0x03, 0x1b
        /*001e*/ 	.short	0x00ff


	//----- nvinfo : EIATTR_MERCURY_ISA_VERSION
	.align		4
        /*0020*/ 	.byte	0x03, 0x5f
        /*0022*/ 	.short	0x0101


	//----- nvinfo : EIATTR_VRC_CTA_INIT_COUNT
	.align		4
        /*0024*/ 	.byte	0x02, 0x4a
	.zero		1
	.zero		1


	//----- nvinfo : EIATTR_EXIT_INSTR_OFFSETS
	.align		4
        /*0028*/ 	.byte	0x04, 0x1c
        /*002a*/ 	.short	(.L_292 - .L_291)


	//   ....[0]....
.L_291:
        /*002c*/ 	.word	0x00000010


	//----- nvinfo : EIATTR_MAX_THREADS
	.align		4
.L_292:
        /*0030*/ 	.byte	0x04, 0x05
        /*0032*/ 	.short	(.L_294 - .L_293)
.L_293:
        /*0034*/ 	.word	0x00000100
        /*0038*/ 	.word	0x00000001
        /*003c*/ 	.word	0x00000001


	//----- nvinfo : EIATTR_CBANK_PARAM_SIZE
	.align		4
.L_294:
        /*0040*/ 	.byte	0x03, 0x19
        /*0042*/ 	.short	0x0438


	//----- nvinfo : EIATTR_PARAM_CBANK
	.align		4
        /*0044*/ 	.byte	0x04, 0x0a
        /*0046*/ 	.short	(.L_296 - .L_295)
	.align		4
.L_295:
        /*0048*/ 	.word	index@(.nv.constant0._ZN7cutlass13device_kernelIN5flash19enable_sm80_to_sm89INS1_16FlashAttnFwdSm80INS1_25CollectiveMainloopFwdSm80ILi8ELi1ELb0EN4cute5tupleIJNS5_1CILi128EEENS7_ILi32EEENS7_ILi256EEEEEELi256ENS_6half_tEfNS_4arch4Sm80ELb0ELb1ELb1ELb1ELb1ELb1ELb1ELb1EEENS1_21CollectiveEpilogueFwdINS6_IJS8_SA_S9_EEENS6_IJNS7_ILi1EEESI_SI_EEESC_SE_Li256ELb1ELb1ELb1ELb0EEENS1_36VarlenDynamicPersistentTileSchedulerILi128ELi32ELi256ELi256ELb1ELb1ELb0ELb1ELb0ELb1EEEEEEEEEvNT_6ParamsE)
        /*004c*/ 	.short	0x0380
        /*004e*/ 	.short	0x0438


	//----- nvinfo : EIATTR_SW_WAR
	.align		4
.L_296:
        /*0050*/ 	.byte	0x04, 0x36
        /*0052*/ 	.short	(.L_298 - .L_297)
.L_297:
        /*0054*/ 	.word	0x00000008
.L_298:


//--------------------- .nv.info._ZN7cutlass13device_kernelIN5flash19enable_sm80_to_sm89INS1_16FlashAttnFwdSm80INS1_25CollectiveMainloopFwdSm80ILi8ELi1ELb1EN4cute5tupleIJNS5_1CILi128EEENS7_ILi64EEENS7_ILi256EEEEEELi256ENS_6half_tEfNS_4arch4Sm80ELb1ELb0ELb1ELb0ELb1ELb0ELb1ELb1EEENS1_21CollectiveEpilogueFwdINS6_IJS8_SA_S9_EEENS6_IJNS7_ILi1EEESI_SI_EEESC_SE_Li256ELb0ELb1ELb1ELb0EEENS1_30DynamicPersistentTileSchedulerILi256ELi256ELb1ELb1ELb0EEEEEEEEEvNT_6ParamsE --------------------------
	.section	.nv.info._ZN7cutlass13device_kernelIN5flash19enable_sm80_to_sm89INS1_16FlashAttnFwdSm80INS1_25CollectiveMainloopFwdSm80ILi8ELi1ELb1EN4cute5tupleIJNS5_1CILi128EEENS7_ILi64EEENS7_ILi256EEEEEELi256ENS_6half_tEfNS_4arch4Sm80ELb1ELb0ELb1ELb0ELb1ELb0ELb1ELb1EEENS1_21CollectiveEpilogueFwdINS6_IJS8_SA_S9_EEENS6_IJNS7_ILi1EEESI_SI_EEESC_SE_Li256ELb0ELb1ELb1ELb0EEENS1_30DynamicPersistentTileSchedulerILi256ELi256ELb1ELb1ELb0EEEEEEEEEvNT_6ParamsE,"",@"SHT_CUDA_INFO"
	.sectionflags	@""
	.align	4


	//----- nvinfo : EIATTR_CUDA_API_VERSION
	.align		4
        /*0000*/ 	.byte	0x04, 0x37
        /*0002*/ 	.short	(.L_300 - .L_299)
.L_299:
        /*0004*/ 	.word	0x00000082


	//----- nvinfo : EIATTR_KPARAM_INFO
	.align		4
.L_300:
        /*0008*/ 	.byte	0x04, 0x17
        /*000a*/ 	.short	(.L_302 - .L_301)
.L_301:
        /*000c*/ 	.word	0x00000000
        /*0010*/ 	.short	0x0000
        /*0012*/ 	.short	0x0000
        /*0014*/ 	.byte	0x00, 0xf0, 0xa1, 0x10


	//----- nvinfo : EIATTR_SPARSE_MMA_MASK
	.align		4
.L_302:
        /*0018*/ 	.byte	0x03, 0x50
        /*001a*/ 	.short	0x0000


	//----- nvinfo : EIATTR_MAXREG_COUNT
	.align		4
        /*001c*/ 	.byte	0x03, 0x1b
        /*001e*/ 	.short	0x00ff


	//----- nvinfo : EIATTR_MERCURY_ISA_VERSION
	.align		4
        /*0020*/ 	.byte	0x03, 0x5f
        /*0022*/ 	.short	0x0101


	//----- nvinfo : EIATTR_VRC_CTA_INIT_COUNT
	.align		4
        /*0024*/ 	.byte	0x02, 0x4a
	.zero		1
	.zero		1


	//----- nvinfo : EIATTR_EXIT_INSTR_OFFSETS
	.align		4
        /*0028*/ 	.byte	0x04, 0x1c
        /*002a*/ 	.short	(.L_304 - .L_303)


	//   ....[0]....
.L_303:
        /*002c*/ 	.word	0x00000010


	//----- nvinfo : EIATTR_MAX_THREADS
	.align		4
.L_304:
        /*0030*/ 	.byte	0x04, 0x05
        /*0032*/ 	.short	(.L_306 - .L_305)
.L_305:
        /*0034*/ 	.word	0x00000100
        /*0038*/ 	.word	0x00000001
        /*003c*/ 	.word	0x00000001


	//----- nvinfo : EIATTR_CBANK_PARAM_SIZE
	.align		4
.L_306:
        /*0040*/ 	.byte	0x03, 0x19
        /*0042*/ 	.short	0x0428


	//----- nvinfo : EIATTR_PARAM_CBANK
	.align		4
        /*0044*/ 	.byte	0x04, 0x0a
        /*0046*/ 	.short	(.L_308 - .L_307)
	.align		4
.L_307:
        /*0048*/ 	.word	index@(.nv.constant0._ZN7cutlass13device_kernelIN5flash19enable_sm80_to_sm89INS1_16FlashAttnFwdSm80INS1_25CollectiveMainloopFwdSm80ILi8ELi1ELb1EN4cute5tupleIJNS5_1CILi128EEENS7_ILi64EEENS7_ILi256EEEEEELi256ENS_6half_tEfNS_4arch4Sm80ELb1ELb0ELb1ELb0ELb1ELb0ELb1ELb1EEENS1_21CollectiveEpilogueFwdINS6_IJS8_SA_S9_EEENS6_IJNS7_ILi1EEESI_SI_EEESC_SE_Li256ELb0ELb1ELb1ELb0EEENS1_30DynamicPersistentTileSchedulerILi256ELi256ELb1ELb1ELb0EEEEEEEEEvNT_6ParamsE)
        /*004c*/ 	.short	0x0380
        /*004e*/ 	.short	0x0428


	//----- nvinfo : EIATTR_SW_WAR
	.align		4
.L_308:
        /*0050*/ 	.byte	0x04, 0x36
        /*0052*/ 	.short	(.L_310 - .L_309)
.L_309:
        /*0054*/ 	.word	0x00000008
.L_310:


//--------------------- .nv.info._ZN7cutlass13device_kernelIN5flash19enable_sm80_to_sm89INS1_16FlashAttnFwdSm80INS1_25CollectiveMainloopFwdSm80ILi8ELi1ELb1EN4cute5tupleIJNS5_1CILi128EEENS7_ILi48EEENS7_ILi256EEEEEELi256ENS_6half_tEfNS_4arch4Sm80ELb1ELb0ELb1ELb1ELb1ELb0ELb1ELb1EEENS1_21CollectiveEpilogueFwdINS6_IJS8_SA_S9_EEENS6_IJNS7_ILi1EEESI_SI_EEESC_SE_Li256ELb1ELb1ELb1ELb0EEENS1_36VarlenDynamicPersistentTileSchedulerILi128ELi48ELi256ELi256ELb1ELb1ELb0ELb1ELb1ELb1EEEEEEEEEvNT_6ParamsE --------------------------
	.section	.nv.info._ZN7cutlass13device_kernelIN5flash19enable_sm80_to_sm89INS1_16FlashAttnFwdSm80INS1_25CollectiveMainloopFwdSm80ILi8ELi1ELb1EN4cute5tupleIJNS5_1CILi128EEENS7_ILi48EEENS7_ILi256EEEEEELi256ENS_6half_tEfNS_4arch4Sm80ELb1ELb0ELb1ELb1ELb1ELb0ELb1ELb1EEENS1_21CollectiveEpilogueFwdINS6_IJS8_SA_S9_EEENS6_IJNS7_ILi1EEESI_SI_EEESC_SE_Li256ELb1ELb1ELb1ELb0EEENS1_36VarlenDynamicPersistentTileSchedulerILi128ELi48ELi256ELi256ELb1ELb1ELb0ELb1ELb1ELb1EEEEEEEEEvNT_6ParamsE,"",@"SHT_CUDA_INFO"
	.sectionflags	@""
	.align	4


	//----- nvinfo : EIATTR_CUDA_API_VERSION
	.align		4
        /*0000*/ 	.byte	0x04, 0x37
        /*0002*/ 	.short	(.L_312 - .L_311)
.L_311:
        /*0004*/ 	.word	0x00000082


	//----- nvinfo : EIATTR_KPARAM_INFO
	.align		4
.L_312:
        /*0008*/ 	.byte	0x04, 0x17
        /*000a*/ 	.short	(.L_314 - .L_313)
.L_313:
        /*000c*/ 	.word	0x00000000
        /*0010*/ 	.short	0x0000
        /*0012*/ 	.short	0x0000
        /*0014*/ 	.byte	0x00, 0xf0, 0xe1, 0x10


	//----- nvinfo : EIATTR_SPARSE_MMA_MASK
	.align		4
.L_314:
        /*0018*/ 	.byte	0x03, 0x50
        /*001a*/ 	.short	0x0000


	//----- nvinfo : EIATTR_MAXREG_COUNT
	.align		4
        /*001c*/ 	.byte	0x03, 0x1b
        /*001e*/ 	.short	0x00ff


	//----- nvinfo : EIATTR_MERCURY_ISA_VERSION
	.align		4
        /*0020*/ 	.byte	0x03, 0x5f
        /*0022*/ 	.short	0x0101


	//----- nvinfo : EIATTR_VRC_CTA_INIT_COUNT
	.align		4
        /*0024*/ 	.byte	0x02, 0x4a
	.zero		1
	.zero		1


	//----- nvinfo : EIATTR_EXIT_INSTR_OFFSETS
	.align		4
        /*0028*/ 	.byte	0x04, 0x1c
        /*002a*/ 	.short	(.L_316 - .L_315)


	//   ....[0]....
.L_315:
        /*002c*/ 	.word	0x00000010


	//----- nvinfo : EIATTR_MAX_THREADS
	.align		4
.L_316:
        /*0030*/ 	.byte	0x04, 0x05
        /*0032*/ 	.short	(.L_318 - .L_317)
.L_317:
        /*0034*/ 	.word	0x00000100
        /*0038*/ 	.word	0x00000001
        /*003c*/ 	.word	0x00000001


	//----- nvinfo : EIATTR_CBANK_PARAM_SIZE
	.align		4
.L_318:
        /*0040*/ 	.byte	0x03, 0x19
        /*0042*/ 	.short	0x0438


	//----- nvinfo : EIATTR_PARAM_CBANK
	.align		4
        /*0044*/ 	.byte	0x04, 0x0a
        /*0046*/ 	.short	(.L_320 - .L_319)
	.align		4
.L_319:
        /*0048*/ 	.word	index@(.nv.constant0._ZN7cutlass13device_kernelIN5flash19enable_sm80_to_sm89INS1_16FlashAttnFwdSm80INS1_25CollectiveMainloopFwdSm80ILi8ELi1ELb1EN4cute5tupleIJNS5_1CILi128EEENS7_ILi48EEENS7_ILi256EEEEEELi256ENS_6half_tEfNS_4arch4Sm80ELb1ELb0ELb1ELb1ELb1ELb0ELb1ELb1EEENS1_21CollectiveEpilogueFwdINS6_IJS8_SA_S9_EEENS6_IJNS7_ILi1EEESI_SI_EEESC_SE_Li256ELb1ELb1ELb1ELb0EEENS1_36VarlenDynamicPersistentTileSchedulerILi128ELi48ELi256ELi256ELb1ELb1ELb0ELb1ELb1ELb1EEEEEEEEEvNT_6ParamsE)
        /*004c*/ 	.short	0x0380
        /*004e*/ 	.short	0x0438


	//----- nvinfo : EIATTR_SW_WAR
	.align		4
.L_320:
        /*0050*/ 	.byte	0x04, 0x36
        /*0052*/ 	.short	(.L_322 - .L_321)
.L_321:
        /*0054*/ 	.word	0x00000008
.L_322:


//--------------------- .nv.info._ZN7cutlass13device_kernelIN5flash19enable_sm80_to_sm89INS1_16FlashAttnFwdSm80INS1_25CollectiveMainloopFwdSm80ILi8ELi1ELb0EN4cute5tupleIJNS5_1CILi128EEENS7_ILi32EEENS7_ILi256EEEEEELi256ENS_6half_tEfNS_4arch4Sm80ELb1ELb0ELb1ELb1ELb1ELb1ELb1ELb1EEENS1_21CollectiveEpilogueFwdINS6_IJS8_SA_S9_EEENS6_IJNS7_ILi1EEESI_SI_EEESC_SE_Li256ELb1ELb1ELb1ELb0EEENS1_36VarlenDynamicPersistentTileSchedulerILi128ELi32ELi256ELi256ELb1ELb1ELb0ELb1ELb1ELb1EEEEEEEEEvNT_6ParamsE --------------------------
	.section	.nv.info._ZN7cutlass13device_kernelIN5flash19enable_sm80_to_sm89INS1_16FlashAttnFwdSm80INS1_25CollectiveMainloopFwdSm80ILi8ELi1ELb0EN4cute5tupleIJNS5_1CILi128EEENS7_ILi32EEENS7_ILi256EEEEEELi256ENS_6half_tEfNS_4arch4Sm80ELb1ELb0ELb1ELb1ELb1ELb1ELb1ELb1EEENS1_21CollectiveEpilogueFwdINS6_IJS8_SA_S9_EEENS6_IJNS7_ILi1EEESI_SI_EEESC_SE_Li256ELb1ELb1ELb1ELb0EEENS1_36VarlenDynamicPersistentTileSchedulerILi128ELi32ELi256ELi256ELb1ELb1ELb0ELb1ELb1ELb1EEEEEEEEEvNT_6ParamsE,"",@"SHT_CUDA_INFO"
	.sectionflags	@""
	.align	4


	//----- nvinfo : EIATTR_CUDA_API_VERSION
	.align		4
        /*0000*/ 	.byte	0x04, 0x37
        /*0002*/ 	.short	(.L_324 - .L_323)
.L_323:
        /*0004*/ 	.word	0x00000082


	//----- nvinfo : EIATTR_KPARAM_INFO
	.align		4
.L_324:
        /*0008*/ 	.byte	0x04, 0x17
        /*000a*/ 	.short	(.L_326 - .L_325)
.L_325:
        /*000c*/ 	.word	0x00000000
        /*0010*/ 	.short	0x0000
        /*0012*/ 	.short	0x0000
        /*0014*/ 	.byte	0x00, 0xf0, 0xe1, 0x10


	//----- nvinfo : EIATTR_SPARSE_MMA_MASK
	.align		4
.L_326:
        /*0018*/ 	.byte	0x03, 0x50
        /*001a*/ 	.short	0x0000


	//----- nvinfo : EIATTR_MAXREG_COUNT
	.align		4
        /*001c*/ 	.byte	0x03, 0x1b
        /*001e*/ 	.short	0x00ff


	//----- nvinfo : EIATTR_MERCURY_ISA_VERSION
	.align		4
        /*0020*/ 	.byte	0x03, 0x5f
        /*0022*/ 	.short	0x0101


	//----- nvinfo : EIATTR_VRC_CTA_INIT_COUNT
	.align		4
        /*0024*/ 	.byte	0x02, 0x4a
	.zero		1
	.zero		1


	//----- nvinfo : EIATTR_EXIT_INSTR_OFFSETS
	.align		4
        /*0028*/ 	.byte	0x04, 0x1c
        /*002a*/ 	.short	(.L_328 - .L_327)


	//   ....[0]....
.L_327:
        /*002c*/ 	.word	0x00000010


	//----- nvinfo : EIATTR_MAX_THREADS
	.align		4
.L_328:
        /*0030*/ 	.byte	0x04, 0x05
        /*0032*/ 	.short	(.L_330 - .L_329)
.L_329:
        /*0034*/ 	.word	0x00000100
        /*0038*/ 	.word	0x00000001
        /*003c*/ 	.word	0x00000001


	//----- nvinfo : EIATTR_CBANK_PARAM_SIZE
	.align		4
.L_330:
        /*0040*/ 	.byte	0x03, 0x19
        /*0042*/ 	.short	0x0438


	//----- nvinfo : EIATTR_PARAM_CBANK
	.align		4
        /*0044*/ 	.byte	0x04, 0x0a
        /*0046*/ 	.short	(.L_332 - .L_331)
	.align		4
.L_331:
        /*0048*/ 	.word	index@(.nv.constant0._ZN7cutlass13device_kernelIN5flash19enable_sm80_to_sm89INS1_16FlashAttnFwdSm80INS1_25CollectiveMainloopFwdSm80ILi8ELi1ELb0EN4cute5tupleIJNS5_1CILi128EEENS7_ILi32EEENS7_ILi256EEEEEELi256ENS_6half_tEfNS_4arch4Sm80ELb1ELb0ELb1ELb1ELb1ELb1ELb1ELb1EEENS1_21CollectiveEpilogueFwdINS6_IJS8_SA_S9_EEENS6_IJNS7_ILi1EEESI_SI_EEESC_SE_Li256ELb1ELb1ELb1ELb0EEENS1_36VarlenDynamicPersistentTileSchedulerILi128ELi32ELi256ELi256ELb1ELb1ELb0ELb1ELb1ELb1EEEEEEEEEvNT_6ParamsE)
        /*004c*/ 	.short	0x0380
        /*004e*/ 	.short	0x0438


	//----- nvinfo : EIATTR_SW_WAR
	.align		4
.L_332:
        /*0050*/ 	.byte	0x04, 0x36
        /*0052*/ 	.short	(.L_334 - .L_333)
.L_333:
        /*0054*/ 	.word	0x00000008
.L_334:


//--------------------- .nv.info._ZN7cutlass13device_kernelIN5flash19enable_sm80_to_sm89INS1_16FlashAttnFwdSm80INS1_25CollectiveMainloopFwdSm80ILi8ELi1ELb0EN4cute5tupleIJNS5_1CILi128EEENS7_ILi96EEENS7_ILi256EEEEEELi256ENS_6half_tEfNS_4arch4Sm80ELb0ELb0ELb1ELb0ELb1ELb0ELb1ELb1EEENS1_21CollectiveEpilogueFwdINS6_IJS8_SA_S9_EEENS6_IJNS7_ILi1EEESI_SI_EEESC_SE_Li256ELb0ELb1ELb1ELb0EEENS1_19SingleTileSchedulerILb0ELb1ELb1ELi128EEEEEEEEEvNT_6ParamsE --------------------------
	.section	.nv.info._ZN7cutlass13device_kernelIN5flash19enable_sm80_to_sm89INS1_16FlashAttnFwdSm80INS1_25CollectiveMainloopFwdSm80ILi8ELi1ELb0EN4cute5tupleIJNS5_1CILi128EEENS7_ILi96EEENS7_ILi256EEEEEELi256ENS_6half_tEfNS_4arch4Sm80ELb0ELb0ELb1ELb0ELb1ELb0ELb1ELb1EEENS1_21CollectiveEpilogueFwdINS6_IJS8_SA_S9_EEENS6_IJNS7_ILi1EEESI_SI_EEESC_SE_Li256ELb0ELb1ELb1ELb0EEENS1_19SingleTileSchedulerILb0ELb1ELb1ELi128EEEEEEEEEvNT_6ParamsE,"",@"SHT_CUDA_INFO"
	.sectionflags	@""
	.align	4


	//----- nvinfo : EIATTR_CUDA_API_VERSION
	.align		4
        /*0000*/ 	.byte	0x04, 0x37
        /*0002*/ 	.short	(.L_336 - .L_335)
.L_335:
        /*0004*/ 	.word	0x00000082


	//----- nvinfo : EIATTR_KPARAM_INFO
	.align		4
.L_336:
        /*0008*/ 	.byte	0x04, 0x17
        /*000a*/ 	.short	(.L_338 - .L_337)
.L_337:
        /*000c*/ 	.word	0x00000000
        /*0010*/ 	.short	0x0000
        /*0012*/ 	.short	0x0000
        /*0014*/ 	.byte	0x00, 0xf0, 0x61, 0x10


	//----- nvinfo : EIATTR_SPARSE_MMA_MASK
	.align		4
.L_338:
        /*0018*/ 	.byte	0x03, 0x50
        /*001a*/ 	.short	0x0000


	//----- nvinfo : EIATTR_MAXREG_COUNT
	.align		4
        /*001c*/ 	.byte	0x03, 0x1b
        /*001e*/ 	.short	0x00ff


	//----- nvinfo : EIATTR_MERCURY_ISA_VERSION
	.align		4
        /*0020*/ 	.byte	0x03, 0x5f
        /*0022*/ 	.short	0x0101


	//----- nvinfo : EIATTR_VRC_CTA_INIT_COUNT
	.align		4
        /*0024*/ 	.byte	0x02, 0x4a
	.zero		1
	.zero		1


	//----- nvinfo : EIATTR_EXIT_INSTR_OFFSETS
	.align		4
        /*0028*/ 	.byte	0x04, 0x1c
        /*002a*/ 	.short	(.L_340 - .L_339)


	//   ....[0]....
.L_339:
        /*002c*/ 	.word	0x00000010


	//----- nvinfo : EIATTR_MAX_THREADS
	.align		4
.L_340:
        /*0030*/ 	.byte	0x04, 0x05
        /*0032*/ 	.short	(.L_342 - .L_341)
.L_341:
        /*0034*/ 	.word	0x00000100
        /*0038*/ 	.word	0x00000001
        /*003c*/ 	.word	0x00000001


	//----- nvinfo : EIATTR_CBANK_PARAM_SIZE
	.align		4
.L_342:
        /*0040*/ 	.byte	0x03, 0x19
        /*0042*/ 	.short	0x0418


	//----- nvinfo : EIATTR_PARAM_CBANK
	.align		4
        /*0044*/ 	.byte	0x04, 0x0a
        /*0046*/ 	.short	(.L_344 - .L_343)
	.align		4
.L_343:
        /*0048*/ 	.word	index@(.nv.constant0._ZN7cutlass13device_kernelIN5flash19enable_sm80_to_sm89INS1_16FlashAttnFwdSm80INS1_25CollectiveMainloopFwdSm80ILi8ELi1ELb0EN4cute5tupleIJNS5_1CILi128EEENS7_ILi96EEENS7_ILi256EEEEEELi256ENS_6half_tEfNS_4arch4Sm80ELb0ELb0ELb1ELb0ELb1ELb0ELb1ELb1EEENS1_21CollectiveEpilogueFwdINS6_IJS8_SA_S9_EEENS6_IJNS7_ILi1EEESI_SI_EEESC_SE_Li256ELb0ELb1ELb1ELb0EEENS1_19SingleTileSchedulerILb0ELb1ELb1ELi128EEEEEEEEEvNT_6ParamsE)
        /*004c*/ 	.short	0x0380
        /*004e*/ 	.short	0x0418


	//----- nvinfo : EIATTR_SW_WAR
	.align		4
.L_344:
        /*0050*/ 	.byte	0x04, 0x36
        /*0052*/ 	.short	(.L_346 - .L_345)
.L_345:
        /*0054*/ 	.word	0x00000008
.L_346:


//--------------------- .nv.info._ZN7cutlass13device_kernelIN5flash19enable_sm80_to_sm89INS1_16FlashAttnFwdSm80INS1_25CollectiveMainloopFwdSm80ILi8ELi1ELb0EN4cute5tupleIJNS5_1CILi128EEENS7_ILi64EEENS7_ILi256EEEEEELi256ENS_6half_tEfNS_4arch4Sm80ELb0ELb0ELb1ELb1ELb1ELb0ELb1ELb1EEENS1_21CollectiveEpilogueFwdINS6_IJS8_SA_S9_EEENS6_IJNS7_ILi1EEESI_SI_EEESC_SE_Li256ELb1ELb1ELb1ELb0EEENS1_36VarlenDynamicPersistentTileSchedulerILi128ELi64ELi256ELi256ELb1ELb1ELb0ELb0ELb1ELb1EEEEEEEEEvNT_6ParamsE --------------------------
	.section	.nv.info._ZN7cutlass13device_kernelIN5flash19enable_sm80_to_sm89INS1_16FlashAttnFwdSm80INS1_25CollectiveMainloopFwdSm80ILi8ELi1ELb0EN4cute5tupleIJNS5_1CILi128EEENS7_ILi64EEENS7_ILi256EEEEEELi256ENS_6half_tEfNS_4arch4Sm80ELb0ELb0ELb1ELb1ELb1ELb0ELb1ELb1EEENS1_21CollectiveEpilogueFwdINS6_IJS8_SA_S9_EEENS6_IJNS7_ILi1EEESI_SI_EEESC_SE_Li256ELb1ELb1ELb1ELb0EEENS1_36VarlenDynamicPersistentTileSchedulerILi128ELi64ELi256ELi256ELb1ELb1ELb0ELb0ELb1ELb1EEEEEEEEEvNT_6ParamsE,"",@"SHT_CUDA_INFO"
	.sectionflags	@""
	.align	4


	//----- nvinfo : EIATTR_CUDA_API_VERSION
	.align		4
        /*0000*/ 	.byte	0x04, 0x37
        /*0002*/ 	.short	(.L_348 - .L_347)
.L_347:
        /*0004*/ 	.word	0x00000082


	//----- nvinfo : EIATTR_KPARAM_INFO
	.align		4
.L_348:
        /*0008*/ 	.byte	0x04, 0x17
        /*000a*/ 	.short	(.L_350 - .L_349)
.L_349:
        /*000c*/ 	.word	0x00000000
        /*0010*/ 	.short	0x0000
        /*0012*/ 	.short	0x0000
        /*0014*/ 	.byte	0x00, 0xf0, 0xe1, 0x10


	//----- nvinfo : EIATTR_SPARSE_MMA_MASK
	.align		4
.L_350:
        /*0018*/ 	.byte	0x03, 0x50
        /*001a*/ 	.short	0x0000


	//----- nvinfo : EIATTR_MAXREG_COUNT
	.align		4
        /*001c*/ 	.byte	0x03, 0x1b
        /*001e*/ 	.short	0x00ff


	//----- nvinfo : EIATTR_MERCURY_ISA_VERSION
	.align		4
        /*0020*/ 	.byte	0x03, 0x5f
        /*0022*/ 	.short	0x0101


	//----- nvinfo : EIATTR_VRC_CTA_INIT_COUNT
	.align		4
        /*0024*/ 	.byte	0x02, 0x4a
	.zero		1
	.zero		1


	//----- nvinfo : EIATTR_EXIT_INSTR_OFFSETS
	.align		4
        /*0028*/ 	.byte	0x04, 0x1c
        /*002a*/ 	.short	(.L_352 - .L_351)


	//   ....[0]....
.L_351:
        /*002c*/ 	.word	0x00000010


	//----- nvinfo : EIATTR_MAX_THREADS
	.align		4
.L_352:
        /*0030*/ 	.byte	0x04, 0x05
        /*0032*/ 	.short	(.L_354 - .L_353)
.L_353:
        /*0034*/ 	.word	0x00000100
        /*0038*/ 	.word	0x00000001
        /*003c*/ 	.word	0x00000001


	//----- nvinfo : EIATTR_CBANK_PARAM_SIZE
	.align		4
.L_354:
        /*0040*/ 	.byte	0x03, 0x19
        /*0042*/ 	.short	0x0438


	//----- nvinfo : EIATTR_PARAM_CBANK
	.align		4
        /*0044*/ 	.byte	0x04, 0x0a
        /*0046*/ 	.short	(.L_356 - .L_355)
	.align		4
.L_355:
        /*0048*/ 	.word	index@(.nv.constant0._ZN7cutlass13device_kernelIN5flash19enable_sm80_to_sm89INS1_16FlashAttnFwdSm80INS1_25CollectiveMainloopFwdSm80ILi8ELi1ELb0EN4cute5tupleIJNS5_1CILi128EEENS7_ILi64EEENS7_ILi256EEEEEELi256ENS_6half_tEfNS_4arch4Sm80ELb0ELb0ELb1ELb1ELb1ELb0ELb1ELb1EEENS1_21CollectiveEpilogueFwdINS6_IJS8_SA_S9_EEENS6_IJNS7_ILi1EEESI_SI_EEESC_SE_Li256ELb1ELb1ELb1ELb0EEENS1_36VarlenDynamicPersistentTileSchedulerILi128ELi64ELi256ELi256ELb1ELb1ELb0ELb0ELb1ELb1EEEEEEEEEvNT_6ParamsE)
        /*004c*/ 	.short	0x0380
        /*004e*/ 	.short	0x0438


	//----- nvinfo : EIATTR_SW_WAR
	.align		4
.L_356:
        /*0050*/ 	.byte	0x04, 0x36
        /*0052*/ 	.short	(.L_358 - .L_357)
.L_357:
        /*0054*/ 	.word	0x00000008
.L_358:


//--------------------- .nv.info._ZN7cutlass13device_kernelIN5flash19enable_sm80_to_sm89INS1_16FlashAttnFwdSm80INS1_25CollectiveMainloopFwdSm80ILi8ELi1ELb0EN4cute5tupleIJNS5_1CILi128EEENS7_ILi48EEENS7_ILi256EEEEEELi256ENS_6half_tEfNS_4arch4Sm80ELb0ELb0ELb1ELb1ELb1ELb1ELb1ELb1EEENS1_21CollectiveEpilogueFwdINS6_IJS8_SA_S9_EEENS6_IJNS7_ILi1EEESI_SI_EEESC_SE_Li256ELb1ELb1ELb1ELb0EEENS1_36VarlenDynamicPersistentTileSchedulerILi128ELi48ELi256ELi256ELb1ELb1ELb0ELb0ELb1ELb1EEEEEEEEEvNT_6ParamsE --------------------------
	.section	.nv.info._ZN7cutlass13device_kernelIN5flash19enable_sm80_to_sm89INS1_16FlashAttnFwdSm80INS1_25CollectiveMainloopFwdSm80ILi8ELi1ELb0EN4cute5tupleIJNS5_1CILi128EEENS7_ILi48EEENS7_ILi256EEEEEELi256ENS_6half_tEfNS_4arch4Sm80ELb0ELb0ELb1ELb1ELb1ELb1ELb1ELb1EEENS1_21CollectiveEpilogueFwdINS6_IJS8_SA_S9_EEENS6_IJNS7_ILi1EEESI_SI_EEESC_SE_Li256ELb1ELb1ELb1ELb0EEENS1_36VarlenDynamicPersistentTileSchedulerILi128ELi48ELi256ELi256ELb1ELb1ELb0ELb0ELb1ELb1EEEEEEEEEvNT_6ParamsE,"",@"SHT_CUDA_INFO"
	.sectionflags	@""
	.align	4


	//----- nvinfo : EIATTR_CUDA_API_VERSION
	.align		4
        /*0000*/ 	.byte	0x04, 0x37
        /*0002*/ 	.short	(.L_360 - .L_359)
.L_359:
        /*0004*/ 	.word	0x00000082


	//----- nvinfo : EIATTR_KPARAM_INFO
	.align		4
.L_360:
        /*0008*/ 	.byte	0x04, 0x17
        /*000a*/ 	.short	(.L_362 - .L_361)
.L_361:
        /*000c*/ 	.word	0x00000000
        /*0010*/ 	.short	0x0000
        /*0012*/ 	.short	0x0000
        /*0014*/ 	.byte	0x00, 0xf0, 0xe1, 0x10


	//----- nvinfo : EIATTR_SPARSE_MMA_MASK
	.align		4
.L_362:
        /*0018*/ 	.byte	0x03, 0x50
        /*001a*/ 	.short	0x0000


	//----- nvinfo : EIATTR_MAXREG_COUNT
	.align		4
        /*001c*/ 	.byte	0x03, 0x1b
        /*001e*/ 	.short	0x00ff


	//----- nvinfo : EIATTR_MERCURY_ISA_VERSION
	.align		4
        /*0020*/ 	.byte	0x03, 0x5f
        /*0022*/ 	.short	0x0101


	//----- nvinfo : EIATTR_VRC_CTA_INIT_COUNT
	.align		4
        /*0024*/ 	.byte	0x02, 0x4a
	.zero		1
	.zero		1


	//----- nvinfo : EIATTR_EXIT_INSTR_OFFSETS
	.align		4
        /*0028*/ 	.byte	0x04, 0x1c
        /*002a*/ 	.short	(.L_364 - .L_363)


	//   ....[0]....
.L_363:
        /*002c*/ 	.word	0x00000010


	//----- nvinfo : EIATTR_MAX_THREADS
	.align		4
.L_364:
        /*0030*/ 	.byte	0x04, 0x05
        /*0032*/ 	.short	(.L_366 - .L_365)
.L_365:
        /*0034*/ 	.word	0x00000100
        /*0038*/ 	.word	0x00000001
        /*003c*/ 	.word	0x00000001


	//----- nvinfo : EIATTR_CBANK_PARAM_SIZE
	.align		4
.L_366:
        /*0040*/ 	.byte	0x03, 0x19
        /*0042*/ 	.short	0x0438


	//----- nvinfo : EIATTR_PARAM_CBANK
	.align		4
        /*0044*/ 	.byte	0x04, 0x0a
        /*0046*/ 	.short	(.L_368 - .L_367)
	.align		4
.L_367:
        /*0048*/ 	.word	index@(.nv.constant0._ZN7cutlass13device_kernelIN5flash19enable_sm80_to_sm89INS1_16FlashAttnFwdSm80INS1_25CollectiveMainloopFwdSm80ILi8ELi1ELb0EN4cute5tupleIJNS5_1CILi128EEENS7_ILi48EEENS7_ILi256EEEEEELi256ENS_6half_tEfNS_4arch4Sm80ELb0ELb0ELb1ELb1ELb1ELb1ELb1ELb1EEENS1_21CollectiveEpilogueFwdINS6_IJS8_SA_S9_EEENS6_IJNS7_ILi1EEESI_SI_EEESC_SE_Li256ELb1ELb1ELb1ELb0EEENS1_36VarlenDynamicPersistentTileSchedulerILi128ELi48ELi256ELi256ELb1ELb1ELb0ELb0ELb1ELb1EEEEEEEEEvNT_6ParamsE)
        /*004c*/ 	.short	0x0380
        /*004e*/ 	.short	0x0438


	//----- nvinfo : EIATTR_SW_WAR
	.align		4
.L_368:
        /*0050*/ 	.byte	0x04, 0x36
        /*0052*/ 	.short	(.L_370 - .L_369)
.L_369:
        /*0054*/ 	.word	0x00000008
.L_370:


//--------------------- .nv.info._ZN7cutlass13device_kernelIN5flash19enable_sm80_to_sm89INS1_16FlashAttnFwdSm80INS1_25CollectiveMainloopFwdSm80ILi8ELi1ELb0EN4cute5tupleIJNS5_1CILi128EEENS7_ILi64EEENS7_ILi256EEEEEELi256ENS_6half_tEfNS_4arch4Sm80ELb0ELb1ELb1ELb0ELb1ELb0ELb1ELb1EEENS1_21CollectiveEpilogueFwdINS6_IJS8_SA_S9_EEENS6_IJNS7_ILi1EEESI_SI_EEESC_SE_Li256ELb0ELb1ELb1ELb0EEENS1_19SingleTileSchedulerILb0ELb1ELb1ELi128EEEEEEEEEvNT_6ParamsE --------------------------
	.section	.nv.info._ZN7cutlass13device_kernelIN5flash19enable_sm80_to_sm89INS1_16FlashAttnFwdSm80INS1_25CollectiveMainloopFwdSm80ILi8ELi1ELb0EN4cute5tupleIJNS5_1CILi128EEENS7_ILi64EEENS7_ILi256EEEEEELi256ENS_6half_tEfNS_4arch4Sm80ELb0ELb1ELb1ELb0ELb1ELb0ELb1ELb1EEENS1_21CollectiveEpilogueFwdINS6_IJS8_SA_S9_EEENS6_IJNS7_ILi1EEESI_SI_EEESC_SE_Li256ELb0ELb1ELb1ELb0EEENS1_19SingleTileSchedulerILb0ELb1ELb1ELi128EEEEEEEEEvNT_6ParamsE,"",@"SHT_CUDA_INFO"
	.sectionflags	@""
	.align	4


	//----- nvinfo : EIATTR_CUDA_API_VERSION
	.align		4
        /*0000*/ 	.byte	0x04, 0x37
        /*0002*/ 	.short	(.L_372 - .L_371)
.L_371:
        /*0004*/ 	.word	0x00000082


	//----- nvinfo : EIATTR_KPARAM_INFO
	.align		4
.L_372:
        /*0008*/ 	.byte	0x04, 0x17
        /*000a*/ 	.short	(.L_374 - .L_373)
.L_373:
        /*000c*/ 	.word	0x00000000
        /*0010*/ 	.short	0x0000
        /*0012*/ 	.short	0x0000
        /*0014*/ 	.byte	0x00, 0xf0, 0x61, 0x10


	//----- nvinfo : EIATTR_SPARSE_MMA_MASK
	.align		4
.L_374:
        /*0018*/ 	.byte	0x03, 0x50
        /*001a*/ 	.short	0x0000


	//----- nvinfo : EIATTR_MAXREG_COUNT
	.align		4
        /*001c*/ 	.byte	0x03, 0x1b
        /*001e*/ 	.short	0x00ff


	//----- nvinfo : EIATTR_MERCURY_ISA_VERSION
	.align		4
        /*0020*/ 	.byte	0x03, 0x5f
        /*0022*/ 	.short	0x0101


	//----- nvinfo : EIATTR_VRC_CTA_INIT_COUNT
	.align		4
        /*0024*/ 	.byte	0x02, 0x4a
	.zero		1
	.zero		1


	//----- nvinfo : EIATTR_EXIT_INSTR_OFFSETS
	.align		4
        /*0028*/ 	.byte	0x04, 0x1c
        /*002a*/ 	.short	(.L_376 - .L_375)


	//   ....[0]....
.L_375:
        /*002c*/ 	.word	0x00000010


	//----- nvinfo : EIATTR_MAX_THREADS
	.align		4
.L_376:
        /*0030*/ 	.byte	0x04, 0x05
        /*0032*/ 	.short	(.L_378 - .L_377)
.L_377:
        /*0034*/ 	.word	0x00000100
        /*0038*/ 	.word	0x00000001
        /*003c*/ 	.word	0x00000001


	//----- nvinfo : EIATTR_CBANK_PARAM_SIZE
	.align		4
.L_378:
        /*0040*/ 	.byte	0x03, 0x19
        /*0042*/ 	.short	0x0418


	//----- nvinfo : EIATTR_PARAM_CBANK
	.align		4
        /*0044*/ 	.byte	0x04, 0x0a
        /*0046*/ 	.short	(.L_380 - .L_379)
	.align		4
.L_379:
        /*0048*/ 	.word	index@(.nv.constant0._ZN7cutlass13device_kernelIN5flash19enable_sm80_to_sm89INS1_16FlashAttnFwdSm80INS1_25CollectiveMainloopFwdSm80ILi8ELi1ELb0EN4cute5tupleIJNS5_1CILi128EEENS7_ILi64EEENS7_ILi256EEEEEELi256ENS_6half_tEfNS_4arch4Sm80ELb0ELb1ELb1ELb0ELb1ELb0ELb1ELb1EEENS1_21CollectiveEpilogueFwdINS6_IJS8_SA_S9_EEENS6_IJNS7_ILi1EEESI_SI_EEESC_SE_Li256ELb0ELb1ELb1ELb0EEENS1_19SingleTileSchedulerILb0ELb1ELb1ELi128EEEEEEEEEvNT_6ParamsE)
        /*004c*/ 	.short	0x0380
        /*004e*/ 	.short	0x0418


	//----- nvinfo : EIATTR_SW_WAR
	.align		4
.L_380:
        /*0050*/ 	.byte	0x04, 0x36
        /*0052*/ 	.short	(.L_382 - .L_381)
.L_381:
        /*0054*/ 	.word	0x00000008
.L_382:


//--------------------- .nv.info._ZN7cutlass13device_kernelIN5flash19enable_sm80_to_sm89INS1_16FlashAttnFwdSm80INS1_25CollectiveMainloopFwdSm80ILi8ELi1ELb0EN4cute5tupleIJNS5_1CILi128EEENS7_ILi64EEENS7_ILi256EEEEEELi256ENS_6half_tEfNS_4arch4Sm80ELb0ELb1ELb1ELb1ELb1ELb0ELb1ELb1EEENS1_21CollectiveEpilogueFwdINS6_IJS8_SA_S9_EEENS6_IJNS7_ILi1EEESI_SI_EEESC_SE_Li256ELb1ELb1ELb1ELb0EEENS1_36VarlenDynamicPersistentTileSchedulerILi128ELi64ELi256ELi256ELb1ELb1ELb0ELb1ELb0ELb1EEEEEEEEEvNT_6ParamsE --------------------------
	.section	.nv.info._ZN7cutlass13device_kernelIN5flash19enable_sm80_to_sm89INS1_16FlashAttnFwdSm80INS1_25CollectiveMainloopFwdSm80ILi8ELi1ELb0EN4cute5tupleIJNS5_1CILi128EEENS7_ILi64EEENS7_ILi256EEEEEELi256ENS_6half_tEfNS_4arch4Sm80ELb0ELb1ELb1ELb1ELb1ELb0ELb1ELb1EEENS1_21CollectiveEpilogueFwdINS6_IJS8_SA_S9_EEENS6_IJNS7_ILi1EEESI_SI_EEESC_SE_Li256ELb1ELb1ELb1ELb0EEENS1_36VarlenDynamicPersistentTileSchedulerILi128ELi64ELi256ELi256ELb1ELb1ELb0ELb1ELb0ELb1EEEEEEEEEvNT_6ParamsE,"",@"SHT_CUDA_INFO"
	.sectionflags	@""
	.align	4


	//----- nvinfo : EIATTR_CUDA_API_VERSION
	.align		4
        /*0000*/ 	.byte	0x04, 0x37
        /*0002*/ 	.short	(.L_384 - .L_383)
.L_383:
        /*0004*/ 	.word	0x00000082


	//----- nvinfo : EIATTR_KPARAM_INFO
	.align		4
.L_384:
        /*0008*/ 	.byte	0x04, 0x17
        /*000a*/ 	.short	(.L_386 - .L_385)
.L_385:
        /*000c*/ 	.word	0x00000000
        /*0010*/ 	.short	0x0000
        /*0012*/ 	.short	0x0000
        /*0014*/ 	.byte	0x00, 0xf0, 0xe1, 0x10


	//----- nvinfo : EIATTR_SPARSE_MMA_MASK
	.align		4
.L_386:
        /*0018*/ 	.byte	0x03, 0x50
        /*001a*/ 	.short	0x0000


	//----- nvinfo : EIATTR_MAXREG_COUNT
	.align		4
        /*001c*/ 	.byte	0x03, 0x1b
        /*001e*/ 	.short	0x00ff


	//----- nvinfo : EIATTR_MERCURY_ISA_VERSION
	.align		4
        /*0020*/ 	.byte	0x03, 0x5f
        /*0022*/ 	.short	0x0101


	//----- nvinfo : EIATTR_VRC_CTA_INIT_COUNT
	.align		4
        /*0024*/ 	.byte	0x02, 0x4a
	.zero		1
	.zero		1


	//----- nvinfo : EIATTR_EXIT_INSTR_OFFSETS
	.align		4
        /*0028*/ 	.byte	0x04, 0x1c
        /*002a*/ 	.short	(.L_388 - .L_387)


	//   ....[0]....
.L_387:
        /*002c*/ 	.word	0x00000010


	//----- nvinfo : EIATTR_MAX_THREADS
	.align		4
.L_388:
        /*0030*/ 	.byte	0x04, 0x05
        /*0032*/ 	.short	(.L_390 - .L_389)
.L_389:
        /*0034*/ 	.word	0x00000100
        /*0038*/ 	.word	0x00000001
        /*003c*/ 	.word	0x00000001


	//----- nvinfo : EIATTR_CBANK_PARAM_SIZE
	.align		4
.L_390:
        /*0040*/ 	.byte	0x03, 0x19
        /*0042*/ 	.short	0x0438


	//----- nvinfo : EIATTR_PARAM_CBANK
	.align		4
        /*0044*/ 	.byte	0x04, 0x0a
        /*0046*/ 	.short	(.L_392 - .L_391)
	.align		4
.L_391:
        /*0048*/ 	.word	index@(.nv.constant0._ZN7cutlass13device_kernelIN5flash19enable_sm80_to_sm89INS1_16FlashAttnFwdSm80INS1_25CollectiveMainloopFwdSm80ILi8ELi1ELb0EN4cute5tupleIJNS5_1CILi128EEENS7_ILi64EEENS7_ILi256EEEEEELi256ENS_6half_tEfNS_4arch4Sm80ELb0ELb1ELb1ELb1ELb1ELb0ELb1ELb1EEENS1_21CollectiveEpilogueFwdINS6_IJS8_SA_S9_EEENS6_IJNS7_ILi1EEESI_SI_EEESC_SE_Li256ELb1ELb1ELb1ELb0EEENS1_36VarlenDynamicPersistentTileSchedulerILi128ELi64ELi256ELi256ELb1ELb1ELb0ELb1ELb0ELb1EEEEEEEEEvNT_6ParamsE)
        /*004c*/ 	.short	0x0380
        /*004e*/ 	.short	0x0438


	//----- nvinfo : EIATTR_SW_WAR
	.align		4
.L_392:
        /*0050*/ 	.byte	0x04, 0x36
        /*0052*/ 	.short	(.L_394 - .L_393)
.L_393:
        /*0054*/ 	.word	0x00000008
.L_394:


//--------------------- .nv.info._ZN7cutlass13device_kernelIN5flash19enable_sm80_to_sm89INS1_16FlashAttnFwdSm80INS1_25CollectiveMainloopFwdSm80ILi8ELi1ELb0EN4cute5tupleIJNS5_1CILi128EEENS7_ILi48EEENS7_ILi256EEEEEELi256ENS_6half_tEfNS_4arch4Sm80ELb0ELb1ELb1ELb1ELb1ELb1ELb1ELb1EEENS1_21CollectiveEpilogueFwdINS6_IJS8_SA_S9_EEENS6_IJNS7_ILi1EEESI_SI_EEESC_SE_Li256ELb1ELb1ELb1ELb0EEENS1_36VarlenDynamicPersistentTileSchedulerILi128ELi48ELi256ELi256ELb1ELb1ELb0ELb1ELb0ELb1EEEEEEEEEvNT_6ParamsE --------------------------
	.section	.nv.info._ZN7cutlass13device_kernelIN5flash19enable_sm80_to_sm89INS1_16FlashAttnFwdSm80INS1_25CollectiveMainloopFwdSm80ILi8ELi1ELb0EN4cute5tupleIJNS5_1CILi128EEENS7_ILi48EEENS7_ILi256EEEEEELi256ENS_6half_tEfNS_4arch4Sm80ELb0ELb1ELb1ELb1ELb1ELb1ELb1ELb1EEENS1_21CollectiveEpilogueFwdINS6_IJS8_SA_S9_EEENS6_IJNS7_ILi1EEESI_SI_EEESC_SE_Li256ELb1ELb1ELb1ELb0EEENS1_36VarlenDynamicPersistentTileSchedulerILi128ELi48ELi256ELi256ELb1ELb1ELb0ELb1ELb0ELb1EEEEEEEEEvNT_6ParamsE,"",@"SHT_CUDA_INFO"
	.sectionflags	@""
	.align	4


	//----- nvinfo : EIATTR_CUDA_API_VERSION
	.align		4
        /*0000*/ 	.byte	0x04, 0x37
        /*0002*/ 	.short	(.L_396 - .L_395)
.L_395:
        /*0004*/ 	.word	0x00000082


	//----- nvinfo : EIATTR_KPARAM_INFO
	.align		4
.L_396:
        /*0008*/ 	.byte	0x04, 0x17
        /*000a*/ 	.short	(.L_398 - .L_397)
.L_397:
        /*000c*/ 	.word	0x00000000
        /*0010*/ 	.short	0x0000
        /*0012*/ 	.short	0x0000
        /*0014*/ 	.byte	0x00, 0xf0, 0xe1, 0x10


	//----- nvinfo : EIATTR_SPARSE_MMA_MASK
	.align		4
.L_398:
        /*0018*/ 	.byte	0x03, 0x50
        /*001a*/ 	.short	0x0000


	//----- nvinfo : EIATTR_MAXREG_COUNT
	.align		4
        /*001c*/ 	.byte	0x03, 0x1b
        /*001e*/ 	.short	0x00ff


	//----- nvinfo : EIATTR_MERCURY_ISA_VERSION
	.align		4
        /*0020*/ 	.byte	0x03, 0x5f
        /*0022*/ 	.short	0x0101


	//----- nvinfo : EIATTR_VRC_CTA_INIT_COUNT
	.align		4
        /*0024*/ 	.byte	0x02, 0x4a
	.zero		1
	.zero		1


	//----- nvinfo : EIATTR_EXIT_INSTR_OFFSETS
	.align		4
        /*0028*/ 	.byte	0x04, 0x1c
        /*002a*/ 	.short	(.L_400 - .L_399)


	//   ....[0]....
.L_399:
        /*002c*/ 	.word	0x00000010


	//----- nvinfo : EIATTR_MAX_THREADS
	.align		4
.L_400:
        /*0030*/ 	.byte	0x04, 0x05
        /*0032*/ 	.short	(.L_402 - .L_401)
.L_401:
        /*0034*/ 	.word	0x00000100
        /*0038*/ 	.word	0x00000001
        /*003c*/ 	.word	0x00000001


	//----- nvinfo : EIATTR_CBANK_PARAM_SIZE
	.align		4
.L_402:
        /*0040*/ 	.byte	0x03, 0x19
        /*0042*/ 	.short	0x0438


	//----- nvinfo : EIATTR_PARAM_CBANK
	.align		4
        /*0044*/ 	.byte	0x04, 0x0a
        /*0046*/ 	.short	(.L_404 - .L_403)
	.align		4
.L_403:
        /*0048*/ 	.word	index@(.nv.constant0._ZN7cutlass13device_kernelIN5flash19enable_sm80_to_sm89INS1_16FlashAttnFwdSm80INS1_25CollectiveMainloopFwdSm80ILi8ELi1ELb0EN4cute5tupleIJNS5_1CILi128EEENS7_ILi48EEENS7_ILi256EEEEEELi256ENS_6half_tEfNS_4arch4Sm80ELb0ELb1ELb1ELb1ELb1ELb1ELb1ELb1EEENS1_21CollectiveEpilogueFwdINS6_IJS8_SA_S9_EEENS6_IJNS7_ILi1EEESI_SI_EEESC_SE_Li256ELb1ELb1ELb1ELb0EEENS1_36VarlenDynamicPersistentTileSchedulerILi128ELi48ELi256ELi256ELb1ELb1ELb0ELb1ELb0ELb1EEEEEEEEEvNT_6ParamsE)
        /*004c*/ 	.short	0x0380
        /*004e*/ 	.short	0x0438


	//----- nvinfo : EIATTR_SW_WAR
	.align		4
.L_404:
        /*0050*/ 	.byte	0x04, 0x36
        /*0052*/ 	.short	(.L_406 - .L_405)
.L_405:
        /*0054*/ 	.word	0x00000008
.L_406:


//--------------------- .nv.info._ZN7cutlass13device_kernelIN5flash19enable_sm80_to_sm89INS1_16FlashAttnFwdSm80INS1_25CollectiveMainloopFwdSm80ILi8ELi1ELb0EN4cute5tupleIJNS5_1CILi128EEENS7_ILi96EEENS7_ILi256EEEEEELi256ENS_6half_tEfNS_4arch4Sm80ELb1ELb0ELb1ELb0ELb1ELb0ELb1ELb1EEENS1_21CollectiveEpilogueFwdINS6_IJS8_SA_S9_EEENS6_IJNS7_ILi1EEESI_SI_EEESC_SE_Li256ELb0ELb1ELb1ELb0EEENS1_30DynamicPersistentTileSchedulerILi256ELi256ELb1ELb1ELb0EEEEEEEEEvNT_6ParamsE --------------------------
	.section	.nv.info._ZN7cutlass13device_kernelIN5flash19enable_sm80_to_sm89INS1_16FlashAttnFwdSm80INS1_25CollectiveMainloopFwdSm80ILi8ELi1ELb0EN4cute5tupleIJNS5_1CILi128EEENS7_ILi96EEENS7_ILi256EEEEEELi256ENS_6half_tEfNS_4arch4Sm80ELb1ELb0ELb1ELb0ELb1ELb0ELb1ELb1EEENS1_21CollectiveEpilogueFwdINS6_IJS8_SA_S9_EEENS6_IJNS7_ILi1EEESI_SI_EEESC_SE_Li256ELb0ELb1ELb1ELb0EEENS1_30DynamicPersistentTileSchedulerILi256ELi256ELb1ELb1ELb0EEEEEEEEEvNT_6ParamsE,"",@"SHT_CUDA_INFO"
	.sectionflags	@""
	.align	4


	//----- nvinfo : EIATTR_CUDA_API_VERSION
	.align		4
        /*0000*/ 	.byte	0x04, 0x37
        /*0002*/ 	.short	(.L_408 - .L_407)
.L_407:
        /*0004*/ 	.word	0x00000082


	//----- nvinfo : EIATTR_KPARAM_INFO
	.align		4
.L_408:
        /*0008*/ 	.byte	0x04, 0x17
        /*000a*/ 	.short	(.L_410 - .L_409)
.L_409:
        /*000c*/ 	.word	0x00000000
        /*0010*/ 	.short	0x0000
        /*0012*/ 	.short	0x0000
        /*0014*/ 	.byte	0x00, 0xf0, 0xa1, 0x10


	//----- nvinfo : EIATTR_SPARSE_MMA_MASK
	.align		4
.L_410:
        /*0018*/ 	.byte	0x03, 0x50
        /*001a*/ 	.short	0x0000


	//----- nvinfo : EIATTR_MAXREG_COUNT
	.align		4
        /*001c*/ 	.byte	0x03, 0x1b
        /*001e*/ 	.short	0x00ff


	//----- nvinfo : EIATTR_MERCURY_ISA_VERSION
	.align		4
        /*0020*/ 	.byte	0x03, 0x5f
        /*0022*/ 	.short	0x0101


	//----- nvinfo : EIATTR_VRC_CTA_INIT_COUNT
	.align		4
        /*0024*/ 	.byte	0x02, 0x4a
	.zero		1
	.zero		1


	//----- nvinfo : EIATTR_EXIT_INSTR_OFFSETS
	.align		4
        /*0028*/ 	.byte	0x04, 0x1c
        /*002a*/ 	.short	(.L_412 - .L_411)


	//   ....[0]....
.L_411:
        /*002c*/ 	.word	0x00000010


	//----- nvinfo : EIATTR_MAX_THREADS
	.align		4
.L_412:
        /*0030*/ 	.byte	0x04, 0x05
        /*0032*/ 	.short	(.L_414 - .L_413)
.L_413:
        /*0034*/ 	.word	0x00000100
        /*0038*/ 	.word	0x00000001
        /*003c*/ 	.word	0x00000001


	//----- nvinfo : EIATTR_CBANK_PARAM_SIZE
	.align		4
.L_414:
        /*0040*/ 	.byte	0x03, 0x19
        /*0042*/ 	.short	0x0428


	//----- nvinfo : EIATTR_PARAM_CBANK
	.align		4
        /*0044*/ 	.byte	0x04, 0x0a
        /*0046*/ 	.short	(.L_416 - .L_415)
	.align		4
.L_415:
        /*0048*/ 	.word	index@(.nv.constant0._ZN7cutlass13device_kernelIN5flash19enable_sm80_to_sm89INS1_16FlashAttnFwdSm80INS1_25CollectiveMainloopFwdSm80ILi8ELi1ELb0EN4cute5tupleIJNS5_1CILi128EEENS7_ILi96EEENS7_ILi256EEEEEELi256ENS_6half_tEfNS_4arch4Sm80ELb1ELb0ELb1ELb0ELb1ELb0ELb1ELb1EEENS1_21CollectiveEpilogueFwdINS6_IJS8_SA_S9_EEENS6_IJNS7_ILi1EEESI_SI_EEESC_SE_Li256ELb0ELb1ELb1ELb0EEENS1_30DynamicPersistentTileSchedulerILi256ELi256ELb1ELb1ELb0EEEEEEEEEvNT_6ParamsE)
        /*004c*/ 	.short	0x0380
        /*004e*/ 	.short	0x0428


	//----- nvinfo : EIATTR_SW_WAR
	.align		4
.L_416:
        /*0050*/ 	.byte	0x04, 0x36
        /*0052*/ 	.short	(.L_418 - .L_417)
.L_417:
        /*0054*/ 	.word	0x00000008
.L_418:


//--------------------- .nv.info._ZN7cutlass13device_kernelIN5flash19enable_sm80_to_sm89INS1_16FlashAttnFwdSm80INS1_25CollectiveMainloopFwdSm80ILi8ELi1ELb0EN4cute5tupleIJNS5_1CILi128EEENS7_ILi64EEENS7_ILi256EEEEEELi256ENS_6half_tEfNS_4arch4Sm80ELb1ELb0ELb1ELb1ELb1ELb0ELb1ELb1EEENS1_21CollectiveEpilogueFwdINS6_IJS8_SA_S9_EEENS6_IJNS7_ILi1EEESI_SI_EEESC_SE_Li256ELb1ELb1ELb1ELb0EEENS1_36VarlenDynamicPersistentTileSchedulerILi128ELi64ELi256ELi256ELb1ELb1ELb0ELb1ELb1ELb1EEEEEEEEEvNT_6ParamsE --------------------------
	.section	.nv.info._ZN7cutlass13device_kernelIN5flash19enable_sm80_to_sm89INS1_16FlashAttnFwdSm80INS1_25CollectiveMainloopFwdSm80ILi8ELi1ELb0EN4cute5tupleIJNS5_1CILi128EEENS7_ILi64EEENS7_ILi256EEEEEELi256ENS_6half_tEfNS_4arch4Sm80ELb1ELb0ELb1ELb1ELb1ELb0ELb1ELb1EEENS1_21CollectiveEpilogueFwdINS6_IJS8_SA_S9_EEENS6_IJNS7_ILi1EEESI_SI_EEESC_SE_Li256ELb1ELb1ELb1ELb0EEENS1_36VarlenDynamicPersistentTileSchedulerILi128ELi64ELi256ELi256ELb1ELb1ELb0ELb1ELb1ELb1EEEEEEEEEvNT_6ParamsE,"",@"SHT_CUDA_INFO"
	.sectionflags	@""
	.align	4


	//----- nvinfo : EIATTR_CUDA_API_VERSION
	.align		4
        /*0000*/ 	.byte	0x04, 0x37
        /*0002*/ 	.short	(.L_420 - .L_419)
.L_419:
        /*0004*/ 	.word	0x00000082


	//----- nvinfo : EIATTR_KPARAM_INFO
	.align		4
.L_420:
        /*0008*/ 	.byte	0x04, 0x17
        /*000a*/ 	.short	(.L_422 - .L_421)
.L_421:
        /*000c*/ 	.word	0x00000000
        /*0010*/ 	.short	0x0000
        /*0012*/ 	.short	0x0000
        /*0014*/ 	.byte	0x00, 0xf0, 0xe1, 0x10


	//----- nvinfo : EIATTR_SPARSE_MMA_MASK
	.align		4
.L_422:
        /*0018*/ 	.byte	0x03, 0x50
        /*001a*/ 	.short	0x0000


	//----- nvinfo : EIATTR_MAXREG_COUNT
	.align		4
        /*001c*/ 	.byte	0x03, 0x1b
        /*001e*/ 	.short	0x00ff


	//----- nvinfo : EIATTR_MERCURY_ISA_VERSION
	.align		4
        /*0020*/ 	.byte	0x03, 0x5f
        /*0022*/ 	.short	0x0101


	//----- nvinfo : EIATTR_VRC_CTA_INIT_COUNT
	.align		4
        /*0024*/ 	.byte	0x02, 0x4a
	.zero		1
	.zero		1


	//----- nvinfo : EIATTR_EXIT_INSTR_OFFSETS
	.align		4
        /*0028*/ 	.byte	0x04, 0x1c
        /*002a*/ 	.short	(.L_424 - .L_423)


	//   ....[0]....
.L_423:
        /*002c*/ 	.word	0x00000010


	//----- nvinfo : EIATTR_MAX_THREADS
	.align		4
.L_424:
        /*0030*/ 	.byte	0x04, 0x05
        /*0032*/ 	.short	(.L_426 - .L_425)
.L_425:
        /*0034*/ 	.word	0x00000100
        /*0038*/ 	.word	0x00000001
        /*003c*/ 	.word	0x00000001


	//----- nvinfo : EIATTR_CBANK_PARAM_SIZE
	.align		4
.L_426:
        /*0040*/ 	.byte	0x03, 0x19
        /*0042*/ 	.short	0x0438


	//----- nvinfo : EIATTR_PARAM_CBANK
	.align		4
        /*0044*/ 	.byte	0x04, 0x0a
        /*0046*/ 	.short	(.L_428 - .L_427)
	.align		4
.L_427:
        /*0048*/ 	.word	index@(.nv.constant0._ZN7cutlass13device_kernelIN5flash19enable_sm80_to_sm89INS1_16FlashAttnFwdSm80INS1_25CollectiveMainloopFwdSm80ILi8ELi1ELb0EN4cute5tupleIJNS5_1CILi128EEENS7_ILi64EEENS7_ILi256EEEEEELi256ENS_6half_tEfNS_4arch4Sm80ELb1ELb0ELb1ELb1ELb1ELb0ELb1ELb1EEENS1_21CollectiveEpilogueFwdINS6_IJS8_SA_S9_EEENS6_IJNS7_ILi1EEESI_SI_EEESC_SE_Li256ELb1ELb1ELb1ELb0EEENS1_36VarlenDynamicPersistentTileSchedulerILi128ELi64ELi256ELi256ELb1ELb1ELb0ELb1ELb1ELb1EEEEEEEEEvNT_6ParamsE)
        /*004c*/ 	.short	0x0380
        /*004e*/ 	.short	0x0438


	//----- nvinfo : EIATTR_SW_WAR
	.align		4
.L_428:
        /*0050*/ 	.byte	0x04, 0x36
        /*0052*/ 	.short	(.L_430 - .L_429)
.L_429:
        /*0054*/ 	.word	0x00000008
.L_430:


//--------------------- .nv.info._ZN7cutlass13device_kernelIN5flash19enable_sm80_to_sm89INS1_16FlashAttnFwdSm80INS1_25CollectiveMainloopFwdSm80ILi8ELi1ELb0EN4cute5tupleIJNS5_1CILi128EEENS7_ILi48EEENS7_ILi256EEEEEELi256ENS_6half_tEfNS_4arch4Sm80ELb1ELb0ELb1ELb1ELb1ELb1ELb1ELb1EEENS1_21CollectiveEpilogueFwdINS6_IJS8_SA_S9_EEENS6_IJNS7_ILi1EEESI_SI_EEESC_SE_Li256ELb1ELb1ELb1ELb0EEENS1_36VarlenDynamicPersistentTileSchedulerILi128ELi48ELi256ELi256ELb1ELb1ELb0ELb1ELb1ELb1EEEEEEEEEvNT_6ParamsE --------------------------
	.section	.nv.info._ZN7cutlass13device_kernelIN5flash19enable_sm80_to_sm89INS1_16FlashAttnFwdSm80INS1_25CollectiveMainloopFwdSm80ILi8ELi1ELb0EN4cute5tupleIJNS5_1CILi128EEENS7_ILi48EEENS7_ILi256EEEEEELi256ENS_6half_tEfNS_4arch4Sm80ELb1ELb0ELb1ELb1ELb1ELb1ELb1ELb1EEENS1_21CollectiveEpilogueFwdINS6_IJS8_SA_S9_EEENS6_IJNS7_ILi1EEESI_SI_EEESC_SE_Li256ELb1ELb1ELb1ELb0EEENS1_36VarlenDynamicPersistentTileSchedulerILi128ELi48ELi256ELi256ELb1ELb1ELb0ELb1ELb1ELb1EEEEEEEEEvNT_6ParamsE,"",@"SHT_CUDA_INFO"
	.sectionflags	@""
	.align	4


	//----- nvinfo : EIATTR_CUDA_API_VERSION
	.align		4
        /*0000*/ 	.byte	0x04, 0x37
        /*0002*/ 	.short	(.L_432 - .L_431)
.L_431:
        /*0004*/ 	.word	0x00000082


	//----- nvinfo : EIATTR_KPARAM_INFO
	.align		4
.L_432:
        /*0008*/ 	.byte	0x04, 0x17
        /*000a*/ 	.short	(.L_434 - .L_433)
.L_433:
        /*000c*/ 	.word	0x00000000
        /*0010*/ 	.short	0x0000
        /*0012*/ 	.short	0x0000
        /*0014*/ 	.byte	0x00, 0xf0, 0xe1, 0x10


	//----- nvinfo : EIATTR_SPARSE_MMA_MASK
	.align		4
.L_434:
        /*0018*/ 	.byte	0x03, 0x50
        /*001a*/ 	.short	0x0000


	//----- nvinfo : EIATTR_MAXREG_COUNT
	.align		4
        /*001c*/ 	.byte	0x03, 0x1b
        /*001e*/ 	.short	0x00ff


	//----- nvinfo : EIATTR_MERCURY_ISA_VERSION
	.align		4
        /*0020*/ 	.byte	0x03, 0x5f
        /*0022*/ 	.short	0x0101


	//----- nvinfo : EIATTR_VRC_CTA_INIT_COUNT
	.align		4
        /*0024*/ 	.byte	0x02, 0x4a
	.zero		1
	.zero		1


	//----- nvinfo : EIATTR_EXIT_INSTR_OFFSETS
	.align		4
        /*0028*/ 	.byte	0x04, 0x1c
        /*002a*/ 	.short	(.L_436 - .L_435)


	//   ....[0]....
.L_435:
        /*002c*/ 	.word	0x00000010


	//----- nvinfo : EIATTR_MAX_THREADS
	.align		4
.L_436:
        /*0030*/ 	.byte	0x04, 0x05
        /*0032*/ 	.short	(.L_438 - .L_437)
.L_437:
        /*0034*/ 	.word	0x00000100
        /*0038*/ 	.word	0x00000001
        /*003c*/ 	.word	0x00000001


	//----- nvinfo : EIATTR_CBANK_PARAM_SIZE
	.align		4
.L_438:
        /*0040*/ 	.byte	0x03, 0x19
        /*0042*/ 	.short	0x0438


	//----- nvinfo : EIATTR_PARAM_CBANK
	.align		4
        /*0044*/ 	.byte	0x04, 0x0a
        /*0046*/ 	.short	(.L_440 - .L_439)
	.align		4
.L_439:
        /*0048*/ 	.word	index@(.nv.constant0._ZN7cutlass13device_kernelIN5flash19enable_sm80_to_sm89INS1_16FlashAttnFwdSm80INS1_25CollectiveMainloopFwdSm80ILi8ELi1ELb0EN4cute5tupleIJNS5_1CILi128EEENS7_ILi48EEENS7_ILi256EEEEEELi256ENS_6half_tEfNS_4arch4Sm80ELb1ELb0ELb1ELb1ELb1ELb1ELb1ELb1EEENS1_21CollectiveEpilogueFwdINS6_IJS8_SA_S9_EEENS6_IJNS7_ILi1EEESI_SI_EEESC_SE_Li256ELb1ELb1ELb1ELb0EEENS1_36VarlenDynamicPersistentTileSchedulerILi128ELi48ELi256ELi256ELb1ELb1ELb0ELb1ELb1ELb1EEEEEEEEEvNT_6ParamsE)
        /*004c*/ 	.short	0x0380
        /*004e*/ 	.short	0x0438


	//----- nvinfo : EIATTR_SW_WAR
	.align		4
.L_440:
        /*0050*/ 	.byte	0x04, 0x36
        /*0052*/ 	.short	(.L_442 - .L_441)
.L_441:
        /*0054*/ 	.word	0x00000008
.L_442:


//--------------------- .nv.info._ZN7cutlass13device_kernelIN5flash19enable_sm80_to_sm89INS1_16FlashAttnFwdSm80INS1_25CollectiveMainloopFwdSm80ILi8ELi1ELb1EN4cute5tupleIJNS5_1CILi128EEENS7_ILi64EEENS7_ILi256EEEEEELi256ENS_6half_tEfNS_4arch4Sm80ELb0ELb0ELb0ELb0ELb1ELb0ELb1ELb1EEENS1_21CollectiveEpilogueFwdINS6_IJS8_SA_S9_EEENS6_IJNS7_ILi1EEESI_SI_EEESC_SE_Li256ELb0ELb1ELb1ELb0EEENS1_19SingleTileSchedulerILb0ELb1ELb1ELi128EEEEEEEEEvNT_6ParamsE --------------------------
	.section	.nv.info._ZN7cutlass13device_kernelIN5flash19enable_sm80_to_sm89INS1_16FlashAttnFwdSm80INS1_25CollectiveMainloopFwdSm80ILi8ELi1ELb1EN4cute5tupleIJNS5_1CILi128EEENS7_ILi64EEENS7_ILi256EEEEEELi256ENS_6half_tEfNS_4arch4Sm80ELb0ELb0ELb0ELb0ELb1ELb0ELb1ELb1EEENS1_21CollectiveEpilogueFwdINS6_IJS8_SA_S9_EEENS6_IJNS7_ILi1EEESI_SI_EEESC_SE_Li256ELb0ELb1ELb1ELb0EEENS1_19SingleTileSchedulerILb0ELb1ELb1ELi128EEEEEEEEEvNT_6ParamsE,"",@"SHT_CUDA_INFO"
	.sectionflags	@""
	.align	4


	//----- nvinfo : EIATTR_CUDA_API_VERSION
	.align		4
        /*0000*/ 	.byte	0x04, 0x37
        /*0002*/ 	.short	(.L_444 - .L_443)
.L_443:
        /*0004*/ 	.word	0x00000082


	//----- nvinfo : EIATTR_KPARAM_INFO
	.align		4
.L_444:
        /*0008*/ 	.byte	0x04, 0x17
        /*000a*/ 	.short	(.L_446 - .L_445)
.L_445:
        /*000c*/ 	.word	0x00000000
        /*0010*/ 	.short	0x0000
        /*0012*/ 	.short	0x0000
        /*0014*/ 	.byte	0x00, 0xf0, 0x61, 0x10


	//----- nvinfo : EIATTR_SPARSE_MMA_MASK
	.align		4
.L_446:
        /*0018*/ 	.byte	0x03, 0x50
        /*001a*/ 	.short	0x0000


	//----- nvinfo : EIATTR_MAXREG_COUNT
	.align		4
        /*001c*/ 	.byte	0x03, 0x1b
        /*001e*/ 	.short	0x00ff


	//----- nvinfo : EIATTR_MERCURY_ISA_VERSION
	.align		4
        /*0020*/ 	.byte	0x03, 0x5f
        /*0022*/ 	.short	0x0101


	//----- nvinfo : EIATTR_VRC_CTA_INIT_COUNT
	.align		4
        /*0024*/ 	.byte	0x02, 0x4a
	.zero		1
	.zero		1


	//----- nvinfo : EIATTR_EXIT_INSTR_OFFSETS
	.align		4
        /*0028*/ 	.byte	0x04, 0x1c
        /*002a*/ 	.short	(.L_448 - .L_447)


	//   ....[0]....
.L_447:
        /*002c*/ 	.word	0x00000010


	//----- nvinfo : EIATTR_MAX_THREADS
	.align		4
.L_448:
        /*0030*/ 	.byte	0x04, 0x05
        /*0032*/ 	.short	(.L_450 - .L_449)
.L_449:
        /*0034*/ 	.word	0x00000100
        /*0038*/ 	.word	0x00000001
        /*003c*/ 	.word	0x00000001


	//----- nvinfo : EIATTR_CBANK_PARAM_SIZE
	.align		4
.L_450:
        /*0040*/ 	.byte	0x03, 0x19
        /*0042*/ 	.short	0x0418


	//----- nvinfo : EIATTR_PARAM_CBANK
	.align		4
        /*0044*/ 	.byte	0x04, 0x0a
        /*0046*/ 	.short	(.L_452 - .L_451)
	.align		4
.L_451:
        /*0048*/ 	.word	index@(.nv.constant0._ZN7cutlass13device_kernelIN5flash19enable_sm80_to_sm89INS1_16FlashAttnFwdSm80INS1_25CollectiveMainloopFwdSm80ILi8ELi1ELb1EN4cute5tupleIJNS5_1CILi128EEENS7_ILi64EEENS7_ILi256EEEEEELi256ENS_6half_tEfNS_4arch4Sm80ELb0ELb0ELb0ELb0ELb1ELb0ELb1ELb1EEENS1_21CollectiveEpilogueFwdINS6_IJS8_SA_S9_EEENS6_IJNS7_ILi1EEESI_SI_EEESC_SE_Li256ELb0ELb1ELb1ELb0EEENS1_19SingleTileSchedulerILb0ELb1ELb1ELi128EEEEEEEEEvNT_6ParamsE)
        /*004c*/ 	.short	0x0380
        /*004e*/ 	.short	0x0418


	//----- nvinfo : EIATTR_SW_WAR
	.align		4
.L_452:
        /*0050*/ 	.byte	0x04, 0x36
        /*0052*/ 	.short	(.L_454 - .L_453)
.L_453:
        /*0054*/ 	.word	0x00000008
.L_454:


//--------------------- .nv.info._ZN7cutlass13device_kernelIN5flash19enable_sm80_to_sm89INS1_16FlashAttnFwdSm80INS1_25CollectiveMainloopFwdSm80ILi8ELi1ELb1EN4cute5tupleIJNS5_1CILi128EEENS7_ILi48EEENS7_ILi256EEEEEELi256ENS_6half_tEfNS_4arch4Sm80ELb0ELb0ELb0ELb1ELb1ELb0ELb1ELb1EEENS1_21CollectiveEpilogueFwdINS6_IJS8_SA_S9_EEENS6_IJNS7_ILi1EEESI_SI_EEESC_SE_Li256ELb1ELb1ELb1ELb0EEENS1_36VarlenDynamicPersistentTileSchedulerILi128ELi48ELi256ELi256ELb1ELb1ELb0ELb0ELb1ELb1EEEEEEEEEvNT_6ParamsE --------------------------
	.section	.nv.info._ZN7cutlass13device_kernelIN5flash19enable_sm80_to_sm89INS1_16FlashAttnFwdSm80INS1_25CollectiveMainloopFwdSm80ILi8ELi1ELb1EN4cute5tupleIJNS5_1CILi128EEENS7_ILi48EEENS7_ILi256EEEEEELi256ENS_6half_tEfNS_4arch4Sm80ELb0ELb0ELb0ELb1ELb1ELb0ELb1ELb1EEENS1_21CollectiveEpilogueFwdINS6_IJS8_SA_S9_EEENS6_IJNS7_ILi1EEESI_SI_EEESC_SE_Li256ELb1ELb1ELb1ELb0EEENS1_36VarlenDynamicPersistentTileSchedulerILi128ELi48ELi256ELi256ELb1ELb1ELb0ELb0ELb1ELb1EEEEEEEEEvNT_6ParamsE,"",@"SHT_CUDA_INFO"
	.sectionflags	@""
	.align	4


	//----- nvinfo : EIATTR_CUDA_API_VERSION
	.align		4
        /*0000*/ 	.byte	0x04, 0x37
        /*0002*/ 	.short	(.L_456 - .L_455)
.L_455:
        /*0004*/ 	.word	0x00000082


	//----- nvinfo : EIATTR_KPARAM_INFO
	.align		4
.L_456:
        /*0008*/ 	.byte	0x04, 0x17
        /*000a*/ 	.short	(.L_458 - .L_457)
.L_457:
        /*000c*/ 	.word	0x00000000
        /*0010*/ 	.short	0x0000
        /*0012*/ 	.short	0x0000
        /*0014*/ 	.byte	0x00, 0xf0, 0xe1, 0x10


	//----- nvinfo : EIATTR_SPARSE_MMA_MASK
	.align		4
.L_458:
        /*0018*/ 	.byte	0x03, 0x50
        /*001a*/ 	.short	0x0000


	//----- nvinfo : EIATTR_MAXREG_COUNT
	.align		4
        /*001c*/ 	.byte	0x03, 0x1b
        /*001e*/ 	.short	0x00ff


	//----- nvinfo : EIATTR_MERCURY_ISA_VERSION
	.align		4
        /*0020*/ 	.byte	0x03, 0x5f
        /*0022*/ 	.short	0x0101


	//----- nvinfo : EIATTR_VRC_CTA_INIT_COUNT
	.align		4
        /*0024*/ 	.byte	0x02, 0x4a
	.zero		1
	.zero		1


	//----- nvinfo : EIATTR_EXIT_INSTR_OFFSETS
	.align		4
        /*0028*/ 	.byte	0x04, 0x1c
        /*002a*/ 	.short	(.L_460 - .L_459)


	//   ....[0]....
.L_459:
        /*002c*/ 	.word	0x00000010


	//----- nvinfo : EIATTR_MAX_THREADS
	.align		4
.L_460:
        /*0030*/ 	.byte	0x04, 0x05
        /*0032*/ 	.short	(.L_462 - .L_461)
.L_461:
        /*0034*/ 	.word	0x00000100
        /*0038*/ 	.word	0x00000001
        /*003c*/ 	.word	0x00000001


	//----- nvinfo : EIATTR_CBANK_PARAM_SIZE
	.align		4
.L_462:
        /*0040*/ 	.byte	0x03, 0x19
        /*0042*/ 	.short	0x0438


	//----- nvinfo : EIATTR_PARAM_CBANK
	.align		4
        /*0044*/ 	.byte	0x04, 0x0a
        /*0046*/ 	.short	(.L_464 - .L_463)
	.align		4
.L_463:
        /*0048*/ 	.word	index@(.nv.constant0._ZN7cutlass13device_kernelIN5flash19enable_sm80_to_sm89INS1_16FlashAttnFwdSm80INS1_25CollectiveMainloopFwdSm80ILi8ELi1ELb1EN4cute5tupleIJNS5_1CILi128EEENS7_ILi48EEENS7_ILi256EEEEEELi256ENS_6half_tEfNS_4arch4Sm80ELb0ELb0ELb0ELb1ELb1ELb0ELb1ELb1EEENS1_21CollectiveEpilogueFwdINS6_IJS8_SA_S9_EEENS6_IJNS7_ILi1EEESI_SI_EEESC_SE_Li256ELb1ELb1ELb1ELb0EEENS1_36VarlenDynamicPersistentTileSchedulerILi128ELi48ELi256ELi256ELb1ELb1ELb0ELb0ELb1ELb1EEEEEEEEEvNT_6ParamsE)
        /*004c*/ 	.short	0x0380
        /*004e*/ 	.short	0x0438


	//----- nvinfo : EIATTR_SW_WAR
	.align		4
.L_464:
        /*0050*/ 	.byte	0x04, 0x36
        /*0052*/ 	.short	(.L_466 - .L_465)
.L_465:
        /*0054*/ 	.word	0x00000008
.L_466:


//--------------------- .nv.info._ZN7cutlass13device_kernelIN5flash19enable_sm80_to_sm89INS1_16FlashAttnFwdSm80INS1_25CollectiveMainloopFwdSm80ILi8ELi1ELb0EN4cute5tupleIJNS5_1CILi128EEENS7_ILi32EEENS7_ILi256EEEEEELi256ENS_6half_tEfNS_4arch4Sm80ELb0ELb0ELb0ELb1ELb1ELb1ELb1ELb1EEENS1_21CollectiveEpilogueFwdINS6_IJS8_SA_S9_EEENS6_IJNS7_ILi1EEESI_SI_EEESC_SE_Li256ELb1ELb1ELb1ELb0EEENS1_36VarlenDynamicPersistentTileSchedulerILi128ELi32ELi256ELi256ELb1ELb1ELb0ELb0ELb1ELb1EEEEEEEEEvNT_6ParamsE --------------------------
	.section	.nv.info._ZN7cutlass13device_kernelIN5flash19enable_sm80_to_sm89INS1_16FlashAttnFwdSm80INS1_25CollectiveMainloopFwdSm80ILi8ELi1ELb0EN4cute5tupleIJNS5_1CILi128EEENS7_ILi32EEENS7_ILi256EEEEEELi256ENS_6half_tEfNS_4arch4Sm80ELb0ELb0ELb0ELb1ELb1ELb1ELb1ELb1EEENS1_21CollectiveEpilogueFwdINS6_IJS8_SA_S9_EEENS6_IJNS7_ILi1EEESI_SI_EEESC_SE_Li256ELb1ELb1ELb1ELb0EEENS1_36VarlenDynamicPersistentTileSchedulerILi128ELi32ELi256ELi256ELb1ELb1ELb0ELb0ELb1ELb1EEEEEEEEEvNT_6ParamsE,"",@"SHT_CUDA_INFO"
	.sectionflags	@""
	.align	4


	//----- nvinfo : EIATTR_CUDA_API_VERSION
	.align		4
        /*0000*/ 	.byte	0x04, 0x37
        /*0002*/ 	.short	(.L_468 - .L_467)
.L_467:
        /*0004*/ 	.word	0x00000082


	//----- nvinfo : EIATTR_KPARAM_INFO
	.align		4
.L_468:
        /*0008*/ 	.byte	0x04, 0x17
        /*000a*/ 	.short	(.L_470 - .L_469)
.L_469:
        /*000c*/ 	.word	0x00000000
        /*0010*/ 	.short	0x0000
        /*0012*/ 	.short	0x0000
        /*0014*/ 	.byte	0x00, 0xf0, 0xe1, 0x10


	//----- nvinfo : EIATTR_SPARSE_MMA_MASK
	.align		4
.L_470:
        /*0018*/ 	.byte	0x03, 0x50
        /*001a*/ 	.short	0x0000


	//----- nvinfo : EIATTR_MAXREG_COUNT
	.align		4
        /*001c*/ 	.byte	0x03, 0x1b
        /*001e*/ 	.short	0x00ff


	//----- nvinfo : EIATTR_MERCURY_ISA_VERSION
	.align		4
        /*0020*/ 	.byte	0x03, 0x5f
        /*0022*/ 	.short	0x0101


	//----- nvinfo : EIATTR_VRC_CTA_INIT_COUNT
	.align		4
        /*0024*/ 	.byte	0x02, 0x4a
	.zero		1
	.zero		1


	//----- nvinfo : EIATTR_EXIT_INSTR_OFFSETS
	.align		4
        /*0028*/ 	.byte	0x04, 0x1c
        /*002a*/ 	.short	(.L_472 - .L_471)


	//   ....[0]....
.L_471:
        /*002c*/ 	.word	0x00000010


	//----- nvinfo : EIATTR_MAX_THREADS
	.align		4
.L_472:
        /*0030*/ 	.byte	0x04, 0x05
        /*0032*/ 	.short	(.L_474 - .L_473)
.L_473:
        /*0034*/ 	.word	0x00000100
        /*0038*/ 	.word	0x00000001
        /*003c*/ 	.word	0x00000001


	//----- nvinfo : EIATTR_CBANK_PARAM_SIZE
	.align		4
.L_474:
        /*0040*/ 	.byte	0x03, 0x19
        /*0042*/ 	.short	0x0438


	//----- nvinfo : EIATTR_PARAM_CBANK
	.align		4
        /*0044*/ 	.byte	0x04, 0x0a
        /*0046*/ 	.short	(.L_476 - .L_475)
	.align		4
.L_475:
        /*0048*/ 	.word	index@(.nv.constant0._ZN7cutlass13device_kernelIN5flash19enable_sm80_to_sm89INS1_16FlashAttnFwdSm80INS1_25CollectiveMainloopFwdSm80ILi8ELi1ELb0EN4cute5tupleIJNS5_1CILi128EEENS7_ILi32EEENS7_ILi256EEEEEELi256ENS_6half_tEfNS_4arch4Sm80ELb0ELb0ELb0ELb1ELb1ELb1ELb1ELb1EEENS1_21CollectiveEpilogueFwdINS6_IJS8_SA_S9_EEENS6_IJNS7_ILi1EEESI_SI_EEESC_SE_Li256ELb1ELb1ELb1ELb0EEENS1_36VarlenDynamicPersistentTileSchedulerILi128ELi32ELi256ELi256ELb1ELb1ELb0ELb0ELb1ELb1EEEEEEEEEvNT_6ParamsE)
        /*004c*/ 	.short	0x0380
        /*004e*/ 	.short	0x0438


	//----- nvinfo : EIATTR_SW_WAR
	.align		4
.L_476:
        /*0050*/ 	.byte	0x04, 0x36
        /*0052*/ 	.short	(.L_478 - .L_477)
.L_477:
        /*0054*/ 	.word	0x00000008
.L_478:


//--------------------- .nv.info._ZN7cutlass13device_kernelIN5flash19enable_sm80_to_sm89INS1_16FlashAttnFwdSm80INS1_25CollectiveMainloopFwdSm80ILi8ELi1ELb1EN4cute5tupleIJNS5_1CILi128EEENS7_ILi48EEENS7_ILi256EEEEEELi256ENS_6half_tEfNS_4arch4Sm80ELb0ELb1ELb0ELb0ELb1ELb0ELb1ELb1EEENS1_21CollectiveEpilogueFwdINS6_IJS8_SA_S9_EEENS6_IJNS7_ILi1EEESI_SI_EEESC_SE_Li256ELb0ELb1ELb1ELb0EEENS1_19SingleTileSchedulerILb0ELb1ELb1ELi128EEEEEEEEEvNT_6ParamsE --------------------------
	.section	.nv.info._ZN7cutlass13device_kernelIN5flash19enable_sm80_to_sm89INS1_16FlashAttnFwdSm80INS1_25CollectiveMainloopFwdSm80ILi8ELi1ELb1EN4cute5tupleIJNS5_1CILi128EEENS7_ILi48EEENS7_ILi256EEEEEELi256ENS_6half_tEfNS_4arch4Sm80ELb0ELb1ELb0ELb0ELb1ELb0ELb1ELb1EEENS1_21CollectiveEpilogueFwdINS6_IJS8_SA_S9_EEENS6_IJNS7_ILi1EEESI_SI_EEESC_SE_Li256ELb0ELb1ELb1ELb0EEENS1_19SingleTileSchedulerILb0ELb1ELb1ELi128EEEEEEEEEvNT_6ParamsE,"",@"SHT_CUDA_INFO"
	.sectionflags	@""
	.align	4


	//----- nvinfo : EIATTR_CUDA_API_VERSION
	.align		4
        /*0000*/ 	.byte	0x04, 0x37
        /*0002*/ 	.short	(.L_480 - .L_479)
.L_479:
        /*0004*/ 	.word	0x00000082


	//----- nvinfo : EIATTR_KPARAM_INFO
	.align		4
.L_480:
        /*0008*/ 	.byte	0x04, 0x17
        /*000a*/ 	.short	(.L_482 - .L_481)
.L_481:
        /*000c*/ 	.word	0x00000000
        /*0010*/ 	.short	0x0000
        /*0012*/ 	.short	0x0000
        /*0014*/ 	.byte	0x00, 0xf0, 0x61, 0x10


	//----- nvinfo : EIATTR_SPARSE_MMA_MASK
	.align		4
.L_482:
        /*0018*/ 	.byte	0x03, 0x50
        /*001a*/ 	.short	0x0000


	//----- nvinfo : EIATTR_MAXREG_COUNT
	.align		4
        /*001c*/ 	.byte	0x03, 0x1b
        /*001e*/ 	.short	0x00ff


	//----- nvinfo : EIATTR_MERCURY_ISA_VERSION
	.align		4
        /*0020*/ 	.byte	0x03, 0x5f
        /*0022*/ 	.short	0x0101


	//----- nvinfo : EIATTR_VRC_CTA_INIT_COUNT
	.align		4
        /*0024*/ 	.byte	0x02, 0x4a
	.zero		1
	.zero		1


	//----- nvinfo : EIATTR_EXIT_INSTR_OFFSETS
	.align		4
        /*0028*/ 	.byte	0x04, 0x1c
        /*002a*/ 	.short	(.L_484 - .L_483)


	//   ....[0]....
.L_483:
        /*002c*/ 	.word	0x00000010


	//----- nvinfo : EIATTR_MAX_THREADS
	.align		4
.L_484:
        /*0030*/ 	.byte	0x04, 0x05
        /*0032*/ 	.short	(.L_486 - .L_485)
.L_485:
        /*0034*/ 	.word	0x00000100
        /*0038*/ 	.word	0x00000001
        /*003c*/ 	.word	0x00000001


	//----- nvinfo : EIATTR_CBANK_PARAM_SIZE
	.align		4
.L_486:
        /*0040*/ 	.byte	0x03, 0x19
        /*0042*/ 	.short	0x0418


	//----- nvinfo : EIATTR_PARAM_CBANK
	.align		4
        /*0044*/ 	.byte	0x04, 0x0a
        /*0046*/ 	.short	(.L_488 - .L_487)
	.align		4
.L_487:
        /*0048*/ 	.word	index@(.nv.constant0._ZN7cutlass13device_kernelIN5flash19enable_sm80_to_sm89INS1_16FlashAttnFwdSm80INS1_25CollectiveMainloopFwdSm80ILi8ELi1ELb1EN4cute5tupleIJNS5_1CILi128EEENS7_ILi48EEENS7_ILi256EEEEEELi256ENS_6half_tEfNS_4arch4Sm80ELb0ELb1ELb0ELb0ELb1ELb0ELb1ELb1EEENS1_21CollectiveEpilogueFwdINS6_IJS8_SA_S9_EEENS6_IJNS7_ILi1EEESI_SI_EEESC_SE_Li256ELb0ELb1ELb1ELb0EEENS1_19SingleTileSchedulerILb0ELb1ELb1ELi128EEEEEEEEEvNT_6ParamsE)
        /*004c*/ 	.short	0x0380
        /*004e*/ 	.short	0x0418


	//----- nvinfo : EIATTR_SW_WAR
	.align		4
.L_488:
        /*0050*/ 	.byte	0x04, 0x36
        /*0052*/ 	.short	(.L_490 - .L_489)
.L_489:
        /*0054*/ 	.word	0x00000008
.L_490:


//--------------------- .nv.info._ZN7cutlass13device_kernelIN5flash19enable_sm80_to_sm89INS1_16FlashAttnFwdSm80INS1_25CollectiveMainloopFwdSm80ILi8ELi1ELb1EN4cute5tupleIJNS5_1CILi128EEENS7_ILi48EEENS7_ILi256EEEEEELi256ENS_6half_tEfNS_4arch4Sm80ELb0ELb1ELb0ELb1ELb1ELb0ELb1ELb1EEENS1_21CollectiveEpilogueFwdINS6_IJS8_SA_S9_EEENS6_IJNS7_ILi1EEESI_SI_EEESC_SE_Li256ELb1ELb1ELb1ELb0EEENS1_36VarlenDynamicPersistentTileSchedulerILi128ELi48ELi256ELi256ELb1ELb1ELb0ELb1ELb0ELb1EEEEEEEEEvNT_6ParamsE --------------------------
	.section	.nv.info._ZN7cutlass13device_kernelIN5flash19enable_sm80_to_sm89INS1_16FlashAttnFwdSm80INS1_25CollectiveMainloopFwdSm80ILi8ELi1ELb1EN4cute5tupleIJNS5_1CILi128EEENS7_ILi48EEENS7_ILi256EEEEEELi256ENS_6half_tEfNS_4arch4Sm80ELb0ELb1ELb0ELb1ELb1ELb0ELb1ELb1EEENS1_21CollectiveEpilogueFwdINS6_IJS8_SA_S9_EEENS6_IJNS7_ILi1EEESI_SI_EEESC_SE_Li256ELb1ELb1ELb1ELb0EEENS1_36VarlenDynamicPersistentTileSchedulerILi128ELi48ELi256ELi256ELb1ELb1ELb0ELb1ELb0ELb1EEEEEEEEEvNT_6ParamsE,"",@"SHT_CUDA_INFO"
	.sectionflags	@""
	.align	4


	//----- nvinfo : EIATTR_CUDA_API_VERSION
	.align		4
        /*0000*/ 	.byte	0x04, 0x37
        /*0002*/ 	.short	(.L_492 - .L_491)
.L_491:
        /*0004*/ 	.word	0x00000082


	//----- nvinfo : EIATTR_KPARAM_INFO
	.align		4
.L_492:
        /*0008*/ 	.byte	0x04, 0x17
        /*000a*/ 	.short	(.L_494 - .L_493)
.L_493:
        /*000c*/ 	.word	0x00000000
        /*0010*/ 	.short	0x0000
        /*0012*/ 	.short	0x0000
        /*0014*/ 	.byte	0x00, 0xf0, 0xe1, 0x10


	//----- nvinfo : EIATTR_SPARSE_MMA_MASK
	.align		4
.L_494:
        /*0018*/ 	.byte	0x03, 0x50
        /*001a*/ 	.short	0x0000


	//----- nvinfo : EIATTR_MAXREG_COUNT
	.align		4
        /*001c*/ 	.byte	0x03, 0x1b
        /*001e*/ 	.short	0x00ff


	//----- nvinfo : EIATTR_MERCURY_ISA_VERSION
	.align		4
        /*0020*/ 	.byte	0x03, 0x5f
        /*0022*/ 	.short	0x0101


	//----- nvinfo : EIATTR_VRC_CTA_INIT_COUNT
	.align		4
        /*0024*/ 	.byte	0x02, 0x4a
	.zero		1
	.zero		1


	//----- nvinfo : EIATTR_EXIT_INSTR_OFFSETS
	.align		4
        /*0028*/ 	.byte	0x04, 0x1c
        /*002a*/ 	.short	(.L_496 - .L_495)


	//   ....[0]....
.L_495:
        /*002c*/ 	.word	0x00000010


	//----- nvinfo : EIATTR_MAX_THREADS
	.align		4
.L_496:
        /*0030*/ 	.byte	0x04, 0x05
        /*0032*/ 	.short	(.L_498 - .L_497)
.L_497:
        /*0034*/ 	.word	0x00000100
        /*0038*/ 	.word	0x00000001
        /*003c*/ 	.word	0x00000001


	//----- nvinfo : EIATTR_CBANK_PARAM_SIZE
	.align		4
.L_498:
        /*0040*/ 	.byte	0x03, 0x19
        /*0042*/ 	.short	0x0438


	//----- nvinfo : EIATTR_PARAM_CBANK
	.align		4
        /*0044*/ 	.byte	0x04, 0x0a
        /*0046*/ 	.short	(.L_500 - .L_499)
	.align		4
.L_499:
        /*0048*/ 	.word	index@(.nv.constant0._ZN7cutlass13device_kernelIN5flash19enable_sm80_to_sm89INS1_16FlashAttnFwdSm80INS1_25CollectiveMainloopFwdSm80ILi8ELi1ELb1EN4cute5tupleIJNS5_1CILi128EEENS7_ILi48EEENS7_ILi256EEEEEELi256ENS_6half_tEfNS_4arch4Sm80ELb0ELb1ELb0ELb1ELb1ELb0ELb1ELb1EEENS1_21CollectiveEpilogueFwdINS6_IJS8_SA_S9_EEENS6_IJNS7_ILi1EEESI_SI_EEESC_SE_Li256ELb1ELb1ELb1ELb0EEENS1_36VarlenDynamicPersistentTileSchedulerILi128ELi48ELi256ELi256ELb1ELb1ELb0ELb1ELb0ELb1EEEEEEEEEvNT_6ParamsE)
        /*004c*/ 	.short	0x0380
        /*004e*/ 	.short	0x0438


	//----- nvinfo : EIATTR_SW_WAR
	.align		4
.L_500:
        /*0050*/ 	.byte	0x04, 0x36
        /*0052*/ 	.short	(.L_502 - .L_501)
.L_501:
        /*0054*/ 	.word	0x00000008
.L_502:


//--------------------- .nv.info._ZN7cutlass13device_kernelIN5flash19enable_sm80_to_sm89INS1_16FlashAttnFwdSm80INS1_25CollectiveMainloopFwdSm80ILi8ELi1ELb0EN4cute5tupleIJNS5_1CILi128EEENS7_ILi32EEENS7_ILi256EEEEEELi256ENS_6half_tEfNS_4arch4Sm80ELb0ELb1ELb0ELb1ELb1ELb1ELb1ELb1EEENS1_21CollectiveEpilogueFwdINS6_IJS8_SA_S9_EEENS6_IJNS7_ILi1EEESI_SI_EEESC_SE_Li256ELb1ELb1ELb1ELb0EEENS1_36VarlenDynamicPersistentTileSchedulerILi128ELi32ELi256ELi256ELb1ELb1ELb0ELb1ELb0ELb1EEEEEEEEEvNT_6ParamsE --------------------------
	.section	.nv.info._ZN7cutlass13device_kernelIN5flash19enable_sm80_to_sm89INS1_16FlashAttnFwdSm80INS1_25CollectiveMainloopFwdSm80ILi8ELi1ELb0EN4cute5tupleIJNS5_1CILi128EEENS7_ILi32EEENS7_ILi256EEEEEELi256ENS_6half_tEfNS_4arch4Sm80ELb0ELb1ELb0ELb1ELb1ELb1ELb1ELb1EEENS1_21CollectiveEpilogueFwdINS6_IJS8_SA_S9_EEENS6_IJNS7_ILi1EEESI_SI_EEESC_SE_Li256ELb1ELb1ELb1ELb0EEENS1_36VarlenDynamicPersistentTileSchedulerILi128ELi32ELi256ELi256ELb1ELb1ELb0ELb1ELb0ELb1EEEEEEEEEvNT_6ParamsE,"",@"SHT_CUDA_INFO"
	.sectionflags	@""
	.align	4


	//----- nvinfo : EIATTR_CUDA_API_VERSION
	.align		4
        /*0000*/ 	.byte	0x04, 0x37
        /*0002*/ 	.short	(.L_504 - .L_503)
.L_503:
        /*0004*/ 	.word	0x00000082


	//----- nvinfo : EIATTR_KPARAM_INFO
	.align		4
.L_504:
        /*0008*/ 	.byte	0x04, 0x17
        /*000a*/ 	.short	(.L_506 - .L_505)
.L_505:
        /*000c*/ 	.word	0x00000000
        /*0010*/ 	.short	0x0000
        /*0012*/ 	.short	0x0000
        /*0014*/ 	.byte	0x00, 0xf0, 0xe1, 0x10


	//----- nvinfo : EIATTR_SPARSE_MMA_MASK
	.align		4
.L_506:
        /*0018*/ 	.byte	0x03, 0x50
        /*001a*/ 	.short	0x0000


	//----- nvinfo : EIATTR_MAXREG_COUNT
	.align		4
        /*001c*/ 	.byte	0x03, 0x1b
        /*001e*/ 	.short	0x00ff


	//----- nvinfo : EIATTR_MERCURY_ISA_VERSION
	.align		4
        /*0020*/ 	.byte	0x03, 0x5f
        /*0022*/ 	.short	0x0101


	//----- nvinfo : EIATTR_VRC_CTA_INIT_COUNT
	.align		4
        /*0024*/ 	.byte	0x02, 0x4a
	.zero		1
	.zero		1


	//----- nvinfo : EIATTR_EXIT_INSTR_OFFSETS
	.align		4
        /*0028*/ 	.byte	0x04, 0x1c
        /*002a*/ 	.short	(.L_508 - .L_507)


	//   ....[0]....
.L_507:
        /*002c*/ 	.word	0x00000010


	//----- nvinfo : EIATTR_MAX_THREADS
	.align		4
.L_508:
        /*0030*/ 	.byte	0x04, 0x05
        /*0032*/ 	.short	(.L_510 - .L_509)
.L_509:
        /*0034*/ 	.word	0x00000100
        /*0038*/ 	.word	0x00000001
        /*003c*/ 	.word	0x00000001


	//----- nvinfo : EIATTR_CBANK_PARAM_SIZE
	.align		4
.L_510:
        /*0040*/ 	.byte	0x03, 0x19
        /*0042*/ 	.short	0x0438


	//----- nvinfo : EIATTR_PARAM_CBANK
	.align		4
        /*0044*/ 	.byte	0x04, 0x0a
        /*0046*/ 	.short	(.L_512 - .L_511)
	.align		4
.L_511:
        /*0048*/ 	.word	index@(.nv.constant0._ZN7cutlass13device_kernelIN5flash19enable_sm80_to_sm89INS1_16FlashAttnFwdSm80INS1_25CollectiveMainloopFwdSm80ILi8ELi1ELb0EN4cute5tupleIJNS5_1CILi128EEENS7_ILi32EEENS7_ILi256EEEEEELi256ENS_6half_tEfNS_4arch4Sm80ELb0ELb1ELb0ELb1ELb1ELb1ELb1ELb1EEENS1_21CollectiveEpilogueFwdINS6_IJS8_SA_S9_EEENS6_IJNS7_ILi1EEESI_SI_EEESC_SE_Li256ELb1ELb1ELb1ELb0EEENS1_36VarlenDynamicPersistentTileSchedulerILi128ELi32ELi256ELi256ELb1ELb1ELb0ELb1ELb0ELb1EEEEEEEEEvNT_6ParamsE)
        /*004c*/ 	.short	0x0380
        /*004e*/ 	.short	0x0438


	//----- nvinfo : EIATTR_SW_WAR
	.align		4
.L_512:
        /*0050*/ 	.byte	0x04, 0x36
        /*0052*/ 	.short	(.L_514 - .L_513)
.L_513:
        /*0054*/ 	.word	0x00000008
.L_514:


//--------------------- .nv.info._ZN7cutlass13device_kernelIN5flash19enable_sm80_to_sm89INS1_16FlashAttnFwdSm80INS1_25CollectiveMainloopFwdSm80ILi8ELi1ELb1EN4cute5tupleIJNS5_1CILi128EEENS7_ILi64EEENS7_ILi256EEEEEELi256ENS_6half_tEfNS_4arch4Sm80ELb1ELb0ELb0ELb0ELb1ELb0ELb1ELb1EEENS1_21CollectiveEpilogueFwdINS6_IJS8_SA_S9_EEENS6_IJNS7_ILi1EEESI_SI_EEESC_SE_Li256ELb0ELb1ELb1ELb0EEENS1_30DynamicPersistentTileSchedulerILi256ELi256ELb1ELb1ELb0EEEEEEEEEvNT_6ParamsE --------------------------
	.section	.nv.info._ZN7cutlass13device_kernelIN5flash19enable_sm80_to_sm89INS1_16FlashAttnFwdSm80INS1_25CollectiveMainloopFwdSm80ILi8ELi1ELb1EN4cute5tupleIJNS5_1CILi128EEENS7_ILi64EEENS7_ILi256EEEEEELi256ENS_6half_tEfNS_4arch4Sm80ELb1ELb0ELb0ELb0ELb1ELb0ELb1ELb1EEENS1_21CollectiveEpilogueFwdINS6_IJS8_SA_S9_EEENS6_IJNS7_ILi1EEESI_SI_EEESC_SE_Li256ELb0ELb1ELb1ELb0EEENS1_30DynamicPersistentTileSchedulerILi256ELi256ELb1ELb1ELb0EEEEEEEEEvNT_6ParamsE,"",@"SHT_CUDA_INFO"
	.sectionflags	@""
	.align	4


	//----- nvinfo : EIATTR_CUDA_API_VERSION
	.align		4
        /*0000*/ 	.byte	0x04, 0x37
        /*0002*/ 	.short	(.L_516 - .L_515)
.L_515:
        /*0004*/ 	.word	0x00000082


	//----- nvinfo : EIATTR_KPARAM_INFO
	.align		4
.L_516:
        /*0008*/ 	.byte	0x04, 0x17
        /*000a*/ 	.short	(.L_518 - .L_517)
.L_517:
        /*000c*/ 	.word	0x00000000
        /*0010*/ 	.short	0x0000
        /*0012*/ 	.short	0x0000
        /*0014*/ 	.byte	0x00, 0xf0, 0xa1, 0x10


	//----- nvinfo : EIATTR_SPARSE_MMA_MASK
	.align		4
.L_518:
        /*0018*/ 	.byte	0x03, 0x50
        /*001a*/ 	.short	0x0000


	//----- nvinfo : EIATTR_MAXREG_COUNT
	.align		4
        /*001c*/ 	.byte	0x03, 0x1b
        /*001e*/ 	.short	0x00ff


	//----- nvinfo : EIATTR_MERCURY_ISA_VERSION
	.align		4
        /*0020*/ 	.byte	0x03, 0x5f
        /*0022*/ 	.short	0x0101


	//----- nvinfo : EIATTR_VRC_CTA_INIT_COUNT
	.align		4
        /*0024*/ 	.byte	0x02, 0x4a
	.zero		1
	.zero		1


	//----- nvinfo : EIATTR_EXIT_INSTR_OFFSETS
	.align		4
        /*0028*/ 	.byte	0x04, 0x1c
        /*002a*/ 	.short	(.L_520 - .L_519)


	//   ....[0]....
.L_519:
        /*002c*/ 	.word	0x00000010


	//----- nvinfo : EIATTR_MAX_THREADS
	.align		4
.L_520:
        /*0030*/ 	.byte	0x04, 0x05
        /*0032*/ 	.short	(.L_522 - .L_521)
.L_521:
        /*0034*/ 	.word	0x00000100
        /*0038*/ 	.word	0x00000001
        /*003c*/ 	.word	0x00000001


	//----- nvinfo : EIATTR_CBANK_PARAM_SIZE
	.align		4
.L_522:
        /*0040*/ 	.byte	0x03, 0x19
        /*0042*/ 	.short	0x0428


	//----- nvinfo : EIATTR_PARAM_CBANK
	.align		4
        /*0044*/ 	.byte	0x04, 0x0a
        /*0046*/ 	.short	(.L_524 - .L_523)
	.align		4
.L_523:
        /*0048*/ 	.word	index@(.nv.constant0._ZN7cutlass13device_kernelIN5flash19enable_sm80_to_sm89INS1_16FlashAttnFwdSm80INS1_25CollectiveMainloopFwdSm80ILi8ELi1ELb1EN4cute5tupleIJNS5_1CILi128EEENS7_ILi64EEENS7_ILi256EEEEEELi256ENS_6half_tEfNS_4arch4Sm80ELb1ELb0ELb0ELb0ELb1ELb0ELb1ELb1EEENS1_21CollectiveEpilogueFwdINS6_IJS8_SA_S9_EEENS6_IJNS7_ILi1EEESI_SI_EEESC_SE_Li256ELb0ELb1ELb1ELb0EEENS1_30DynamicPersistentTileSchedulerILi256ELi256ELb1ELb1ELb0EEEEEEEEEvNT_6ParamsE)
        /*004c*/ 	.short	0x0380
        /*004e*/ 	.short	0x0428


	//----- nvinfo : EIATTR_SW_WAR
	.align		4
.L_524:
        /*0050*/ 	.byte	0x04, 0x36
        /*0052*/ 	.short	(.L_526 - .L_525)
.L_525:
        /*0054*/ 	.word	0x00000008
.L_526:


//--------------------- .nv.info._ZN7cutlass13device_kernelIN5flash19enable_sm80_to_sm89INS1_16FlashAttnFwdSm80INS1_25CollectiveMainloopFwdSm80ILi8ELi1ELb1EN4cute5tupleIJNS5_1CILi128EEENS7_ILi48EEENS7_ILi256EEEEEELi256ENS_6half_tEfNS_4arch4Sm80ELb1ELb0ELb0ELb1ELb1ELb0ELb1ELb1EEENS1_21CollectiveEpilogueFwdINS6_IJS8_SA_S9_EEENS6_IJNS7_ILi1EEESI_SI_EEESC_SE_Li256ELb1ELb1ELb1ELb0EEENS1_36VarlenDynamicPersistentTileSchedulerILi128ELi48ELi256ELi256ELb1ELb1ELb0ELb1ELb1ELb1EEEEEEEEEvNT_6ParamsE --------------------------
	.section	.nv.info._ZN7cutlass13device_kernelIN5flash19enable_sm80_to_sm89INS1_16FlashAttnFwdSm80INS1_25CollectiveMainloopFwdSm80ILi8ELi1ELb1EN4cute5tupleIJNS5_1CILi128EEENS7_ILi48EEENS7_ILi256EEEEEELi256ENS_6half_tEfNS_4arch4Sm80ELb1ELb0ELb0ELb1ELb1ELb0ELb1ELb1EEENS1_21CollectiveEpilogueFwdINS6_IJS8_SA_S9_EEENS6_IJNS7_ILi1EEESI_SI_EEESC_SE_Li256ELb1ELb1ELb1ELb0EEENS1_36VarlenDynamicPersistentTileSchedulerILi128ELi48ELi256ELi256ELb1ELb1ELb0ELb1ELb1ELb1EEEEEEEEEvNT_6ParamsE,"",@"SHT_CUDA_INFO"
	.sectionflags	@""
	.align	4


	//----- nvinfo : EIATTR_CUDA_API_VERSION
	.align		4
        /*0000*/ 	.byte	0x04, 0x37
        /*0002*/ 	.short	(.L_528 - .L_527)
.L_527:
        /*0004*/ 	.word	0x00000082


	//----- nvinfo : EIATTR_KPARAM_INFO
	.align		4
.L_528:
        /*0008*/ 	.byte	0x04, 0x17
        /*000a*/ 	.short	(.L_530 - .L_529)
.L_529:
        /*000c*/ 	.word	0x00000000
        /*0010*/ 	.short	0x0000
        /*0012*/ 	.short	0x0000
        /*0014*/ 	.byte	0x00, 0xf0, 0xe1, 0x10


	//----- nvinfo : EIATTR_SPARSE_MMA_MASK
	.align		4
.L_530:
        /*0018*/ 	.byte	0x03, 0x50
        /*001a*/ 	.short	0x0000


	//----- nvinfo : EIATTR_MAXREG_COUNT
	.align		4
        /*001c*/ 	.byte	0x03, 0x1b
        /*001e*/ 	.short	0x00ff


	//----- nvinfo : EIATTR_MERCURY_ISA_VERSION
	.align		4
        /*0020*/ 	.byte	0x03, 0x5f
        /*0022*/ 	.short	0x0101


	//----- nvinfo : EIATTR_VRC_CTA_INIT_COUNT
	.align		4
        /*0024*/ 	.byte	0x02, 0x4a
	.zero		1
	.zero		1


	//----- nvinfo : EIATTR_EXIT_INSTR_OFFSETS
	.align		4
        /*0028*/ 	.byte	0x04, 0x1c
        /*002a*/ 	.short	(.L_532 - .L_531)


	//   ....[0]....
.L_531:
        /*002c*/ 	.word	0x00000010


	//----- nvinfo : EIATTR_MAX_THREADS
	.align		4
.L_532:
        /*0030*/ 	.byte	0x04, 0x05
        /*0032*/ 	.short	(.L_534 - .L_533)
.L_533:
        /*0034*/ 	.word	0x00000100
        /*0038*/ 	.word	0x00000001
        /*003c*/ 	.word	0x00000001


	//----- nvinfo : EIATTR_CBANK_PARAM_SIZE
	.align		4
.L_534:
        /*0040*/ 	.byte	0x03, 0x19
        /*0042*/ 	.short	0x0438


	//----- nvinfo : EIATTR_PARAM_CBANK
	.align		4
        /*0044*/ 	.byte	0x04, 0x0a
        /*0046*/ 	.short	(.L_536 - .L_535)
	.align		4
.L_535:
        /*0048*/ 	.word	index@(.nv.constant0._ZN7cutlass13device_kernelIN5flash19enable_sm80_to_sm89INS1_16FlashAttnFwdSm80INS1_25CollectiveMainloopFwdSm80ILi8ELi1ELb1EN4cute5tupleIJNS5_1CILi128EEENS7_ILi48EEENS7_ILi256EEEEEELi256ENS_6half_tEfNS_4arch4Sm80ELb1ELb0ELb0ELb1ELb1ELb0ELb1ELb1EEENS1_21CollectiveEpilogueFwdINS6_IJS8_SA_S9_EEENS6_IJNS7_ILi1EEESI_SI_EEESC_SE_Li256ELb1ELb1ELb1ELb0EEENS1_36VarlenDynamicPersistentTileSchedulerILi128ELi48ELi256ELi256ELb1ELb1ELb0ELb1ELb1ELb1EEEEEEEEEvNT_6ParamsE)
        /*004c*/ 	.short	0x0380
        /*004e*/ 	.short	0x0438


	//----- nvinfo : EIATTR_SW_WAR
	.align		4
.L_536:
        /*0050*/ 	.byte	0x04, 0x36
        /*0052*/ 	.short	(.L_538 - .L_537)
.L_537:
        /*0054*/ 	.word	0x00000008
.L_538:


//--------------------- .nv.info._ZN7cutlass13device_kernelIN5flash19enable_sm80_to_sm89INS1_16FlashAttnFwdSm80INS1_25CollectiveMainloopFwdSm80ILi8ELi1ELb0EN4cute5tupleIJNS5_1CILi128EEENS7_ILi32EEENS7_ILi256EEEEEELi256ENS_6half_tEfNS_4arch4Sm80ELb1ELb0ELb0ELb1ELb1ELb1ELb1ELb1EEENS1_21CollectiveEpilogueFwdINS6_IJS8_SA_S9_EEENS6_IJNS7_ILi1EEESI_SI_EEESC_SE_Li256ELb1ELb1ELb1ELb0EEENS1_36VarlenDynamicPersistentTileSchedulerILi128ELi32ELi256ELi256ELb1ELb1ELb0ELb1ELb1ELb1EEEEEEEEEvNT_6ParamsE --------------------------
	.section	.nv.info._ZN7cutlass13device_kernelIN5flash19enable_sm80_to_sm89INS1_16FlashAttnFwdSm80INS1_25CollectiveMainloopFwdSm80ILi8ELi1ELb0EN4cute5tupleIJNS5_1CILi128EEENS7_ILi32EEENS7_ILi256EEEEEELi256ENS_6half_tEfNS_4arch4Sm80ELb1ELb0ELb0ELb1ELb1ELb1ELb1ELb1EEENS1_21CollectiveEpilogueFwdINS6_IJS8_SA_S9_EEENS6_IJNS7_ILi1EEESI_SI_EEESC_SE_Li256ELb1ELb1ELb1ELb0EEENS1_36VarlenDynamicPersistentTileSchedulerILi128ELi32ELi256ELi256ELb1ELb1ELb0ELb1ELb1ELb1EEEEEEEEEvNT_6ParamsE,"",@"SHT_CUDA_INFO"
	.sectionflags	@""
	.align	4


	//----- nvinfo : EIATTR_CUDA_API_VERSION
	.align		4
        /*0000*/ 	.byte	0x04, 0x37
        /*0002*/ 	.short	(.L_540 - .L_539)
.L_539:
        /*0004*/ 	.word	0x00000082


	//----- nvinfo : EIATTR_KPARAM_INFO
	.align		4
.L_540:
        /*0008*/ 	.byte	0x04, 0x17
        /*000a*/ 	.short	(.L_542 - .L_541)
.L_541:
        /*000c*/ 	.word	0x00000000
        /*0010*/ 	.short	0x0000
        /*0012*/ 	.short	0x0000
        /*0014*/ 	.byte	0x00, 0xf0, 0xe1, 0x10


	//----- nvinfo : EIATTR_SPARSE_MMA_MASK
	.align		4
.L_542:
        /*0018*/ 	.byte	0x03, 0x50
        /*001a*/ 	.short	0x0000


	//----- nvinfo : EIATTR_MAXREG_COUNT
	.align		4
        /*001c*/ 	.byte	0x03, 0x1b
        /*001e*/ 	.short	0x00ff


	//----- nvinfo : EIATTR_MERCURY_ISA_VERSION
	.align		4
        /*0020*/ 	.byte	0x03, 0x5f
        /*0022*/ 	.short	0x0101


	//----- nvinfo : EIATTR_VRC_CTA_INIT_COUNT
	.align		4
        /*0024*/ 	.byte	0x02, 0x4a
	.zero		1
	.zero		1


	//----- nvinfo : EIATTR_EXIT_INSTR_OFFSETS
	.align		4
        /*0028*/ 	.byte	0x04, 0x1c
        /*002a*/ 	.short	(.L_544 - .L_543)


	//   ....[0]....
.L_543:
        /*002c*/ 	.word	0x00000010


	//----- nvinfo : EIATTR_MAX_THREADS
	.align		4
.L_544:
        /*0030*/ 	.byte	0x04, 0x05
        /*0032*/ 	.short	(.L_546 - .L_545)
.L_545:
        /*0034*/ 	.word	0x00000100
        /*0038*/ 	.word	0x00000001
        /*003c*/ 	.word	0x00000001


	//----- nvinfo : EIATTR_CBANK_PARAM_SIZE
	.align		4
.L_546:
        /*0040*/ 	.byte	0x03, 0x19
        /*0042*/ 	.short	0x0438


	//----- nvinfo : EIATTR_PARAM_CBANK
	.align		4
        /*0044*/ 	.byte	0x04, 0x0a
        /*0046*/ 	.short	(.L_548 - .L_547)
	.align		4
.L_547:
        /*0048*/ 	.word	index@(.nv.constant0._ZN7cutlass13device_kernelIN5flash19enable_sm80_to_sm89INS1_16FlashAttnFwdSm80INS1_25CollectiveMainloopFwdSm80ILi8ELi1ELb0EN4cute5tupleIJNS5_1CILi128EEENS7_ILi32EEENS7_ILi256EEEEEELi256ENS_6half_tEfNS_4arch4Sm80ELb1ELb0ELb0ELb1ELb1ELb1ELb1ELb1EEENS1_21CollectiveEpilogueFwdINS6_IJS8_SA_S9_EEENS6_IJNS7_ILi1EEESI_SI_EEESC_SE_Li256ELb1ELb1ELb1ELb0EEENS1_36VarlenDynamicPersistentTileSchedulerILi128ELi32ELi256ELi256ELb1ELb1ELb0ELb1ELb1ELb1EEEEEEEEEvNT_6ParamsE)
        /*004c*/ 	.short	0x0380
        /*004e*/ 	.short	0x0438


	//----- nvinfo : EIATTR_SW_WAR
	.align		4
.L_548:
        /*0050*/ 	.byte	0x04, 0x36
        /*0052*/ 	.short	(.L_550 - .L_549)
.L_549:
        /*0054*/ 	.word	0x00000008
.L_550:


//--------------------- .nv.info._ZN7cutlass13device_kernelIN5flash19enable_sm80_to_sm89INS1_16FlashAttnFwdSm80INS1_25CollectiveMainloopFwdSm80ILi8ELi1ELb0EN4cute5tupleIJNS5_1CILi128EEENS7_ILi96EEENS7_ILi256EEEEEELi256ENS_6half_tEfNS_4arch4Sm80ELb0ELb0ELb0ELb0ELb1ELb0ELb1ELb1EEENS1_21CollectiveEpilogueFwdINS6_IJS8_SA_S9_EEENS6_IJNS7_ILi1EEESI_SI_EEESC_SE_Li256ELb0ELb1ELb1ELb0EEENS1_19SingleTileSchedulerILb0ELb1ELb1ELi128EEEEEEEEEvNT_6ParamsE --------------------------
	.section	.nv.info._ZN7cutlass13device_kernelIN5flash19enable_sm80_to_sm89INS1_16FlashAttnFwdSm80INS1_25CollectiveMainloopFwdSm80ILi8ELi1ELb0EN4cute5tupleIJNS5_1CILi128EEENS7_ILi96EEENS7_ILi256EEEEEELi256ENS_6half_tEfNS_4arch4Sm80ELb0ELb0ELb0ELb0ELb1ELb0ELb1ELb1EEENS1_21CollectiveEpilogueFwdINS6_IJS8_SA_S9_EEENS6_IJNS7_ILi1EEESI_SI_EEESC_SE_Li256ELb0ELb1ELb1ELb0EEENS1_19SingleTileSchedulerILb0ELb1ELb1ELi128EEEEEEEEEvNT_6ParamsE,"",@"SHT_CUDA_INFO"
	.sectionflags	@""
	.align	4


	//----- nvinfo : EIATTR_CUDA_API_VERSION
	.align		4
        /*0000*/ 	.byte	0x04, 0x37
        /*0002*/ 	.short	(.L_552 - .L_551)
.L_551:
        /*0004*/ 	.word	0x00000082


	//----- nvinfo : EIATTR_KPARAM_INFO
	.align		4
.L_552:
        /*0008*/ 	.byte	0x04, 0x17
        /*000a*/ 	.short	(.L_554 - .L_553)
.L_553:
        /*000c*/ 	.word	0x00000000
        /*0010*/ 	.short	0x0000
        /*0012*/ 	.short	0x0000
        /*0014*/ 	.byte	0x00, 0xf0, 0x61, 0x10


	//----- nvinfo : EIATTR_SPARSE_MMA_MASK
	.align		4
.L_554:
        /*0018*/ 	.byte	0x03, 0x50
        /*001a*/ 	.short	0x0000


	//----- nvinfo : EIATTR_MAXREG_COUNT
	.align		4
        /*001c*/ 	.byte	0x03, 0x1b
        /*001e*/ 	.short	0x00ff


	//----- nvinfo : EIATTR_MERCURY_ISA_VERSION
	.align		4
        /*0020*/ 	.byte	0x03, 0x5f
        /*0022*/ 	.short	0x0101


	//----- nvinfo : EIATTR_VRC_CTA_INIT_COUNT
	.align		4
        /*0024*/ 	.byte	0x02, 0x4a
	.zero		1
	.zero		1


	//----- nvinfo : EIATTR_EXIT_INSTR_OFFSETS
	.align		4
        /*0028*/ 	.byte	0x04, 0x1c
        /*002a*/ 	.short	(.L_556 - .L_555)


	//   ....[0]....
.L_555:
        /*002c*/ 	.word	0x00000010


	//----- nvinfo : EIATTR_MAX_THREADS
	.align		4
.L_556:
        /*0030*/ 	.byte	0x04, 0x05
        /*0032*/ 	.short	(.L_558 - .L_557)
.L_557:
        /*0034*/ 	.word	0x00000100
        /*0038*/ 	.word	0x00000001
        /*003c*/ 	.word	0x00000001


	//----- nvinfo : EIATTR_CBANK_PARAM_SIZE
	.align		4
.L_558:
        /*0040*/ 	.byte	0x03, 0x19
        /*0042*/ 	.short	0x0418


	//----- nvinfo : EIATTR_PARAM_CBANK
	.align		4
        /*0044*/ 	.byte	0x04, 0x0a
        /*0046*/ 	.short	(.L_560 - .L_559)
	.align		4
.L_559:
        /*0048*/ 	.word	index@(.nv.constant0._ZN7cutlass13device_kernelIN5flash19enable_sm80_to_sm89INS1_16FlashAttnFwdSm80INS1_25CollectiveMainloopFwdSm80ILi8ELi1ELb0EN4cute5tupleIJNS5_1CILi128EEENS7_ILi96EEENS7_ILi256EEEEEELi256ENS_6half_tEfNS_4arch4Sm80ELb0ELb0ELb0ELb0ELb1ELb0ELb1ELb1EEENS1_21CollectiveEpilogueFwdINS6_IJS8_SA_S9_EEENS6_IJNS7_ILi1EEESI_SI_EEESC_SE_Li256ELb0ELb1ELb1ELb0EEENS1_19SingleTileSchedulerILb0ELb1ELb1ELi128EEEEEEEEEvNT_6ParamsE)
        /*004c*/ 	.short	0x0380
        /*004e*/ 	.short	0x0418


	//----- nvinfo : EIATTR_SW_WAR
	.align		4
.L_560:
        /*0050*/ 	.byte	0x04, 0x36
        /*0052*/ 	.short	(.L_562 - .L_561)
.L_561:
        /*0054*/ 	.word	0x00000008
.L_562:


//--------------------- .nv.info._ZN7cutlass13device_kernelIN5flash19enable_sm80_to_sm89INS1_16FlashAttnFwdSm80INS1_25CollectiveMainloopFwdSm80ILi8ELi1ELb0EN4cute5tupleIJNS5_1CILi128EEENS7_ILi64EEENS7_ILi256EEEEEELi256ENS_6half_tEfNS_4arch4Sm80ELb0ELb0ELb0ELb1ELb1ELb0ELb1ELb1EEENS1_21CollectiveEpilogueFwdINS6_IJS8_SA_S9_EEENS6_IJNS7_ILi1EEESI_SI_EEESC_SE_Li256ELb1ELb1ELb1ELb0EEENS1_36VarlenDynamicPersistentTileSchedulerILi128ELi64ELi256ELi256ELb1ELb1ELb0ELb0ELb1ELb1EEEEEEEEEvNT_6ParamsE --------------------------
	.section	.nv.info._ZN7cutlass13device_kernelIN5flash19enable_sm80_to_sm89INS1_16FlashAttnFwdSm80INS1_25CollectiveMainloopFwdSm80ILi8ELi1ELb0EN4cute5tupleIJNS5_1CILi128EEENS7_ILi64EEENS7_ILi256EEEEEELi256ENS_6half_tEfNS_4arch4Sm80ELb0ELb0ELb0ELb1ELb1ELb0ELb1ELb1EEENS1_21CollectiveEpilogueFwdINS6_IJS8_SA_S9_EEENS6_IJNS7_ILi1EEESI_SI_EEESC_SE_Li256ELb1ELb1ELb1ELb0EEENS1_36VarlenDynamicPersistentTileSchedulerILi128ELi64ELi256ELi256ELb1ELb1ELb0ELb0ELb1ELb1EEEEEEEEEvNT_6ParamsE,"",@"SHT_CUDA_INFO"
	.sectionflags	@""
	.align	4


	//----- nvinfo : EIATTR_CUDA_API_VERSION
	.align		4
        /*0000*/ 	.byte	0x04, 0x37
        /*0002*/ 	.short	(.L_564 - .L_563)
.L_563:
        /*0004*/ 	.word	0x00000082


	//----- nvinfo : EIATTR_KPARAM_INFO
	.align		4
.L_564:
        /*0008*/ 	.byte	0x04, 0x17
        /*000a*/ 	.short	(.L_566 - .L_565)
.L_565:
        /*000c*/ 	.word	0x00000000
        /*0010*/ 	.short	0x0000
        /*0012*/ 	.short	0x0000
        /*0014*/ 	.byte	0x00, 0xf0, 0xe1, 0x10


	//----- nvinfo : EIATTR_SPARSE_MMA_MASK
	.align		4
.L_566:
        /*0018*/ 	.byte	0x03, 0x50
        /*001a*/ 	.short	0x0000


	//----- nvinfo : EIATTR_MAXREG_COUNT
	.align		4
        /*001c*/ 	.byte	0x03, 0x1b
        /*001e*/ 	.short	0x00ff


	//----- nvinfo : EIATTR_MERCURY_ISA_VERSION
	.align		4
        /*0020*/ 	.byte	0x03, 0x5f
        /*0022*/ 	.short	0x0101


	//----- nvinfo : EIATTR_VRC_CTA_INIT_COUNT
	.align		4
        /*0024*/ 	.byte	0x02, 0x4a
	.zero		1
	.zero		1


	//----- nvinfo : EIATTR_EXIT_INSTR_OFFSETS
	.align		4
        /*0028*/ 	.byte	0x04, 0x1c
        /*002a*/ 	.short	(.L_568 - .L_567)


	//   ....[0]....
.L_567:
        /*002c*/ 	.word	0x00000010


	//----- nvinfo : EIATTR_MAX_THREADS
	.align		4
.L_568:
        /*0030*/ 	.byte	0x04, 0x05
        /*0032*/ 	.short	(.L_570 - .L_569)
.L_569:
        /*0034*/ 	.word	0x00000100
        /*0038*/ 	.word	0x00000001
        /*003c*/ 	.word	0x00000001


	//----- nvinfo : EIATTR_CBANK_PARAM_SIZE
	.align		4
.L_570:
        /*0040*/ 	.byte	0x03, 0x19
        /*0042*/ 	.short	0x0438


	//----- nvinfo : EIATTR_PARAM_CBANK
	.align		4
        /*0044*/ 	.byte	0x04, 0x0a
        /*0046*/ 	.short	(.L_572 - .L_571)
	.align		4
.L_571:
        /*0048*/ 	.word	index@(.nv.constant0._ZN7cutlass13device_kernelIN5flash19enable_sm80_to_sm89INS1_16FlashAttnFwdSm80INS1_25CollectiveMainloopFwdSm80ILi8ELi1ELb0EN4cute5tupleIJNS5_1CILi128EEENS7_ILi64EEENS7_ILi256EEEEEELi256ENS_6half_tEfNS_4arch4Sm80ELb0ELb0ELb0ELb1ELb1ELb0ELb1ELb1EEENS1_21CollectiveEpilogueFwdINS6_IJS8_SA_S9_EEENS6_IJNS7_ILi1EEESI_SI_EEESC_SE_Li256ELb1ELb1ELb1ELb0EEENS1_36VarlenDynamicPersistentTileSchedulerILi128ELi64ELi256ELi256ELb1ELb1ELb0ELb0ELb1ELb1EEEEEEEEEvNT_6ParamsE)
        /*004c*/ 	.short	0x0380
        /*004e*/ 	.short	0x0438


	//----- nvinfo : EIATTR_SW_WAR
	.align		4
.L_572:
        /*0050*/ 	.byte	0x04, 0x36
        /*0052*/ 	.short	(.L_574 - .L_573)
.L_573:
        /*0054*/ 	.word	0x00000008
.L_574:


//--------------------- .nv.info._ZN7cutlass13device_kernelIN5flash19enable_sm80_to_sm89INS1_16FlashAttnFwdSm80INS1_25CollectiveMainloopFwdSm80ILi8ELi1ELb0EN4cute5tupleIJNS5_1CILi128EEENS7_ILi48EEENS7_ILi256EEEEEELi256ENS_6half_tEfNS_4arch4Sm80ELb0ELb0ELb0ELb1ELb1ELb1ELb1ELb1EEENS1_21CollectiveEpilogueFwdINS6_IJS8_SA_S9_EEENS6_IJNS7_ILi1EEESI_SI_EEESC_SE_Li256ELb1ELb1ELb1ELb0EEENS1_36VarlenDynamicPersistentTileSchedulerILi128ELi48ELi256ELi256ELb1ELb1ELb0ELb0ELb1ELb1EEEEEEEEEvNT_6ParamsE --------------------------
	.section	.nv.info._ZN7cutlass13device_kernelIN5flash19enable_sm80_to_sm89INS1_16FlashAttnFwdSm80INS1_25CollectiveMainloopFwdSm80ILi8ELi1ELb0EN4cute5tupleIJNS5_1CILi128EEENS7_ILi48EEENS7_ILi256EEEEEELi256ENS_6half_tEfNS_4arch4Sm80ELb0ELb0ELb0ELb1ELb1ELb1ELb1ELb1EEENS1_21CollectiveEpilogueFwdINS6_IJS8_SA_S9_EEENS6_IJNS7_ILi1EEESI_SI_EEESC_SE_Li256ELb1ELb1ELb1ELb0EEENS1_36VarlenDynamicPersistentTileSchedulerILi128ELi48ELi256ELi256ELb1ELb1ELb0ELb0ELb1ELb1EEEEEEEEEvNT_6ParamsE,"",@"SHT_CUDA_INFO"
	.sectionflags	@""
	.align	4


	//----- nvinfo : EIATTR_CUDA_API_VERSION
	.align		4
        /*0000*/ 	.byte	0x04, 0x37
        /*0002*/ 	.short	(.L_576 - .L_575)
.L_575:
        /*0004*/ 	.word	0x00000082


	//----- nvinfo : EIATTR_KPARAM_INFO
	.align		4
.L_576:
        /*0008*/ 	.byte	0x04, 0x17
        /*000a*/ 	.short	(.L_578 - .L_577)
.L_577:
        /*000c*/ 	.word	0x00000000
        /*0010*/ 	.short	0x0000
        /*0012*/ 	.short	0x0000
        /*0014*/ 	.byte	0x00, 0xf0, 0xe1, 0x10


	//----- nvinfo : EIATTR_SPARSE_MMA_MASK
	.align		4
.L_578:
        /*0018*/ 	.byte	0x03, 0x50
        /*001a*/ 	.short	0x0000


	//----- nvinfo : EIATTR_MAXREG_COUNT
	.align		4
        /*001c*/ 	.byte	0x03, 0x1b
        /*001e*/ 	.short	0x00ff


	//----- nvinfo : EIATTR_MERCURY_ISA_VERSION
	.align		4
        /*0020*/ 	.byte	0x03, 0x5f
        /*0022*/ 	.short	0x0101


	//----- nvinfo : EIATTR_VRC_CTA_INIT_COUNT
	.align		4
        /*0024*/ 	.byte	0x02, 0x4a
	.zero		1
	.zero		1


	//----- nvinfo : EIATTR_EXIT_INSTR_OFFSETS
	.align		4
        /*0028*/ 	.byte	0x04, 0x1c
        /*002a*/ 	.short	(.L_580 - .L_579)


	//   ....[0]....
.L_579:
        /*002c*/ 	.word	0x00000010


	//----- nvinfo : EIATTR_MAX_THREADS
	.align		4
.L_580:
        /*0030*/ 	.byte	0x04, 0x05
        /*0032*/ 	.short	(.L_582 - .L_581)
.L_581:
        /*0034*/ 	.word	0x00000100
        /*0038*/ 	.word	0x00000001
        /*003c*/ 	.word	0x00000001


	//----- nvinfo : EIATTR_CBANK_PARAM_SIZE
	.align		4
.L_582:
        /*0040*/ 	.byte	0x03, 0x19
        /*0042*/ 	.short	0x0438


	//----- nvinfo : EIATTR_PARAM_CBANK
	.align		4
        /*0044*/ 	.byte	0x04, 0x0a
        /*0046*/ 	.short	(.L_584 - .L_583)
	.align		4
.L_583:
        /*0048*/ 	.word	index@(.nv.constant0._ZN7cutlass13device_kernelIN5flash19enable_sm80_to_sm89INS1_16FlashAttnFwdSm80INS1_25CollectiveMainloopFwdSm80ILi8ELi1ELb0EN4cute5tupleIJNS5_1CILi128EEENS7_ILi48EEENS7_ILi256EEEEEELi256ENS_6half_tEfNS_4arch4Sm80ELb0ELb0ELb0ELb1ELb1ELb1ELb1ELb1EEENS1_21CollectiveEpilogueFwdINS6_IJS8_SA_S9_EEENS6_IJNS7_ILi1EEESI_SI_EEESC_SE_Li256ELb1ELb1ELb1ELb0EEENS1_36VarlenDynamicPersistentTileSchedulerILi128ELi48ELi256ELi256ELb1ELb1ELb0ELb0ELb1ELb1EEEEEEEEEvNT_6ParamsE)
        /*004c*/ 	.short	0x0380
        /*004e*/ 	.short	0x0438


	//----- nvinfo : EIATTR_SW_WAR
	.align		4
.L_584:
        /*0050*/ 	.byte	0x04, 0x36
        /*0052*/ 	.short	(.L_586 - .L_585)
.L_585:
        /*0054*/ 	.word	0x00000008
.L_586:


//--------------------- .nv.info._ZN7cutlass13device_kernelIN5flash19enable_sm80_to_sm89INS1_16FlashAttnFwdSm80INS1_25CollectiveMainloopFwdSm80ILi8ELi1ELb0EN4cute5tupleIJNS5_1CILi128EEENS7_ILi64EEENS7_ILi256EEEEEELi256ENS_6half_tEfNS_4arch4Sm80ELb0ELb1ELb0ELb0ELb1ELb0ELb1ELb1EEENS1_21CollectiveEpilogueFwdINS6_IJS8_SA_S9_EEENS6_IJNS7_ILi1EEESI_SI_EEESC_SE_Li256ELb0ELb1ELb1ELb0EEENS1_19SingleTileSchedulerILb0ELb1ELb1ELi128EEEEEEEEEvNT_6ParamsE --------------------------
	.section	.nv.info._ZN7cutlass13device_kernelIN5flash19enable_sm80_to_sm89INS1_16FlashAttnFwdSm80INS1_25CollectiveMainloopFwdSm80ILi8ELi1ELb0EN4cute5tupleIJNS5_1CILi128EEENS7_ILi64EEENS7_ILi256EEEEEELi256ENS_6half_tEfNS_4arch4Sm80ELb0ELb1ELb0ELb0ELb1ELb0ELb1ELb1EEENS1_21CollectiveEpilogueFwdINS6_IJS8_SA_S9_EEENS6_IJNS7_ILi1EEESI_SI_EEESC_SE_Li256ELb0ELb1ELb1ELb0EEENS1_19SingleTileSchedulerILb0ELb1ELb1ELi128EEEEEEEEEvNT_6ParamsE,"",@"SHT_CUDA_INFO"
	.sectionflags	@""
	.align	4


	//----- nvinfo : EIATTR_CUDA_API_VERSION
	.align		4
        /*0000*/ 	.byte	0x04, 0x37
        /*0002*/ 	.short	(.L_588 - .L_587)
.L_587:
        /*0004*/ 	.word	0x00000082


	//----- nvinfo : EIATTR_KPARAM_INFO
	.align		4
.L_588:
        /*0008*/ 	.byte	0x04, 0x17
        /*000a*/ 	.short	(.L_590 - .L_589)
.L_589:
        /*000c*/ 	.word	0x00000000
        /*0010*/ 	.short	0x0000
        /*0012*/ 	.short	0x0000
        /*0014*/ 	.byte	0x00, 0xf0, 0x61, 0x10


	//----- nvinfo : EIATTR_SPARSE_MMA_MASK
	.align		4
.L_590:
        /*0018*/ 	.byte	0x03, 0x50
        /*001a*/ 	.short	0x0000


	//----- nvinfo : EIATTR_MAXREG_COUNT
	.align		4
        /*001c*/ 	.byte	0x03, 0x1b
        /*001e*/ 	.short	0x00ff


	//----- nvinfo : EIATTR_MERCURY_ISA_VERSION
	.align		4
        /*0020*/ 	.byte	0x03, 0x5f
        /*0022*/ 	.short	0x0101


	//----- nvinfo : EIATTR_VRC_CTA_INIT_COUNT
	.align		4
        /*0024*/ 	.byte	0x02, 0x4a
	.zero		1
	.zero		1


	//----- nvinfo : EIATTR_EXIT_INSTR_OFFSETS
	.align		4
        /*0028*/ 	.byte	0x04, 0x1c
        /*002a*/ 	.short	(.L_592 - .L_591)


	//   ....[0]....
.L_591:
        /*002c*/ 	.word	0x00000010


	//----- nvinfo : EIATTR_MAX_THREADS
	.align		4
.L_592:
        /*0030*/ 	.byte	0x04, 0x05
        /*0032*/ 	.short	(.L_594 - .L_593)
.L_593:
        /*0034*/ 	.word	0x00000100
        /*0038*/ 	.word	0x00000001
        /*003c*/ 	.word	0x00000001


	//----- nvinfo : EIATTR_CBANK_PARAM_SIZE
	.align		4
.L_594:
        /*0040*/ 	.byte	0x03, 0x19
        /*0042*/ 	.short	0x0418


	//----- nvinfo : EIATTR_PARAM_CBANK
	.align		4
        /*0044*/ 	.byte	0x04, 0x0a
        /*0046*/ 	.short	(.L_596 - .L_595)
	.align		4
.L_595:
        /*0048*/ 	.word	index@(.nv.constant0._ZN7cutlass13device_kernelIN5flash19enable_sm80_to_sm89INS1_16FlashAttnFwdSm80INS1_25CollectiveMainloopFwdSm80ILi8ELi1ELb0EN4cute5tupleIJNS5_1CILi128EEENS7_ILi64EEENS7_ILi256EEEEEELi256ENS_6half_tEfNS_4arch4Sm80ELb0ELb1ELb0ELb0ELb1ELb0ELb1ELb1EEENS1_21CollectiveEpilogueFwdINS6_IJS8_SA_S9_EEENS6_IJNS7_ILi1EEESI_SI_EEESC_SE_Li256ELb0ELb1ELb1ELb0EEENS1_19SingleTileSchedulerILb0ELb1ELb1ELi128EEEEEEEEEvNT_6ParamsE)
        /*004c*/ 	.short	0x0380
        /*004e*/ 	.short	0x0418


	//----- nvinfo : EIATTR_SW_WAR
	.align		4
.L_596:
        /*0050*/ 	.byte	0x04, 0x36
        /*0052*/ 	.short	(.L_598 - .L_597)
.L_597:
        /*0054*/ 	.word	0x00000008
.L_598:


//--------------------- .nv.info._ZN7cutlass13device_kernelIN5flash19enable_sm80_to_sm89INS1_16FlashAttnFwdSm80INS1_25CollectiveMainloopFwdSm80ILi8ELi1ELb0EN4cute5tupleIJNS5_1CILi128EEENS7_ILi64EEENS7_ILi256EEEEEELi256ENS_6half_tEfNS_4arch4Sm80ELb0ELb1ELb0ELb1ELb1ELb0ELb1ELb1EEENS1_21CollectiveEpilogueFwdINS6_IJS8_SA_S9_EEENS6_IJNS7_ILi1EEESI_SI_EEESC_SE_Li256ELb1ELb1ELb1ELb0EEENS1_36VarlenDynamicPersistentTileSchedulerILi128ELi64ELi256ELi256ELb1ELb1ELb0ELb1ELb0ELb1EEEEEEEEEvNT_6ParamsE --------------------------
	.section	.nv.info._ZN7cutlass13device_kernelIN5flash19enable_sm80_to_sm89INS1_16FlashAttnFwdSm80INS1_25CollectiveMainloopFwdSm80ILi8ELi1ELb0EN4cute5tupleIJNS5_1CILi128EEENS7_ILi64EEENS7_ILi256EEEEEELi256ENS_6half_tEfNS_4arch4Sm80ELb0ELb1ELb0ELb1ELb1ELb0ELb1ELb1EEENS1_21CollectiveEpilogueFwdINS6_IJS8_SA_S9_EEENS6_IJNS7_ILi1EEESI_SI_EEESC_SE_Li256ELb1ELb1ELb1ELb0EEENS1_36VarlenDynamicPersistentTileSchedulerILi128ELi64ELi256ELi256ELb1ELb1ELb0ELb1ELb0ELb1EEEEEEEEEvNT_6ParamsE,"",@"SHT_CUDA_INFO"
	.sectionflags	@""
	.align	4


	//----- nvinfo : EIATTR_CUDA_API_VERSION
	.align		4
        /*0000*/ 	.byte	0x04, 0x37
        /*0002*/ 	.short	(.L_600 - .L_599)
.L_599:
        /*0004*/ 	.word	0x00000082


	//----- nvinfo : EIATTR_KPARAM_INFO
	.align		4
.L_600:
        /*0008*/ 	.byte	0x04, 0x17
        /*000a*/ 	.short	(.L_602 - .L_601)
.L_601:
        /*000c*/ 	.word	0x00000000
        /*0010*/ 	.short	0x0000
        /*0012*/ 	.short	0x0000
        /*0014*/ 	.byte	0x00, 0xf0, 0xe1, 0x10


	//----- nvinfo : EIATTR_SPARSE_MMA_MASK
	.align		4
.L_602:
        /*0018*/ 	.byte	0x03, 0x50
        /*001a*/ 	.short	0x0000


	//----- nvinfo : EIATTR_MAXREG_COUNT
	.align		4
        /*001c*/ 	.byte	0x03, 0x1b
        /*001e*/ 	.short	0x00ff


	//----- nvinfo : EIATTR_MERCURY_ISA_VERSION
	.align		4
        /*0020*/ 	.byte	0x03, 0x5f
        /*0022*/ 	.short	0x0101


	//----- nvinfo : EIATTR_VRC_CTA_INIT_COUNT
	.align		4
        /*0024*/ 	.byte	0x02, 0x4a
	.zero		1
	.zero		1


	//----- nvinfo : EIATTR_EXIT_INSTR_OFFSETS
	.align		4
        /*0028*/ 	.byte	0x04, 0x1c
        /*002a*/ 	.short	(.L_604 - .L_603)


	//   ....[0]....
.L_603:
        /*002c*/ 	.word	0x00000010


	//----- nvinfo : EIATTR_MAX_THREADS
	.align		4
.L_604:
        /*0030*/ 	.byte	0x04, 0x05
        /*0032*/ 	.short	(.L_606 - .L_605)
.L_605:
        /*0034*/ 	.word	0x00000100
        /*0038*/ 	.word	0x00000001
        /*003c*/ 	.word	0x00000001


	//----- nvinfo : EIATTR_CBANK_PARAM_SIZE
	.align		4
.L_606:
        /*0040*/ 	.byte	0x03, 0x19
        /*0042*/ 	.short	0x0438


	//----- nvinfo : EIATTR_PARAM_CBANK
	.align		4
        /*0044*/ 	.byte	0x04, 0x0a
        /*0046*/ 	.short	(.L_608 - .L_607)
	.align		4
.L_607:
        /*0048*/ 	.word	index@(.nv.constant0._ZN7cutlass13device_kernelIN5flash19enable_sm80_to_sm89INS1_16FlashAttnFwdSm80INS1_25CollectiveMainloopFwdSm80ILi8ELi1ELb0EN4cute5tupleIJNS5_1CILi128EEENS7_ILi64EEENS7_ILi256EEEEEELi256ENS_6half_tEfNS_4arch4Sm80ELb0ELb1ELb0ELb1ELb1ELb0ELb1ELb1EEENS1_21CollectiveEpilogueFwdINS6_IJS8_SA_S9_EEENS6_IJNS7_ILi1EEESI_SI_EEESC_SE_Li256ELb1ELb1ELb1ELb0EEENS1_36VarlenDynamicPersistentTileSchedulerILi128ELi64ELi256ELi256ELb1ELb1ELb0ELb1ELb0ELb1EEEEEEEEEvNT_6ParamsE)
        /*004c*/ 	.short	0x0380
        /*004e*/ 	.short	0x0438


	//----- nvinfo : EIATTR_SW_WAR
	.align		4
.L_608:
        /*0050*/ 	.byte	0x04, 0x36
        /*0052*/ 	.short	(.L_610 - .L_609)
.L_609:
        /*0054*/ 	.word	0x00000008
.L_610:


//--------------------- .nv.info._ZN7cutlass13device_kernelIN5flash19enable_sm80_to_sm89INS1_16FlashAttnFwdSm80INS1_25CollectiveMainloopFwdSm80ILi8ELi1ELb0EN4cute5tupleIJNS5_1CILi128EEENS7_ILi48EEENS7_ILi256EEEEEELi256ENS_6half_tEfNS_4arch4Sm80ELb0ELb1ELb0ELb1ELb1ELb1ELb1ELb1EEENS1_21CollectiveEpilogueFwdINS6_IJS8_SA_S9_EEENS6_IJNS7_ILi1EEESI_SI_EEESC_SE_Li256ELb1ELb1ELb1ELb0EEENS1_36VarlenDynamicPersistentTileSchedulerILi128ELi48ELi256ELi256ELb1ELb1ELb0ELb1ELb0ELb1EEEEEEEEEvNT_6ParamsE --------------------------
	.section	.nv.info._ZN7cutlass13device_kernelIN5flash19enable_sm80_to_sm89INS1_16FlashAttnFwdSm80INS1_25CollectiveMainloopFwdSm80ILi8ELi1ELb0EN4cute5tupleIJNS5_1CILi128EEENS7_ILi48EEENS7_ILi256EEEEEELi256ENS_6half_tEfNS_4arch4Sm80ELb0ELb1ELb0ELb1ELb1ELb1ELb1ELb1EEENS1_21CollectiveEpilogueFwdINS6_IJS8_SA_S9_EEENS6_IJNS7_ILi1EEESI_SI_EEESC_SE_Li256ELb1ELb1ELb1ELb0EEENS1_36VarlenDynamicPersistentTileSchedulerILi128ELi48ELi256ELi256ELb1ELb1ELb0ELb1ELb0ELb1EEEEEEEEEvNT_6ParamsE,"",@"SHT_CUDA_INFO"
	.sectionflags	@""
	.align	4


	//----- nvinfo : EIATTR_CUDA_API_VERSION
	.align		4
        /*0000*/ 	.byte	0x04, 0x37
        /*0002*/ 	.short	(.L_612 - .L_611)
.L_611:
        /*0004*/ 	.word	0x00000082


	//----- nvinfo : EIATTR_KPARAM_INFO
	.align		4
.L_612:
        /*0008*/ 	.byte	0x04, 0x17
        /*000a*/ 	.short	(.L_614 - .L_613)
.L_613:
        /*000c*/ 	.word	0x00000000
        /*0010*/ 	.short	0x0000
        /*0012*/ 	.short	0x0000
        /*0014*/ 	.byte	0x00, 0xf0, 0xe1, 0x10


	//----- nvinfo : EIATTR_SPARSE_MMA_MASK
	.align		4
.L_614:
        /*0018*/ 	.byte	0x03, 0x50
        /*001a*/ 	.short	0x0000


	//----- nvinfo : EIATTR_MAXREG_COUNT
	.align		4
        /*001c*/ 	.byte	0x03, 0x1b
        /*001e*/ 	.short	0x00ff


	//----- nvinfo : EIATTR_MERCURY_ISA_VERSION
	.align		4
        /*0020*/ 	.byte	0x03, 0x5f
        /*0022*/ 	.short	0x0101


	//----- nvinfo : EIATTR_VRC_CTA_INIT_COUNT
	.align		4
        /*0024*/ 	.byte	0x02, 0x4a
	.zero		1
	.zero		1


	//----- nvinfo : EIATTR_EXIT_INSTR_OFFSETS
	.align		4
        /*0028*/ 	.byte	0x04, 0x1c
        /*002a*/ 	.short	(.L_616 - .L_615)


	//   ....[0]....
.L_615:
        /*002c*/ 	.word	0x00000010


	//----- nvinfo : EIATTR_MAX_THREADS
	.align		4
.L_616:
        /*0030*/ 	.byte	0x04, 0x05
        /*0032*/ 	.short	(.L_618 - .L_617)
.L_617:
        /*0034*/ 	.word	0x00000100
        /*0038*/ 	.word	0x00000001
        /*003c*/ 	.word	0x00000001


	//----- nvinfo : EIATTR_CBANK_PARAM_SIZE
	.align		4
.L_618:
        /*0040*/ 	.byte	0x03, 0x19
        /*0042*/ 	.short	0x0438


	//----- nvinfo : EIATTR_PARAM_CBANK
	.align		4
        /*0044*/ 	.byte	0x04, 0x0a
        /*0046*/ 	.short	(.L_620 - .L_619)
	.align		4
.L_619:
        /*0048*/ 	.word	index@(.nv.constant0._ZN7cutlass13device_kernelIN5flash19enable_sm80_to_sm89INS1_16FlashAttnFwdSm80INS1_25CollectiveMainloopFwdSm80ILi8ELi1ELb0EN4cute5tupleIJNS5_1CILi128EEENS7_ILi48EEENS7_ILi256EEEEEELi256ENS_6half_tEfNS_4arch4Sm80ELb0ELb1ELb0ELb1ELb1ELb1ELb1ELb1EEENS1_21CollectiveEpilogueFwdINS6_IJS8_SA_S9_EEENS6_IJNS7_ILi1EEESI_SI_EEESC_SE_Li256ELb1ELb1ELb1ELb0EEENS1_36VarlenDynamicPersistentTileSchedulerILi128ELi48ELi256ELi256ELb1ELb1ELb0ELb1ELb0ELb1EEEEEEEEEvNT_6ParamsE)
        /*004c*/ 	.short	0x0380
        /*004e*/ 	.short	0x0438


	//----- nvinfo : EIATTR_SW_WAR
	.align		4
.L_620:
        /*0050*/ 	.byte	0x04, 0x36
        /*0052*/ 	.short	(.L_622 - .L_621)
.L_621:
        /*0054*/ 	.word	0x00000008
.L_622:


//--------------------- .nv.info._ZN7cutlass13device_kernelIN5flash19enable_sm80_to_sm89INS1_16FlashAttnFwdSm80INS1_25CollectiveMainloopFwdSm80ILi8ELi1ELb0EN4cute5tupleIJNS5_1CILi128EEENS7_ILi96EEENS7_ILi256EEEEEELi256ENS_6half_tEfNS_4arch4Sm80ELb1ELb0ELb0ELb0ELb1ELb0ELb1ELb1EEENS1_21CollectiveEpilogueFwdINS6_IJS8_SA_S9_EEENS6_IJNS7_ILi1EEESI_SI_EEESC_SE_Li256ELb0ELb1ELb1ELb0EEENS1_30DynamicPersistentTileSchedulerILi256ELi256ELb1ELb1ELb0EEEEEEEEEvNT_6ParamsE --------------------------
	.section	.nv.info._ZN7cutlass13device_kernelIN5flash19enable_sm80_to_sm89INS1_16FlashAttnFwdSm80INS1_25CollectiveMainloopFwdSm80ILi8ELi1ELb0EN4cute5tupleIJNS5_1CILi128EEENS7_ILi96EEENS7_ILi256EEEEEELi256ENS_6half_tEfNS_4arch4Sm80ELb1ELb0ELb0ELb0ELb1ELb0ELb1ELb1EEENS1_21CollectiveEpilogueFwdINS6_IJS8_SA_S9_EEENS6_IJNS7_ILi1EEESI_SI_EEESC_SE_Li256ELb0ELb1ELb1ELb0EEENS1_30DynamicPersistentTileSchedulerILi256ELi256ELb1ELb1ELb0EEEEEEEEEvNT_6ParamsE,"",@"SHT_CUDA_INFO"
	.sectionflags	@""
	.align	4


	//----- nvinfo : EIATTR_CUDA_API_VERSION
	.align		4
        /*0000*/ 	.byte	0x04, 0x37
        /*0002*/ 	.short	(.L_624 - .L_623)
.L_623:
        /*0004*/ 	.word	0x00000082


	//----- nvinfo : EIATTR_KPARAM_INFO
	.align		4
.L_624:
        /*0008*/ 	.byte	0x04, 0x17
        /*000a*/ 	.short	(.L_626 - .L_625)
.L_625:
        /*000c*/ 	.word	0x00000000
        /*0010*/ 	.short	0x0000
        /*0012*/ 	.short	0x0000
        /*0014*/ 	.byte	0x00, 0xf0, 0xa1, 0x10


	//----- nvinfo : EIATTR_SPARSE_MMA_MASK
	.align		4
.L_626:
        /*0018*/ 	.byte	0x03, 0x50
        /*001a*/ 	.short	0x0000


	//----- nvinfo : EIATTR_MAXREG_COUNT
	.align		4
        /*001c*/ 	.byte	0x03, 0x1b
        /*001e*/ 	.short	0x00ff


	//----- nvinfo : EIATTR_MERCURY_ISA_VERSION
	.align		4
        /*0020*/ 	.byte	0x03, 0x5f
        /*0022*/ 	.short	0x0101


	//----- nvinfo : EIATTR_VRC_CTA_INIT_COUNT
	.align		4
        /*0024*/ 	.byte	0x02, 0x4a
	.zero		1
	.zero		1


	//----- nvinfo : EIATTR_EXIT_INSTR_OFFSETS
	.align		4
        /*0028*/ 	.byte	0x04, 0x1c
        /*002a*/ 	.short	(.L_628 - .L_627)


	//   ....[0]....
.L_627:
        /*002c*/ 	.word	0x00000010


	//----- nvinfo : EIATTR_MAX_THREADS
	.align		4
.L_628:
        /*0030*/ 	.byte	0x04, 0x05
        /*0032*/ 	.short	(.L_630 - .L_629)
.L_629:
        /*0034*/ 	.word	0x00000100
        /*0038*/ 	.word	0x00000001
        /*003c*/ 	.word	0x00000001


	//----- nvinfo : EIATTR_CBANK_PARAM_SIZE
	.align		4
.L_630:
        /*0040*/ 	.byte	0x03, 0x19
        /*0042*/ 	.short	0x0428


	//----- nvinfo : EIATTR_PARAM_CBANK
	.align		4
        /*0044*/ 	.byte	0x04, 0x0a
        /*0046*/ 	.short	(.L_632 - .L_631)
	.align		4
.L_631:
        /*0048*/ 	.word	index@(.nv.constant0._ZN7cutlass13device_kernelIN5flash19enable_sm80_to_sm89INS1_16FlashAttnFwdSm80INS1_25CollectiveMainloopFwdSm80ILi8ELi1ELb0EN4cute5tupleIJNS5_1CILi128EEENS7_ILi96EEENS7_ILi256EEEEEELi256ENS_6half_tEfNS_4arch4Sm80ELb1ELb0ELb0ELb0ELb1ELb0ELb1ELb1EEENS1_21CollectiveEpilogueFwdINS6_IJS8_SA_S9_EEENS6_IJNS7_ILi1EEESI_SI_EEESC_SE_Li256ELb0ELb1ELb1ELb0EEENS1_30DynamicPersistentTileSchedulerILi256ELi256ELb1ELb1ELb0EEEEEEEEEvNT_6ParamsE)
        /*004c*/ 	.short	0x0380
        /*004e*/ 	.short	0x0428


	//----- nvinfo : EIATTR_SW_WAR
	.align		4
.L_632:
        /*0050*/ 	.byte	0x04, 0x36
        /*0052*/ 	.short	(.L_634 - .L_633)
.L_633:
        /*0054*/ 	.word	0x00000008
.L_634:


//--------------------- .nv.info._ZN7cutlass13device_kernelIN5flash19enable_sm80_to_sm89INS1_16FlashAttnFwdSm80INS1_25CollectiveMainloopFwdSm80ILi8ELi1ELb0EN4cute5tupleIJNS5_1CILi128EEENS7_ILi64EEENS7_ILi256EEEEEELi256ENS_6half_tEfNS_4arch4Sm80ELb1ELb0ELb0ELb1ELb1ELb0ELb1ELb1EEENS1_21CollectiveEpilogueFwdINS6_IJS8_SA_S9_EEENS6_IJNS7_ILi1EEESI_SI_EEESC_SE_Li256ELb1ELb1ELb1ELb0EEENS1_36VarlenDynamicPersistentTileSchedulerILi128ELi64ELi256ELi256ELb1ELb1ELb0ELb1ELb1ELb1EEEEEEEEEvNT_6ParamsE --------------------------
	.section	.nv.info._ZN7cutlass13device_kernelIN5flash19enable_sm80_to_sm89INS1_16FlashAttnFwdSm80INS1_25CollectiveMainloopFwdSm80ILi8ELi1ELb0EN4cute5tupleIJNS5_1CILi128EEENS7_ILi64EEENS7_ILi256EEEEEELi256ENS_6half_tEfNS_4arch4Sm80ELb1ELb0ELb0ELb1ELb1ELb0ELb1ELb1EEENS1_21CollectiveEpilogueFwdINS6_IJS8_SA_S9_EEENS6_IJNS7_ILi1EEESI_SI_EEESC_SE_Li256ELb1ELb1ELb1ELb0EEENS1_36VarlenDynamicPersistentTileSchedulerILi128ELi64ELi256ELi256ELb1ELb1ELb0ELb1ELb1ELb1EEEEEEEEEvNT_6ParamsE,"",@"SHT_CUDA_INFO"
	.sectionflags	@""
	.align	4


	//----- nvinfo : EIATTR_CUDA_API_VERSION
	.align		4
        /*0000*/ 	.byte	0x04, 0x37
        /*0002*/ 	.short	(.L_636 - .L_635)
.L_635:
        /*0004*/ 	.word	0x00000082


	//----- nvinfo : EIATTR_KPARAM_INFO
	.align		4
.L_636:
        /*0008*/ 	.byte	0x04, 0x17
        /*000a*/ 	.short	(.L_638 - .L_637)
.L_637:
        /*000c*/ 	.word	0x00000000
        /*0010*/ 	.short	0x0000
        /*0012*/ 	.short	0x0000
        /*0014*/ 	.byte	0x00, 0xf0, 0xe1, 0x10


	//----- nvinfo : EIATTR_SPARSE_MMA_MASK
	.align		4
.L_638:
        /*0018*/ 	.byte	0x03, 0x50
        /*001a*/ 	.short	0x0000


	//----- nvinfo : EIATTR_MAXREG_COUNT
	.align		4
        /*001c*/ 	.byte	0x03, 0x1b
        /*001e*/ 	.short	0x00ff


	//----- nvinfo : EIATTR_MERCURY_ISA_VERSION
	.align		4
        /*0020*/ 	.byte	0x03, 0x5f
        /*0022*/ 	.short	0x0101


	//----- nvinfo : EIATTR_VRC_CTA_INIT_COUNT
	.align		4
        /*0024*/ 	.byte	0x02, 0x4a
	.zero		1
	.zero		1


	//----- nvinfo : EIATTR_EXIT_INSTR_OFFSETS
	.align		4
        /*0028*/ 	.byte	0x04, 0x1c
        /*002a*/ 	.short	(.L_640 - .L_639)


	//   ....[0]....
.L_639:
        /*002c*/ 	.word	0x00000010


	//----- nvinfo : EIATTR_MAX_THREADS
	.align		4
.L_640:
        /*0030*/ 	.byte	0x04, 0x05
        /*0032*/ 	.short	(.L_642 - .L_641)
.L_641:
        /*0034*/ 	.word	0x00000100
        /*0038*/ 	.word	0x00000001
        /*003c*/ 	.word	0x00000001


	//----- nvinfo : EIATTR_CBANK_PARAM_SIZE
	.align		4
.L_642:
        /*0040*/ 	.byte	0x03, 0x19
        /*0042*/ 	.short	0x0438


	//----- nvinfo : EIATTR_PARAM_CBANK
	.align		4
        /*0044*/ 	.byte	0x04, 0x0a
        /*0046*/ 	.short	(.L_644 - .L_643)
	.align		4
.L_643:
        /*0048*/ 	.word	index@(.nv.constant0._ZN7cutlass13device_kernelIN5flash19enable_sm80_to_sm89INS1_16FlashAttnFwdSm80INS1_25CollectiveMainloopFwdSm80ILi8ELi1ELb0EN4cute5tupleIJNS5_1CILi128EEENS7_ILi64EEENS7_ILi256EEEEEELi256ENS_6half_tEfNS_4arch4Sm80ELb1ELb0ELb0ELb1ELb1ELb0ELb1ELb1EEENS1_21CollectiveEpilogueFwdINS6_IJS8_SA_S9_EEENS6_IJNS7_ILi1EEESI_SI_EEESC_SE_Li256ELb1ELb1ELb1ELb0EEENS1_36VarlenDynamicPersistentTileSchedulerILi128ELi64ELi256ELi256ELb1ELb1ELb0ELb1ELb1ELb1EEEEEEEEEvNT_6ParamsE)
        /*004c*/ 	.short	0x0380
        /*004e*/ 	.short	0x0438


	//----- nvinfo : EIATTR_SW_WAR
	.align		4
.L_644:
        /*0050*/ 	.byte	0x04, 0x36
        /*0052*/ 	.short	(.L_646 - .L_645)
.L_645:
        /*0054*/ 	.word	0x00000008
.L_646:


//--------------------- .nv.info._ZN7cutlass13device_kernelIN5flash19enable_sm80_to_sm89INS1_16FlashAttnFwdSm80INS1_25CollectiveMainloopFwdSm80ILi8ELi1ELb0EN4cute5tupleIJNS5_1CILi128EEENS7_ILi48EEENS7_ILi256EEEEEELi256ENS_6half_tEfNS_4arch4Sm80ELb1ELb0ELb0ELb1ELb1ELb1ELb1ELb1EEENS1_21CollectiveEpilogueFwdINS6_IJS8_SA_S9_EEENS6_IJNS7_ILi1EEESI_SI_EEESC_SE_Li256ELb1ELb1ELb1ELb0EEENS1_36VarlenDynamicPersistentTileSchedulerILi128ELi48ELi256ELi256ELb1ELb1ELb0ELb1ELb1ELb1EEEEEEEEEvNT_6ParamsE --------------------------
	.section	.nv.info._ZN7cutlass13device_kernelIN5flash19enable_sm80_to_sm89INS1_16FlashAttnFwdSm80INS1_25CollectiveMainloopFwdSm80ILi8ELi1ELb0EN4cute5tupleIJNS5_1CILi128EEENS7_ILi48EEENS7_ILi256EEEEEELi256ENS_6half_tEfNS_4arch4Sm80ELb1ELb0ELb0ELb1ELb1ELb1ELb1ELb1EEENS1_21CollectiveEpilogueFwdINS6_IJS8_SA_S9_EEENS6_IJNS7_ILi1EEESI_SI_EEESC_SE_Li256ELb1ELb1ELb1ELb0EEENS1_36VarlenDynamicPersistentTileSchedulerILi128ELi48ELi256ELi256ELb1ELb1ELb0ELb1ELb1ELb1EEEEEEEEEvNT_6ParamsE,"",@"SHT_CUDA_INFO"
	.sectionflags	@""
	.align	4


	//----- nvinfo : EIATTR_CUDA_API_VERSION
	.align		4
        /*0000*/ 	.byte	0x04, 0x37
        /*0002*/ 	.short	(.L_648 - .L_647)
.L_647:
        /*0004*/ 	.word	0x00000082


	//----- nvinfo : EIATTR_KPARAM_INFO
	.align		4
.L_648:
        /*0008*/ 	.byte	0x04, 0x17
        /*000a*/ 	.short	(.L_650 - .L_649)
.L_649:
        /*000c*/ 	.word	0x00000000
        /*0010*/ 	.short	0x0000
        /*0012*/ 	.short	0x0000
        /*0014*/ 	.byte	0x00, 0xf0, 0xe1, 0x10


	//----- nvinfo : EIATTR_SPARSE_MMA_MASK
	.align		4
.L_650:
        /*0018*/ 	.byte	0x03, 0x50
        /*001a*/ 	.short	0x0000


	//----- nvinfo : EIATTR_MAXREG_COUNT
	.align		4
        /*001c*/ 	.byte	0x03, 0x1b
        /*001e*/ 	.short	0x00ff


	//----- nvinfo : EIATTR_MERCURY_ISA_VERSION
	.align		4
        /*0020*/ 	.byte	0x03, 0x5f
        /*0022*/ 	.short	0x0101


	//----- nvinfo : EIATTR_VRC_CTA_INIT_COUNT
	.align		4
        /*0024*/ 	.byte	0x02, 0x4a
	.zero		1
	.zero		1


	//----- nvinfo : EIATTR_EXIT_INSTR_OFFSETS
	.align		4
        /*0028*/ 	.byte	0x04, 0x1c
        /*002a*/ 	.short	(.L_652 - .L_651)


	//   ....[0]....
.L_651:
        /*002c*/ 	.word	0x00000010


	//----- nvinfo : EIATTR_MAX_THREADS
	.align		4
.L_652:
        /*0030*/ 	.byte	0x04, 0x05
        /*0032*/ 	.short	(.L_654 - .L_653)
.L_653:
        /*0034*/ 	.word	0x00000100
        /*0038*/ 	.word	0x00000001
        /*003c*/ 	.word	0x00000001


	//----- nvinfo : EIATTR_CBANK_PARAM_SIZE
	.align		4
.L_654:
        /*0040*/ 	.byte	0x03, 0x19
        /*0042*/ 	.short	0x0438


	//----- nvinfo : EIATTR_PARAM_CBANK
	.align		4
        /*0044*/ 	.byte	0x04, 0x0a
        /*0046*/ 	.short	(.L_656 - .L_655)
	.align		4
.L_655:
        /*0048*/ 	.word	index@(.nv.constant0._ZN7cutlass13device_kernelIN5flash19enable_sm80_to_sm89INS1_16FlashAttnFwdSm80INS1_25CollectiveMainloopFwdSm80ILi8ELi1ELb0EN4cute5tupleIJNS5_1CILi128EEENS7_ILi48EEENS7_ILi256EEEEEELi256ENS_6half_tEfNS_4arch4Sm80ELb1ELb0ELb0ELb1ELb1ELb1ELb1ELb1EEENS1_21CollectiveEpilogueFwdINS6_IJS8_SA_S9_EEENS6_IJNS7_ILi1EEESI_SI_EEESC_SE_Li256ELb1ELb1ELb1ELb0EEENS1_36VarlenDynamicPersistentTileSchedulerILi128ELi48ELi256ELi256ELb1ELb1ELb0ELb1ELb1ELb1EEEEEEEEEvNT_6ParamsE)
        /*004c*/ 	.short	0x0380
        /*004e*/ 	.short	0x0438


	//----- nvinfo : EIATTR_SW_WAR
	.align		4
.L_656:
        /*0050*/ 	.byte	0x04, 0x36
        /*0052*/ 	.short	(.L_658 - .L_657)
.L_657:
        /*0054*/ 	.word	0x00000008
.L_658:


//--------------------- .nv.callgraph             --------------------------
	.section	.nv.callgraph,"",@"SHT_CUDA_CALLGRAPH"
	.align	4
	.sectionentsize	8
	.align		4
        /*0000*/ 	.word	0x00000000
	.align		4
        /*0004*/ 	.word	0xffffffff
	.align		4
        /*0008*/ 	.word	0x00000000
	.align		4
        /*000c*/ 	.word	0xfffffffe
	.align		4
        /*0010*/ 	.word	0x00000000
	.align		4
        /*0014*/ 	.word	0xfffffffd
	.align		4
        /*0018*/ 	.word	0x00000000
	.align		4
        /*001c*/ 	.word	0xfffffffc


//--------------------- .nv.constant4             --------------------------
	.section	.nv.constant4,"a",@progbits
	.align	8
	.align		8
.nv.constant4:
        /*0000*/ 	.dword	_ZN89_INTERNAL_7d69a98a_53_flash_fwd_hdim256_fp16_paged_split_softcapall_sm80_cu_a6473388_32464cuda3std3__45__cpo5beginE
	.align		8
        /*0008*/ 	.dword	_ZN89_INTERNAL_7d69a98a_53_flash_fwd_hdim256_fp16_paged_split_softcapall_sm80_cu_a6473388_32464cuda3std3__45__cpo3endE
	.align		8
        /*0010*/ 	.dword	_ZN89_INTERNAL_7d69a98a_53_flash_fwd_hdim256_fp16_paged_split_softcapall_sm80_cu_a6473388_32464cuda3std3__45__cpo6cbeginE
	.align		8
        /*0018*/ 	.dword	_ZN89_INTERNAL_7d69a98a_53_flash_fwd_hdim256_fp16_paged_split_softcapall_sm80_cu_a6473388_32464cuda3std3__45__cpo4cendE
	.align		8
        /*0020*/ 	.dword	_ZN89_INTERNAL_7d69a98a_53_flash_fwd_hdim256_fp16_paged_split_softcapall_sm80_cu_a6473388_32464cuda3std3__491_GLOBAL__N__7d69a98a_53_flash_fwd_hdim256_fp16_paged_split_softcapall_sm80_cu_a6473388_32466ignoreE
	.align		8
        /*0028*/ 	.dword	_ZN89_INTERNAL_7d69a98a_53_flash_fwd_hdim256_fp16_paged_split_softcapall_sm80_cu_a6473388_32464cuda3std3__419piecewise_constructE
	.align		8
        /*0030*/ 	.dword	_ZN89_INTERNAL_7d69a98a_53_flash_fwd_hdim256_fp16_paged_split_softcapall_sm80_cu_a6473388_32464cuda3std3__48in_placeE
	.align		8
        /*0038*/ 	.dword	_ZN89_INTERNAL_7d69a98a_53_flash_fwd_hdim256_fp16_paged_split_softcapall_sm80_cu_a6473388_32464cuda3std6ranges3__45__cpo4swapE
	.align		8
        /*0040*/ 	.dword	_ZN89_INTERNAL_7d69a98a_53_flash_fwd_hdim256_fp16_paged_split_softcapall_sm80_cu_a6473388_32464cuda3std6ranges3__45__cpo9iter_moveE
	.align		8
        /*0048*/ 	.dword	_ZN89_INTERNAL_7d69a98a_53_flash_fwd_hdim256_fp16_paged_split_softcapall_sm80_cu_a6473388_32464cute7productE
	.align		8
        /*0050*/ 	.dword	_ZN89_INTERNAL_7d69a98a_53_flash_fwd_hdim256_fp16_paged_split_softcapall_sm80_cu_a6473388_32464cute1_E


//--------------------- .text._ZN7cutlass13device_kernelIN5flash19enable_sm80_to_sm89INS1_16FlashAttnFwdSm80INS1_25CollectiveMainloopFwdSm80ILi8ELi1ELb1EN4cute5tupleIJNS5_1CILi128EEENS7_ILi64EEENS7_ILi256EEEEEELi256ENS_6half_tEfNS_4arch4Sm80ELb0ELb0ELb1ELb0ELb1ELb0ELb1ELb1EEENS1_21CollectiveEpilogueFwdINS6_IJS8_SA_S9_EEENS6_IJNS7_ILi1EEESI_SI_EEESC_SE_Li256ELb0ELb1ELb1ELb0EEENS1_19SingleTileSchedulerILb0ELb1ELb1ELi128EEEEEEEEEvNT_6ParamsE --------------------------
	.section	.text._ZN7cutlass13device_kernelIN5flash19enable_sm80_to_sm89INS1_16FlashAttnFwdSm80INS1_25CollectiveMainloopFwdSm80ILi8ELi1ELb1EN4cute5tupleIJNS5_1CILi128EEENS7_ILi64EEENS7_ILi256EEEEEELi256ENS_6half_tEfNS_4arch4Sm80ELb0ELb0ELb1ELb0ELb1ELb0ELb1ELb1EEENS1_21CollectiveEpilogueFwdINS6_IJS8_SA_S9_EEENS6_IJNS7_ILi1EEESI_SI_EEESC_SE_Li256ELb0ELb1ELb1ELb0EEENS1_19SingleTileSchedulerILb0ELb1ELb1ELi128EEEEEEEEEvNT_6ParamsE,"ax",@progbits
	.align	128
.text._ZN7cutlass13device_kernelIN5flash19enable_sm80_to_sm89INS1_16FlashAttnFwdSm80INS1_25CollectiveMainloopFwdSm80ILi8ELi1ELb1EN4cute5tupleIJNS5_1CILi128EEENS7_ILi64EEENS7_ILi256EEEEEELi256ENS_6half_tEfNS_4arch4Sm80ELb0ELb0ELb1ELb0ELb1ELb0ELb1ELb1EEENS1_21CollectiveEpilogueFwdINS6_IJS8_SA_S9_EEENS6_IJNS7_ILi1EEESI_SI_EEESC_SE_Li256ELb0ELb1ELb1ELb0EEENS1_19SingleTileSchedulerILb0ELb1ELb1ELi128EEEEEEEEEvNT_6ParamsE:
        .type           _ZN7cutlass13device_kernelIN5flash19enable_sm80_to_sm89INS1_16FlashAttnFwdSm80INS1_25CollectiveMainloopFwdSm80ILi8ELi1ELb1EN4cute5tupleIJNS5_1CILi128EEENS7_ILi64EEENS7_ILi256EEEEEELi256ENS_6half_tEfNS_4arch4Sm80ELb0ELb0ELb1ELb0ELb1ELb0ELb1ELb1EEENS1_21CollectiveEpilogueFwdINS6_IJS8_SA_S9_EEENS6_IJNS7_ILi1EEESI_SI_EEESC_SE_Li256ELb0ELb1ELb1ELb0EEENS1_19SingleTileSchedulerILb0ELb1ELb1ELi128EEEEEEEEEvNT_6ParamsE,@function
        .size           _ZN7cutlass13device_kernelIN5flash19enable_sm80_to_sm89INS1_16FlashAttnFwdSm80INS1_25CollectiveMainloopFwdSm80ILi8ELi1ELb1EN4cute5tupleIJNS5_1CILi128EEENS7_ILi64EEENS7_ILi256EEEEEELi256ENS_6half_tEfNS_4arch4Sm80ELb0ELb0ELb1ELb0ELb1ELb0ELb1ELb1EEENS1_21CollectiveEpilogueFwdINS6_IJS8_SA_S9_EEENS6_IJNS7_ILi1EEESI_SI_EEESC_SE_Li256ELb0ELb1ELb1ELb0EEENS1_19SingleTileSchedulerILb0ELb1ELb1ELi128EEEEEEEEEvNT_6ParamsE,(.L_x_36 - _ZN7cutlass13device_kernelIN5flash19enable_sm80_to_sm89INS1_16FlashAttnFwdSm80INS1_25CollectiveMainloopFwdSm80ILi8ELi1ELb1EN4cute5tupleIJNS5_1CILi128EEENS7_ILi64EEENS7_ILi256EEEEEELi256ENS_6half_tEfNS_4arch4Sm80ELb0ELb0ELb1ELb0ELb1ELb0ELb1ELb1EEENS1_21CollectiveEpilogueFwdINS6_IJS8_SA_S9_EEENS6_IJNS7_ILi1EEESI_SI_EEESC_SE_Li256ELb0ELb1ELb1ELb0EEENS1_19SingleTileSchedulerILb0ELb1ELb1ELi128EEEEEEEEEvNT_6ParamsE)
        .other          _ZN7cutlass13device_kernelIN5flash19enable_sm80_to_sm89INS1_16FlashAttnFwdSm80INS1_25CollectiveMainloopFwdSm80ILi8ELi1ELb1EN4cute5tupleIJNS5_1CILi128EEENS7_ILi64EEENS7_ILi256EEEEEELi256ENS_6half_tEfNS_4arch4Sm80ELb0ELb0ELb1ELb0ELb1ELb0ELb1ELb1EEENS1_21CollectiveEpilogueFwdINS6_IJS8_SA_S9_EEENS6_IJNS7_ILi1EEESI_SI_EEESC_SE_Li256ELb0ELb1ELb1ELb0EEENS1_19SingleTileSchedulerILb0ELb1ELb1ELi128EEEEEEEEEvNT_6ParamsE,@"STO_CUDA_ENTRY STV_DEFAULT"
_ZN7cutlass13device_kernelIN5flash19enable_sm80_to_sm89INS1_16FlashAttnFwdSm80INS1_25CollectiveMainloopFwdSm80ILi8ELi1ELb1EN4cute5tupleIJNS5_1CILi128EEENS7_ILi64EEENS7_ILi256EEEEEELi256ENS_6half_tEfNS_4arch4Sm80ELb0ELb0ELb1ELb0ELb1ELb0ELb1ELb1EEENS1_21CollectiveEpilogueFwdINS6_IJS8_SA_S9_EEENS6_IJNS7_ILi1EEESI_SI_EEESC_SE_Li256ELb0ELb1ELb1ELb0EEENS1_19SingleTileSchedulerILb0ELb1ELb1ELi128EEEEEEEEEvNT_6ParamsE:
[----:B------:R-:W-:Y:S01]  /*0000*/  LDC R1, c[0x0][0x37c] ;  /* 0x0000df00ff017b82 */ /* 0x000fe20000000800 */
[----:B------:R-:W-:Y:S05]  /*0010*/  EXIT ;  /* 0x000000000000794d */ /* 0x000fea0003800000 */
.L_x_0:
[----:B------:R-:W-:-:S00]  /*0020*/  BRA `(.L_x_0) ;  /* 0xfffffffc00fc7947 */ /* 0x000fc0000383ffff */
[----:B------:R-:W-:-:S00]  /*0030*/  NOP ;  /* 0x0000000000007918 */ /* 0x000fc00000000000 */
        /* <DEDUP_REMOVED lines=12> */
.L_x_36:


//--------------------- .text._ZN7cutlass13device_kernelIN5flash19enable_sm80_to_sm89INS1_16FlashAttnFwdSm80INS1_25CollectiveMainloopFwdSm80ILi8ELi1ELb1EN4cute5tupleIJNS5_1CILi128EEENS7_ILi48EEENS7_ILi256EEEEEELi256ENS_6half_tEfNS_4arch4Sm80ELb0ELb0ELb1ELb1ELb1ELb0ELb1ELb1EEENS1_21CollectiveEpilogueFwdINS6_IJS8_SA_S9_EEENS6_IJNS7_ILi1EEESI_SI_EEESC_SE_Li256ELb1ELb1ELb1ELb0EEENS1_36VarlenDynamicPersistentTileSchedulerILi128ELi48ELi256ELi256ELb1ELb1ELb0ELb0ELb1ELb1EEEEEEEEEvNT_6ParamsE --------------------------
	.section	.text._ZN7cutlass13device_kernelIN5flash19enable_sm80_to_sm89INS1_16FlashAttnFwdSm80INS1_25CollectiveMainloopFwdSm80ILi8ELi1ELb1EN4cute5tupleIJNS5_1CILi128EEENS7_ILi48EEENS7_ILi256EEEEEELi256ENS_6half_tEfNS_4arch4Sm80ELb0ELb0ELb1ELb1ELb1ELb0ELb1ELb1EEENS1_21CollectiveEpilogueFwdINS6_IJS8_SA_S9_EEENS6_IJNS7_ILi1EEESI_SI_EEESC_SE_Li256ELb1ELb1ELb1ELb0EEENS1_36VarlenDynamicPersistentTileSchedulerILi128ELi48ELi256ELi256ELb1ELb1ELb0ELb0ELb1ELb1EEEEEEEEEvNT_6ParamsE,"ax",@progbits
	.align	128
.text._ZN7cutlass13device_kernelIN5flash19enable_sm80_to_sm89INS1_16FlashAttnFwdSm80INS1_25CollectiveMainloopFwdSm80ILi8ELi1ELb1EN4cute5tupleIJNS5_1CILi128EEENS7_ILi48EEENS7_ILi256EEEEEELi256ENS_6half_tEfNS_4arch4Sm80ELb0ELb0ELb1ELb1ELb1ELb0ELb1ELb1EEENS1_21CollectiveEpilogueFwdINS6_IJS8_SA_S9_EEENS6_IJNS7_ILi1EEESI_SI_EEESC_SE_Li256ELb1ELb1ELb1ELb0EEENS1_36VarlenDynamicPersistentTileSchedulerILi128ELi48ELi256ELi256ELb1ELb1ELb0ELb0ELb1ELb1EEEEEEEEEvNT_6ParamsE:
        .type           _ZN7cutlass13device_kernelIN5flash19enable_sm80_to_sm89INS1_16FlashAttnFwdSm80INS1_25CollectiveMainloopFwdSm80ILi8ELi1ELb1EN4cute5tupleIJNS5_1CILi128EEENS7_ILi48EEENS7_ILi256EEEEEELi256ENS_6half_tEfNS_4arch4Sm80ELb0ELb0ELb1ELb1ELb1ELb0ELb1ELb1EEENS1_21CollectiveEpilogueFwdINS6_IJS8_SA_S9_EEENS6_IJNS7_ILi1EEESI_SI_EEESC_SE_Li256ELb1ELb1ELb1ELb0EEENS1_36VarlenDynamicPersistentTileSchedulerILi128ELi48ELi256ELi256ELb1ELb1ELb0ELb0ELb1ELb1EEEEEEEEEvNT_6ParamsE,@function
        .size           _ZN7cutlass13device_kernelIN5flash19enable_sm80_to_sm89INS1_16FlashAttnFwdSm80INS1_25CollectiveMainloopFwdSm80ILi8ELi1ELb1EN4cute5tupleIJNS5_1CILi128EEENS7_ILi48EEENS7_ILi256EEEEEELi256ENS_6half_tEfNS_4arch4Sm80ELb0ELb0ELb1ELb1ELb1ELb0ELb1ELb1EEENS1_21CollectiveEpilogueFwdINS6_IJS8_SA_S9_EEENS6_IJNS7_ILi1EEESI_SI_EEESC_SE_Li256ELb1ELb1ELb1ELb0EEENS1_36VarlenDynamicPersistentTileSchedulerILi128ELi48ELi256ELi256ELb1ELb1ELb0ELb0ELb1ELb1EEEEEEEEEvNT_6ParamsE,(.L_x_37 - _ZN7cutlass13device_kernelIN5flash19enable_sm80_to_sm89INS1_16FlashAttnFwdSm80INS1_25CollectiveMainloopFwdSm80ILi8ELi1ELb1EN4cute5tupleIJNS5_1CILi128EEENS7_ILi48EEENS7_ILi256EEEEEELi256ENS_6half_tEfNS_4arch4Sm80ELb0ELb0ELb1ELb1ELb1ELb0ELb1ELb1EEENS1_21CollectiveEpilogueFwdINS6_IJS8_SA_S9_EEENS6_IJNS7_ILi1EEESI_SI_EEESC_SE_Li256ELb1ELb1ELb1ELb0EEENS1_36VarlenDynamicPersistentTileSchedulerILi128ELi48ELi256ELi256ELb1ELb1ELb0ELb0ELb1ELb1EEEEEEEEEvNT_6ParamsE)
        .other          _ZN7cutlass13device_kernelIN5flash19enable_sm80_to_sm89INS1_16FlashAttnFwdSm80INS1_25CollectiveMainloopFwdSm80ILi8ELi1ELb1EN4cute5tupleIJNS5_1CILi128EEENS7_ILi48EEENS7_ILi256EEEEEELi256ENS_6half_tEfNS_4arch4Sm80ELb0ELb0ELb1ELb1ELb1ELb0ELb1ELb1EEENS1_21CollectiveEpilogueFwdINS6_IJS8_SA_S9_EEENS6_IJNS7_ILi1EEESI_SI_EEESC_SE_Li256ELb1ELb1ELb1ELb0EEENS1_36VarlenDynamicPersistentTileSchedulerILi128ELi48ELi256ELi256ELb1ELb1ELb0ELb0ELb1ELb1EEEEEEEEEvNT_6ParamsE,@"STO_CUDA_ENTRY STV_DEFAULT"
_ZN7cutlass13device_kernelIN5flash19enable_sm80_to_sm89INS1_16FlashAttnFwdSm80INS1_25CollectiveMainloopFwdSm80ILi8ELi1ELb1EN4cute5tupleIJNS5_1CILi128EEENS7_ILi48EEENS7_ILi256EEEEEELi256ENS_6half_tEfNS_4arch4Sm80ELb0ELb0ELb1ELb1ELb1ELb0ELb1ELb1EEENS1_21CollectiveEpilogueFwdINS6_IJS8_SA_S9_EEENS6_IJNS7_ILi1EEESI_SI_EEESC_SE_Li256ELb1ELb1ELb1ELb0EEENS1_36VarlenDynamicPersistentTileSchedulerILi128ELi48ELi256ELi256ELb1ELb1ELb0ELb0ELb1ELb1EEEEEEEEEvNT_6ParamsE:
[----:B------:R-:W-:Y:S01]  /*0000*/  LDC R1, c[0x0][0x37c] ;  /* 0x0000df00ff017b82 */ /* 0x000fe20000000800 */
[----:B------:R-:W-:Y:S05]  /*0010*/  EXIT ;  /* 0x000000000000794d */ /* 0x000fea0003800000 */
.L_x_1:
        /* <DEDUP_REMOVED lines=14> */
.L_x_37:


//--------------------- .text._ZN7cutlass13device_kernelIN5flash19enable_sm80_to_sm89INS1_16FlashAttnFwdSm80INS1_25CollectiveMainloopFwdSm80ILi8ELi1ELb0EN4cute5tupleIJNS5_1CILi128EEENS7_ILi32EEENS7_ILi256EEEEEELi256ENS_6half_tEfNS_4arch4Sm80ELb0ELb0ELb1ELb1ELb1ELb1ELb1ELb1EEENS1_21CollectiveEpilogueFwdINS6_IJS8_SA_S9_EEENS6_IJNS7_ILi1EEESI_SI_EEESC_SE_Li256ELb1ELb1ELb1ELb0EEENS1_36VarlenDynamicPersistentTileSchedulerILi128ELi32ELi256ELi256ELb1ELb1ELb0ELb0ELb1ELb1EEEEEEEEEvNT_6ParamsE --------------------------
	.section	.text._ZN7cutlass13device_kernelIN5flash19enable_sm80_to_sm89INS1_16FlashAttnFwdSm80INS1_25CollectiveMainloopFwdSm80ILi8ELi1ELb0EN4cute5tupleIJNS5_1CILi128EEENS7_ILi32EEENS7_ILi256EEEEEELi256ENS_6half_tEfNS_4arch4Sm80ELb0ELb0ELb1ELb1ELb1ELb1ELb1ELb1EEENS1_21CollectiveEpilogueFwdINS6_IJS8_SA_S9_EEENS6_IJNS7_ILi1EEESI_SI_EEESC_SE_Li256ELb1ELb1ELb1ELb0EEENS1_36VarlenDynamicPersistentTileSchedulerILi128ELi32ELi256ELi256ELb1ELb1ELb0ELb0ELb1ELb1EEEEEEEEEvNT_6ParamsE,"ax",@progbits
	.align	128
.text._ZN7cutlass13device_kernelIN5flash19enable_sm80_to_sm89INS1_16FlashAttnFwdSm80INS1_25CollectiveMainloopFwdSm80ILi8ELi1ELb0EN4cute5tupleIJNS5_1CILi128EEENS7_ILi32EEENS7_ILi256EEEEEELi256ENS_6half_tEfNS_4arch4Sm80ELb0ELb0ELb1ELb1ELb1ELb1ELb1ELb1EEENS1_21CollectiveEpilogueFwdINS6_IJS8_SA_S9_EEENS6_IJNS7_ILi1EEESI_SI_EEESC_SE_Li256ELb1ELb1ELb1ELb0EEENS1_36VarlenDynamicPersistentTileSchedulerILi128ELi32ELi256ELi256ELb1ELb1ELb0ELb0ELb1ELb1EEEEEEEEEvNT_6ParamsE:
        .type           _ZN7cutlass13device_kernelIN5flash19enable_sm80_to_sm89INS1_16FlashAttnFwdSm80INS1_25CollectiveMainloopFwdSm80ILi8ELi1ELb0EN4cute5tupleIJNS5_1CILi128EEENS7_ILi32EEENS7_ILi256EEEEEELi256ENS_6half_tEfNS_4arch4Sm80ELb0ELb0ELb1ELb1ELb1ELb1ELb1ELb1EEENS1_21CollectiveEpilogueFwdINS6_IJS8_SA_S9_EEENS6_IJNS7_ILi1EEESI_SI_EEESC_SE_Li256ELb1ELb1ELb1ELb0EEENS1_36VarlenDynamicPersistentTileSchedulerILi128ELi32ELi256ELi256ELb1ELb1ELb0ELb0ELb1ELb1EEEEEEEEEvNT_6ParamsE,@function
        .size           _ZN7cutlass13device_kernelIN5flash19enable_sm80_to_sm89INS1_16FlashAttnFwdSm80INS1_25CollectiveMainloopFwdSm80ILi8ELi1ELb0EN4cute5tupleIJNS5_1CILi128EEENS7_ILi32EEENS7_ILi256EEEEEELi256ENS_6half_tEfNS_4arch4Sm80ELb0ELb0ELb1ELb1ELb1ELb1ELb1ELb1EEENS1_21CollectiveEpilogueFwdINS6_IJS8_SA_S9_EEENS6_IJNS7_ILi1EEESI_SI_EEESC_SE_Li256ELb1ELb1ELb1ELb0EEENS1_36VarlenDynamicPersistentTileSchedulerILi128ELi32ELi256ELi256ELb1ELb1ELb0ELb0ELb1ELb1EEEEEEEEEvNT_6ParamsE,(.L_x_38 - _ZN7cutlass13device_kernelIN5flash19enable_sm80_to_sm89INS1_16FlashAttnFwdSm80INS1_25CollectiveMainloopFwdSm80ILi8ELi1ELb0EN4cute5tupleIJNS5_1CILi128EEENS7_ILi32EEENS7_ILi256EEEEEELi256ENS_6half_tEfNS_4arch4Sm80ELb0ELb0ELb1ELb1ELb1ELb1ELb1ELb1EEENS1_21CollectiveEpilogueFwdINS6_IJS8_SA_S9_EEENS6_IJNS7_ILi1EEESI_SI_EEESC_SE_Li256ELb1ELb1ELb1ELb0EEENS1_36VarlenDynamicPersistentTileSchedulerILi128ELi32ELi256ELi256ELb1ELb1ELb0ELb0ELb1ELb1EEEEEEEEEvNT_6ParamsE)
        .other          _ZN7cutlass13device_kernelIN5flash19enable_sm80_to_sm89INS1_16FlashAttnFwdSm80INS1_25CollectiveMainloopFwdSm80ILi8ELi1ELb0EN4cute5tupleIJNS5_1CILi128EEENS7_ILi32EEENS7_ILi256EEEEEELi256ENS_6half_tEfNS_4arch4Sm80ELb0ELb0ELb1ELb1ELb1ELb1ELb1ELb1EEENS1_21CollectiveEpilogueFwdINS6_IJS8_SA_S9_EEENS6_IJNS7_ILi1EEESI_SI_EEESC_SE_Li256ELb1ELb1ELb1ELb0EEENS1_36VarlenDynamicPersistentTileSchedulerILi128ELi32ELi256ELi256ELb1ELb1ELb0ELb0ELb1ELb1EEEEEEEEEvNT_6ParamsE,@"STO_CUDA_ENTRY STV_DEFAULT"
_ZN7cutlass13device_kernelIN5flash19enable_sm80_to_sm89INS1_16FlashAttnFwdSm80INS1_25CollectiveMainloopFwdSm80ILi8ELi1ELb0EN4cute5tupleIJNS5_1CILi128EEENS7_ILi32EEENS7_ILi256EEEEEELi256ENS_6half_tEfNS_4arch4Sm80ELb0ELb0ELb1ELb1ELb1ELb1ELb1ELb1EEENS1_21CollectiveEpilogueFwdINS6_IJS8_SA_S9_EEENS6_IJNS7_ILi1EEESI_SI_EEESC_SE_Li256ELb1ELb1ELb1ELb0EEENS1_36VarlenDynamicPersistentTileSchedulerILi128ELi32ELi256ELi256ELb1ELb1ELb0ELb0ELb1ELb1EEEEEEEEEvNT_6ParamsE:
[----:B------:R-:W-:Y:S01]  /*0000*/  LDC R1, c[0x0][0x37c] ;  /* 0x0000df00ff017b82 */ /* 0x000fe20000000800 */
[----:B------:R-:W-:Y:S05]  /*0010*/  EXIT ;  /* 0x000000000000794d */ /* 0x000fea0003800000 */
.L_x_2:
        /* <DEDUP_REMOVED lines=14> */
.L_x_38:


//--------------------- .text._ZN7cutlass13device_kernelIN5flash19enable_sm80_to_sm89INS1_16FlashAttnFwdSm80INS1_25CollectiveMainloopFwdSm80ILi8ELi1ELb1EN4cute5tupleIJNS5_1CILi128EEENS7_ILi48EEENS7_ILi256EEEEEELi256ENS_6half_tEfNS_4arch4Sm80ELb0ELb1ELb1ELb0ELb1ELb0ELb1ELb1EEENS1_21CollectiveEpilogueFwdINS6_IJS8_SA_S9_EEENS6_IJNS7_ILi1EEESI_SI_EEESC_SE_Li256ELb0ELb1ELb1ELb0EEENS1_19SingleTileSchedulerILb0ELb1ELb1ELi128EEEEEEEEEvNT_6ParamsE --------------------------
	.section	.text._ZN7cutlass13device_kernelIN5flash19enable_sm80_to_sm89INS1_16FlashAttnFwdSm80INS1_25CollectiveMainloopFwdSm80ILi8ELi1ELb1EN4cute5tupleIJNS5_1CILi128EEENS7_ILi48EEENS7_ILi256EEEEEELi256ENS_6half_tEfNS_4arch4Sm80ELb0ELb1ELb1ELb0ELb1ELb0ELb1ELb1EEENS1_21CollectiveEpilogueFwdINS6_IJS8_SA_S9_EEENS6_IJNS7_ILi1EEESI_SI_EEESC_SE_Li256ELb0ELb1ELb1ELb0EEENS1_19SingleTileSchedulerILb0ELb1ELb1ELi128EEEEEEEEEvNT_6ParamsE,"ax",@progbits
	.align	128
.text._ZN7cutlass13device_kernelIN5flash19enable_sm80_to_sm89INS1_16FlashAttnFwdSm80INS1_25CollectiveMainloopFwdSm80ILi8ELi1ELb1EN4cute5tupleIJNS5_1CILi128EEENS7_ILi48EEENS7_ILi256EEEEEELi256ENS_6half_tEfNS_4arch4Sm80ELb0ELb1ELb1ELb0ELb1ELb0ELb1ELb1EEENS1_21CollectiveEpilogueFwdINS6_IJS8_SA_S9_EEENS6_IJNS7_ILi1EEESI_SI_EEESC_SE_Li256ELb0ELb1ELb1ELb0EEENS1_19SingleTileSchedulerILb0ELb1ELb1ELi128EEEEEEEEEvNT_6ParamsE:
        .type           _ZN7cutlass13device_kernelIN5flash19enable_sm80_to_sm89INS1_16FlashAttnFwdSm80INS1_25CollectiveMainloopFwdSm80ILi8ELi1ELb1EN4cute5tupleIJNS5_1CILi128EEENS7_ILi48EEENS7_ILi256EEEEEELi256ENS_6half_tEfNS_4arch4Sm80ELb0ELb1ELb1ELb0ELb1ELb0ELb1ELb1EEENS1_21CollectiveEpilogueFwdINS6_IJS8_SA_S9_EEENS6_IJNS7_ILi1EEESI_SI_EEESC_SE_Li256ELb0ELb1ELb1ELb0EEENS1_19SingleTileSchedulerILb0ELb1ELb1ELi128EEEEEEEEEvNT_6ParamsE,@function
        .size           _ZN7cutlass13device_kernelIN5flash19enable_sm80_to_sm89INS1_16FlashAttnFwdSm80INS1_25CollectiveMainloopFwdSm80ILi8ELi1ELb1EN4cute5tupleIJNS5_1CILi128EEENS7_ILi48EEENS7_ILi256EEEEEELi256ENS_6half_tEfNS_4arch4Sm80ELb0ELb1ELb1ELb0ELb1ELb0ELb1ELb1EEENS1_21CollectiveEpilogueFwdINS6_IJS8_SA_S9_EEENS6_IJNS7_ILi1EEESI_SI_EEESC_SE_Li256ELb0ELb1ELb1ELb0EEENS1_19SingleTileSchedulerILb0ELb1ELb1ELi128EEEEEEEEEvNT_6ParamsE,(.L_x_39 - _ZN7cutlass13device_kernelIN5flash19enable_sm80_to_sm89INS1_16FlashAttnFwdSm80INS1_25CollectiveMainloopFwdSm80ILi8ELi1ELb1EN4cute5tupleIJNS5_1CILi128EEENS7_ILi48EEENS7_ILi256EEEEEELi256ENS_6half_tEfNS_4arch4Sm80ELb0ELb1ELb1ELb0ELb1ELb0ELb1ELb1EEENS1_21CollectiveEpilogueFwdINS6_IJS8_SA_S9_EEENS6_IJNS7_ILi1EEESI_SI_EEESC_SE_Li256ELb0ELb1ELb1ELb0EEENS1_19SingleTileSchedulerILb0ELb1ELb1ELi128EEEEEEEEEvNT_6ParamsE)
        .other          _ZN7cutlass13device_kernelIN5flash19enable_sm80_to_sm89INS1_16FlashAttnFwdSm80INS1_25CollectiveMainloopFwdSm80ILi8ELi1ELb1EN4cute5tupleIJNS5_1CILi128EEENS7_ILi48EEENS7_ILi256EEEEEELi256ENS_6half_tEfNS_4arch4Sm80ELb0ELb1ELb1ELb0ELb1ELb0ELb1ELb1EEENS1_21CollectiveEpilogueFwdINS6_IJS8_SA_S9_EEENS6_IJNS7_ILi1EEESI_SI_EEESC_SE_Li256ELb0ELb1ELb1ELb0EEENS1_19SingleTileSchedulerILb0ELb1ELb1ELi128EEEEEEEEEvNT_6ParamsE,@"STO_CUDA_ENTRY STV_DEFAULT"
_ZN7cutlass13device_kernelIN5flash19enable_sm80_to_sm89INS1_16FlashAttnFwdSm80INS1_25CollectiveMainloopFwdSm80ILi8ELi1ELb1EN4cute5tupleIJNS5_1CILi128EEENS7_ILi48EEENS7_ILi256EEEEEELi256ENS_6half_tEfNS_4arch4Sm80ELb0ELb1ELb1ELb0ELb1ELb0ELb1ELb1EEENS1_21CollectiveEpilogueFwdINS6_IJS8_SA_S9_EEENS6_IJNS7_ILi1EEESI_SI_EEESC_SE_Li256ELb0ELb1ELb1ELb0EEENS1_19SingleTileSchedulerILb0ELb1ELb1ELi128EEEEEEEEEvNT_6ParamsE:
[----:B------:R-:W-:Y:S01]  /*0000*/  LDC R1, c[0x0][0x37c] ;  /* 0x0000df00ff017b82 */ /* 0x000fe20000000800 */
[----:B------:R-:W-:Y:S05]  /*0010*/  EXIT ;  /* 0x000000000000794d */ /* 0x000fea0003800000 */
.L_x_3:
        /* <DEDUP_REMOVED lines=14> */
.L_x_39:


//--------------------- .text._ZN7cutlass13device_kernelIN5flash19enable_sm80_to_sm89INS1_16FlashAttnFwdSm80INS1_25CollectiveMainloopFwdSm80ILi8ELi1ELb1EN4cute5tupleIJNS5_1CILi128EEENS7_ILi48EEENS7_ILi256EEEEEELi256ENS_6half_tEfNS_4arch4Sm80ELb0ELb1ELb1ELb1ELb1ELb0ELb1ELb1EEENS1_21CollectiveEpilogueFwdINS6_IJS8_SA_S9_EEENS6_IJNS7_ILi1EEESI_SI_EEESC_SE_Li256ELb1ELb1ELb1ELb0EEENS1_36VarlenDynamicPersistentTileSchedulerILi128ELi48ELi256ELi256ELb1ELb1ELb0ELb1ELb0ELb1EEEEEEEEEvNT_6ParamsE --------------------------
	.section	.text._ZN7cutlass13device_kernelIN5flash19enable_sm80_to_sm89INS1_16FlashAttnFwdSm80INS1_25CollectiveMainloopFwdSm80ILi8ELi1ELb1EN4cute5tupleIJNS5_1CILi128EEENS7_ILi48EEENS7_ILi256EEEEEELi256ENS_6half_tEfNS_4arch4Sm80ELb0ELb1ELb1ELb1ELb1ELb0ELb1ELb1EEENS1_21CollectiveEpilogueFwdINS6_IJS8_SA_S9_EEENS6_IJNS7_ILi1EEESI_SI_EEESC_SE_Li256ELb1ELb1ELb1ELb0EEENS1_36VarlenDynamicPersistentTileSchedulerILi128ELi48ELi256ELi256ELb1ELb1ELb0ELb1ELb0ELb1EEEEEEEEEvNT_6ParamsE,"ax",@progbits
	.align	128
.text._ZN7cutlass13device_kernelIN5flash19enable_sm80_to_sm89INS1_16FlashAttnFwdSm80INS1_25CollectiveMainloopFwdSm80ILi8ELi1ELb1EN4cute5tupleIJNS5_1CILi128EEENS7_ILi48EEENS7_ILi256EEEEEELi256ENS_6half_tEfNS_4arch4Sm80ELb0ELb1ELb1ELb1ELb1ELb0ELb1ELb1EEENS1_21CollectiveEpilogueFwdINS6_IJS8_SA_S9_EEENS6_IJNS7_ILi1EEESI_SI_EEESC_SE_Li256ELb1ELb1ELb1ELb0EEENS1_36VarlenDynamicPersistentTileSchedulerILi128ELi48ELi256ELi256ELb1ELb1ELb0ELb1ELb0ELb1EEEEEEEEEvNT_6ParamsE:
        .type           _ZN7cutlass13device_kernelIN5flash19enable_sm80_to_sm89INS1_16FlashAttnFwdSm80INS1_25CollectiveMainloopFwdSm80ILi8ELi1ELb1EN4cute5tupleIJNS5_1CILi128EEENS7_ILi48EEENS7_ILi256EEEEEELi256ENS_6half_tEfNS_4arch4Sm80ELb0ELb1ELb1ELb1ELb1ELb0ELb1ELb1EEENS1_21CollectiveEpilogueFwdINS6_IJS8_SA_S9_EEENS6_IJNS7_ILi1EEESI_SI_EEESC_SE_Li256ELb1ELb1ELb1ELb0EEENS1_36VarlenDynamicPersistentTileSchedulerILi128ELi48ELi256ELi256ELb1ELb1ELb0ELb1ELb0ELb1EEEEEEEEEvNT_6ParamsE,@function
        .size           _ZN7cutlass13device_kernelIN5flash19enable_sm80_to_sm89INS1_16FlashAttnFwdSm80INS1_25CollectiveMainloopFwdSm80ILi8ELi1ELb1EN4cute5tupleIJNS5_1CILi128EEENS7_ILi48EEENS7_ILi256EEEEEELi256ENS_6half_tEfNS_4arch4Sm80ELb0ELb1ELb1ELb1ELb1ELb0ELb1ELb1EEENS1_21CollectiveEpilogueFwdINS6_IJS8_SA_S9_EEENS6_IJNS7_ILi1EEESI_SI_EEESC_SE_Li256ELb1ELb1ELb1ELb0EEENS1_36VarlenDynamicPersistentTileSchedulerILi128ELi48ELi256ELi256ELb1ELb1ELb0ELb1ELb0ELb1EEEEEEEEEvNT_6ParamsE,(.L_x_40 - _ZN7cutlass13device_kernelIN5flash19enable_sm80_to_sm89INS1_16FlashAttnFwdSm80INS1_25CollectiveMainloopFwdSm80ILi8ELi1ELb1EN4cute5tupleIJNS5_1CILi128EEENS7_ILi48EEENS7_ILi256EEEEEELi256ENS_6half_tEfNS_4arch4Sm80ELb0ELb1ELb1ELb1ELb1ELb0ELb1ELb1EEENS1_21CollectiveEpilogueFwdINS6_IJS8_SA_S9_EEENS6_IJNS7_ILi1EEESI_SI_EEESC_SE_Li256ELb1ELb1ELb1ELb0EEENS1_36VarlenDynamicPersistentTileSchedulerILi128ELi48ELi256ELi256ELb1ELb1ELb0ELb1ELb0ELb1EEEEEEEEEvNT_6ParamsE)
        .other          _ZN7cutlass13device_kernelIN5flash19enable_sm80_to_sm89INS1_16FlashAttnFwdSm80INS1_25CollectiveMainloopFwdSm80ILi8ELi1ELb1EN4cute5tupleIJNS5_1CILi128EEENS7_ILi48EEENS7_ILi256EEEEEELi256ENS_6half_tEfNS_4arch4Sm80ELb0ELb1ELb1ELb1ELb1ELb0ELb1ELb1EEENS1_21CollectiveEpilogueFwdINS6_IJS8_SA_S9_EEENS6_IJNS7_ILi1EEESI_SI_EEESC_SE_Li256ELb1ELb1ELb1ELb0EEENS1_36VarlenDynamicPersistentTileSchedulerILi128ELi48ELi256ELi256ELb1ELb1ELb0ELb1ELb0ELb1EEEEEEEEEvNT_6ParamsE,@"STO_CUDA_ENTRY STV_DEFAULT"
_ZN7cutlass13device_kernelIN5flash19enable_sm80_to_sm89INS1_16FlashAttnFwdSm80INS1_25CollectiveMainloopFwdSm80ILi8ELi1ELb1EN4cute5tupleIJNS5_1CILi128EEENS7_ILi48EEENS7_ILi256EEEEEELi256ENS_6half_tEfNS_4arch4Sm80ELb0ELb1ELb1ELb1ELb1ELb0ELb1ELb1EEENS1_21CollectiveEpilogueFwdINS6_IJS8_SA_S9_EEENS6_IJNS7_ILi1EEESI_SI_EEESC_SE_Li256ELb1ELb1ELb1ELb0EEENS1_36VarlenDynamicPersistentTileSchedulerILi128ELi48ELi256ELi256ELb1ELb1ELb0ELb1ELb0ELb1EEEEEEEEEvNT_6ParamsE:
[----:B------:R-:W-:Y:S01]  /*0000*/  LDC R1, c[0x0][0x37c] ;  /* 0x0000df00ff017b82 */ /* 0x000fe20000000800 */
[----:B------:R-:W-:Y:S05]  /*0010*/  EXIT ;  /* 0x000000000000794d */ /* 0x000fea0003800000 */
.L_x_4:
        /* <DEDUP_REMOVED lines=14> */
.L_x_40:


//--------------------- .text._ZN7cutlass13device_kernelIN5flash19enable_sm80_to_sm89INS1_16FlashAttnFwdSm80INS1_25CollectiveMainloopFwdSm80ILi8ELi1ELb0EN4cute5tupleIJNS5_1CILi128EEENS7_ILi32EEENS7_ILi256EEEEEELi256ENS_6half_tEfNS_4arch4Sm80ELb0ELb1ELb1ELb1ELb1ELb1ELb1ELb1EEENS1_21CollectiveEpilogueFwdINS6_IJS8_SA_S9_EEENS6_IJNS7_ILi1EEESI_SI_EEESC_SE_Li256ELb1ELb1ELb1ELb0EEENS1_36VarlenDynamicPersistentTileSchedulerILi128ELi32ELi256ELi256ELb1ELb1ELb0ELb1ELb0ELb1EEEEEEEEEvNT_6ParamsE --------------------------
	.section	.text._ZN7cutlass13device_kernelIN5flash19enable_sm80_to_sm89INS1_16FlashAttnFwdSm80INS1_25CollectiveMainloopFwdSm80ILi8ELi1ELb0EN4cute5tupleIJNS5_1CILi128EEENS7_ILi32EEENS7_ILi256EEEEEELi256ENS_6half_tEfNS_4arch4Sm80ELb0ELb1ELb1ELb1ELb1ELb1ELb1ELb1EEENS1_21CollectiveEpilogueFwdINS6_IJS8_SA_S9_EEENS6_IJNS7_ILi1EEESI_SI_EEESC_SE_Li256ELb1ELb1ELb1ELb0EEENS1_36VarlenDynamicPersistentTileSchedulerILi128ELi32ELi256ELi256ELb1ELb1ELb0ELb1ELb0ELb1EEEEEEEEEvNT_6ParamsE,"ax",@progbits
	.align	128
.text._ZN7cutlass13device_kernelIN5flash19enable_sm80_to_sm89INS1_16FlashAttnFwdSm80INS1_25CollectiveMainloopFwdSm80ILi8ELi1ELb0EN4cute5tupleIJNS5_1CILi128EEENS7_ILi32EEENS7_ILi256EEEEEELi256ENS_6half_tEfNS_4arch4Sm80ELb0ELb1ELb1ELb1ELb1ELb1ELb1ELb1EEENS1_21CollectiveEpilogueFwdINS6_IJS8_SA_S9_EEENS6_IJNS7_ILi1EEESI_SI_EEESC_SE_Li256ELb1ELb1ELb1ELb0EEENS1_36VarlenDynamicPersistentTileSchedulerILi128ELi32ELi256ELi256ELb1ELb1ELb0ELb1ELb0ELb1EEEEEEEEEvNT_6ParamsE:
        .type           _ZN7cutlass13device_kernelIN5flash19enable_sm80_to_sm89INS1_16FlashAttnFwdSm80INS1_25CollectiveMainloopFwdSm80ILi8ELi1ELb0EN4cute5tupleIJNS5_1CILi128EEENS7_ILi32EEENS7_ILi256EEEEEELi256ENS_6half_tEfNS_4arch4Sm80ELb0ELb1ELb1ELb1ELb1ELb1ELb1ELb1EEENS1_21CollectiveEpilogueFwdINS6_IJS8_SA_S9_EEENS6_IJNS7_ILi1EEESI_SI_EEESC_SE_Li256ELb1ELb1ELb1ELb0EEENS1_36VarlenDynamicPersistentTileSchedulerILi128ELi32ELi256ELi256ELb1ELb1ELb0ELb1ELb0ELb1EEEEEEEEEvNT_6ParamsE,@function
        .size           _ZN7cutlass13device_kernelIN5flash19enable_sm80_to_sm89INS1_16FlashAttnFwdSm80INS1_25CollectiveMainloopFwdSm80ILi8ELi1ELb0EN4cute5tupleIJNS5_1CILi128EEENS7_ILi32EEENS7_ILi256EEEEEELi256ENS_6half_tEfNS_4arch4Sm80ELb0ELb1ELb1ELb1ELb1ELb1ELb1ELb1EEENS1_21CollectiveEpilogueFwdINS6_IJS8_SA_S9_EEENS6_IJNS7_ILi1EEESI_SI_EEESC_SE_Li256ELb1ELb1ELb1ELb0EEENS1_36VarlenDynamicPersistentTileSchedulerILi128ELi32ELi256ELi256ELb1ELb1ELb0ELb1ELb0ELb1EEEEEEEEEvNT_6ParamsE,(.L_x_41 - _ZN7cutlass13device_kernelIN5flash19enable_sm80_to_sm89INS1_16FlashAttnFwdSm80INS1_25CollectiveMainloopFwdSm80ILi8ELi1ELb0EN4cute5tupleIJNS5_1CILi128EEENS7_ILi32EEENS7_ILi256EEEEEELi256ENS_6half_tEfNS_4arch4Sm80ELb0ELb1ELb1ELb1ELb1ELb1ELb1ELb1EEENS1_21CollectiveEpilogueFwdINS6_IJS8_SA_S9_EEENS6_IJNS7_ILi1EEESI_SI_EEESC_SE_Li256ELb1ELb1ELb1ELb0EEENS1_36VarlenDynamicPersistentTileSchedulerILi128ELi32ELi256ELi256ELb1ELb1ELb0ELb1ELb0ELb1EEEEEEEEEvNT_6ParamsE)
        .other          _ZN7cutlass13device_kernelIN5flash19enable_sm80_to_sm89INS1_16FlashAttnFwdSm80INS1_25CollectiveMainloopFwdSm80ILi8ELi1ELb0EN4cute5tupleIJNS5_1CILi128EEENS7_ILi32EEENS7_ILi256EEEEEELi256ENS_6half_tEfNS_4arch4Sm80ELb0ELb1ELb1ELb1ELb1ELb1ELb1ELb1EEENS1_21CollectiveEpilogueFwdINS6_IJS8_SA_S9_EEENS6_IJNS7_ILi1EEESI_SI_EEESC_SE_Li256ELb1ELb1ELb1ELb0EEENS1_36VarlenDynamicPersistentTileSchedulerILi128ELi32ELi256ELi256ELb1ELb1ELb0ELb1ELb0ELb1EEEEEEEEEvNT_6ParamsE,@"STO_CUDA_ENTRY STV_DEFAULT"
_ZN7cutlass13device_kernelIN5flash19enable_sm80_to_sm89INS1_16FlashAttnFwdSm80INS1_25CollectiveMainloopFwdSm80ILi8ELi1ELb0EN4cute5tupleIJNS5_1CILi128EEENS7_ILi32EEENS7_ILi256EEEEEELi256ENS_6half_tEfNS_4arch4Sm80ELb0ELb1ELb1ELb1ELb1ELb1ELb1ELb1EEENS1_21CollectiveEpilogueFwdINS6_IJS8_SA_S9_EEENS6_IJNS7_ILi1EEESI_SI_EEESC_SE_Li256ELb1ELb1ELb1ELb0EEENS1_36VarlenDynamicPersistentTileSchedulerILi128ELi32ELi256ELi256ELb1ELb1ELb0ELb1ELb0ELb1EEEEEEEEEvNT_6ParamsE:
[----:B------:R-:W-:Y:S01]  /*0000*/  LDC R1, c[0x0][0x37c] ;  /* 0x0000df00ff017b82 */ /* 0x000fe20000000800 */
[----:B------:R-:W-:Y:S05]  /*0010*/  EXIT ;  /* 0x000000000000794d */ /* 0x000fea0003800000 */
.L_x_5:
        /* <DEDUP_REMOVED lines=14> */
.L_x_41:


//--------------------- .text._ZN7cutlass13device_kernelIN5flash19enable_sm80_to_sm89INS1_16FlashAttnFwdSm80INS1_25CollectiveMainloopFwdSm80ILi8ELi1ELb1EN4cute5tupleIJNS5_1CILi128EEENS7_ILi64EEENS7_ILi256EEEEEELi256ENS_6half_tEfNS_4arch4Sm80ELb1ELb0ELb1ELb0ELb1ELb0ELb1ELb1EEENS1_21CollectiveEpilogueFwdINS6_IJS8_SA_S9_EEENS6_IJNS7_ILi1EEESI_SI_EEESC_SE_Li256ELb0ELb1ELb1ELb0EEENS1_30DynamicPersistentTileSchedulerILi256ELi256ELb1ELb1ELb0EEEEEEEEEvNT_6ParamsE --------------------------
	.section	.text._ZN7cutlass13device_kernelIN5flash19enable_sm80_to_sm89INS1_16FlashAttnFwdSm80INS1_25CollectiveMainloopFwdSm80ILi8ELi1ELb1EN4cute5tupleIJNS5_1CILi128EEENS7_ILi64EEENS7_ILi256EEEEEELi256ENS_6half_tEfNS_4arch4Sm80ELb1ELb0ELb1ELb0ELb1ELb0ELb1ELb1EEENS1_21CollectiveEpilogueFwdINS6_IJS8_SA_S9_EEENS6_IJNS7_ILi1EEESI_SI_EEESC_SE_Li256ELb0ELb1ELb1ELb0EEENS1_30DynamicPersistentTileSchedulerILi256ELi256ELb1ELb1ELb0EEEEEEEEEvNT_6ParamsE,"ax",@progbits
	.align	128
.text._ZN7cutlass13device_kernelIN5flash19enable_sm80_to_sm89INS1_16FlashAttnFwdSm80INS1_25CollectiveMainloopFwdSm80ILi8ELi1ELb1EN4cute5tupleIJNS5_1CILi128EEENS7_ILi64EEENS7_ILi256EEEEEELi256ENS_6half_tEfNS_4arch4Sm80ELb1ELb0ELb1ELb0ELb1ELb0ELb1ELb1EEENS1_21CollectiveEpilogueFwdINS6_IJS8_SA_S9_EEENS6_IJNS7_ILi1EEESI_SI_EEESC_SE_Li256ELb0ELb1ELb1ELb0EEENS1_30DynamicPersistentTileSchedulerILi256ELi256ELb1ELb1ELb0EEEEEEEEEvNT_6ParamsE:
        .type           _ZN7cutlass13device_kernelIN5flash19enable_sm80_to_sm89INS1_16FlashAttnFwdSm80INS1_25CollectiveMainloopFwdSm80ILi8ELi1ELb1EN4cute5tupleIJNS5_1CILi128EEENS7_ILi64EEENS7_ILi256EEEEEELi256ENS_6half_tEfNS_4arch4Sm80ELb1ELb0ELb1ELb0ELb1ELb0ELb1ELb1EEENS1_21CollectiveEpilogueFwdINS6_IJS8_SA_S9_EEENS6_IJNS7_ILi1EEESI_SI_EEESC_SE_Li256ELb0ELb1ELb1ELb0EEENS1_30DynamicPersistentTileSchedulerILi256ELi256ELb1ELb1ELb0EEEEEEEEEvNT_6ParamsE,@function
        .size           _ZN7cutlass13device_kernelIN5flash19enable_sm80_to_sm89INS1_16FlashAttnFwdSm80INS1_25CollectiveMainloopFwdSm80ILi8ELi1ELb1EN4cute5tupleIJNS5_1CILi128EEENS7_ILi64EEENS7_ILi256EEEEEELi256ENS_6half_tEfNS_4arch4Sm80ELb1ELb0ELb1ELb0ELb1ELb0ELb1ELb1EEENS1_21CollectiveEpilogueFwdINS6_IJS8_SA_S9_EEENS6_IJNS7_ILi1EEESI_SI_EEESC_SE_Li256ELb0ELb1ELb1ELb0EEENS1_30DynamicPersistentTileSchedulerILi256ELi256ELb1ELb1ELb0EEEEEEEEEvNT_6ParamsE,(.L_x_42 - _ZN7cutlass13device_kernelIN5flash19enable_sm80_to_sm89INS1_16FlashAttnFwdSm80INS1_25CollectiveMainloopFwdSm80ILi8ELi1ELb1EN4cute5tupleIJNS5_1CILi128EEENS7_ILi64EEENS7_ILi256EEEEEELi256ENS_6half_tEfNS_4arch4Sm80ELb1ELb0ELb1ELb0ELb1ELb0ELb1ELb1EEENS1_21CollectiveEpilogueFwdINS6_IJS8_SA_S9_EEENS6_IJNS7_ILi1EEESI_SI_EEESC_SE_Li256ELb0ELb1ELb1ELb0EEENS1_30DynamicPersistentTileSchedulerILi256ELi256ELb1ELb1ELb0EEEEEEEEEvNT_6ParamsE)
        .other          _ZN7cutlass13device_kernelIN5flash19enable_sm80_to_sm89INS1_16FlashAttnFwdSm80INS1_25CollectiveMainloopFwdSm80ILi8ELi1ELb1EN4cute5tupleIJNS5_1CILi128EEENS7_ILi64EEENS7_ILi256EEEEEELi256ENS_6half_tEfNS_4arch4Sm80ELb1ELb0ELb1ELb0ELb1ELb0ELb1ELb1EEENS1_21CollectiveEpilogueFwdINS6_IJS8_SA_S9_EEENS6_IJNS7_ILi1EEESI_SI_EEESC_SE_Li256ELb0ELb1ELb1ELb0EEENS1_30DynamicPersistentTileSchedulerILi256ELi256ELb1ELb1ELb0EEEEEEEEEvNT_6ParamsE,@"STO_CUDA_ENTRY STV_DEFAULT"
_ZN7cutlass13device_kernelIN5flash19enable_sm80_to_sm89INS1_16FlashAttnFwdSm80INS1_25CollectiveMainloopFwdSm80ILi8ELi1ELb1EN4cute5tupleIJNS5_1CILi128EEENS7_ILi64EEENS7_ILi256EEEEEELi256ENS_6half_tEfNS_4arch4Sm80ELb1ELb0ELb1ELb0ELb1ELb0ELb1ELb1EEENS1_21CollectiveEpilogueFwdINS6_IJS8_SA_S9_EEENS6_IJNS7_ILi1EEESI_SI_EEESC_SE_Li256ELb0ELb1ELb1ELb0EEENS1_30DynamicPersistentTileSchedulerILi256ELi256ELb1ELb1ELb0EEEEEEEEEvNT_6ParamsE:
[----:B------:R-:W-:Y:S01]  /*0000*/  LDC R1, c[0x0][0x37c] ;  /* 0x0000df00ff017b82 */ /* 0x000fe20000000800 */
[----:B------:R-:W-:Y:S05]  /*0010*/  EXIT ;  /* 0x000000000000794d */ /* 0x000fea0003800000 */
.L_x_6:
        /* <DEDUP_REMOVED lines=14> */
.L_x_42:


//--------------------- .text._ZN7cutlass13device_kernelIN5flash19enable_sm80_to_sm89INS1_16FlashAttnFwdSm80INS1_25CollectiveMainloopFwdSm80ILi8ELi1ELb1EN4cute5tupleIJNS5_1CILi128EEENS7_ILi48EEENS7_ILi256EEEEEELi256ENS_6half_tEfNS_4arch4Sm80ELb1ELb0ELb1ELb1ELb1ELb0ELb1ELb1EEENS1_21CollectiveEpilogueFwdINS6_IJS8_SA_S9_EEENS6_IJNS7_ILi1EEESI_SI_EEESC_SE_Li256ELb1ELb1ELb1ELb0EEENS1_36VarlenDynamicPersistentTileSchedulerILi128ELi48ELi256ELi256ELb1ELb1ELb0ELb1ELb1ELb1EEEEEEEEEvNT_6ParamsE --------------------------
	.section	.text._ZN7cutlass13device_kernelIN5flash19enable_sm80_to_sm89INS1_16FlashAttnFwdSm80INS1_25CollectiveMainloopFwdSm80ILi8ELi1ELb1EN4cute5tupleIJNS5_1CILi128EEENS7_ILi48EEENS7_ILi256EEEEEELi256ENS_6half_tEfNS_4arch4Sm80ELb1ELb0ELb1ELb1ELb1ELb0ELb1ELb1EEENS1_21CollectiveEpilogueFwdINS6_IJS8_SA_S9_EEENS6_IJNS7_ILi1EEESI_SI_EEESC_SE_Li256ELb1ELb1ELb1ELb0EEENS1_36VarlenDynamicPersistentTileSchedulerILi128ELi48ELi256ELi256ELb1ELb1ELb0ELb1ELb1ELb1EEEEEEEEEvNT_6ParamsE,"ax",@progbits
	.align	128
.text._ZN7cutlass13device_kernelIN5flash19enable_sm80_to_sm89INS1_16FlashAttnFwdSm80INS1_25CollectiveMainloopFwdSm80ILi8ELi1ELb1EN4cute5tupleIJNS5_1CILi128EEENS7_ILi48EEENS7_ILi256EEEEEELi256ENS_6half_tEfNS_4arch4Sm80ELb1ELb0ELb1ELb1ELb1ELb0ELb1ELb1EEENS1_21CollectiveEpilogueFwdINS6_IJS8_SA_S9_EEENS6_IJNS7_ILi1EEESI_SI_EEESC_SE_Li256ELb1ELb1ELb1ELb0EEENS1_36VarlenDynamicPersistentTileSchedulerILi128ELi48ELi256ELi256ELb1ELb1ELb0ELb1ELb1ELb1EEEEEEEEEvNT_6ParamsE:
        .type           _ZN7cutlass13device_kernelIN5flash19enable_sm80_to_sm89INS1_16FlashAttnFwdSm80INS1_25CollectiveMainloopFwdSm80ILi8ELi1ELb1EN4cute5tupleIJNS5_1CILi128EEENS7_ILi48EEENS7_ILi256EEEEEELi256ENS_6half_tEfNS_4arch4Sm80ELb1ELb0ELb1ELb1ELb1ELb0ELb1ELb1EEENS1_21CollectiveEpilogueFwdINS6_IJS8_SA_S9_EEENS6_IJNS7_ILi1EEESI_SI_EEESC_SE_Li256ELb1ELb1ELb1ELb0EEENS1_36VarlenDynamicPersistentTileSchedulerILi128ELi48ELi256ELi256ELb1ELb1ELb0ELb1ELb1ELb1EEEEEEEEEvNT_6ParamsE,@function
        .size           _ZN7cutlass13device_kernelIN5flash19enable_sm80_to_sm89INS1_16FlashAttnFwdSm80INS1_25CollectiveMainloopFwdSm80ILi8ELi1ELb1EN4cute5tupleIJNS5_1CILi128EEENS7_ILi48EEENS7_ILi256EEEEEELi256ENS_6half_tEfNS_4arch4Sm80ELb1ELb0ELb1ELb1ELb1ELb0ELb1ELb1EEENS1_21CollectiveEpilogueFwdINS6_IJS8_SA_S9_EEENS6_IJNS7_ILi1EEESI_SI_EEESC_SE_Li256ELb1ELb1ELb1ELb0EEENS1_36VarlenDynamicPersistentTileSchedulerILi128ELi48ELi256ELi256ELb1ELb1ELb0ELb1ELb1ELb1EEEEEEEEEvNT_6ParamsE,(.L_x_43 - _ZN7cutlass13device_kernelIN5flash19enable_sm80_to_sm89INS1_16FlashAttnFwdSm80INS1_25CollectiveMainloopFwdSm80ILi8ELi1ELb1EN4cute5tupleIJNS5_1CILi128EEENS7_ILi48EEENS7_ILi256EEEEEELi256ENS_6half_tEfNS_4arch4Sm80ELb1ELb0ELb1ELb1ELb1ELb0ELb1ELb1EEENS1_21CollectiveEpilogueFwdINS6_IJS8_SA_S9_EEENS6_IJNS7_ILi1EEESI_SI_EEESC_SE_Li256ELb1ELb1ELb1ELb0EEENS1_36VarlenDynamicPersistentTileSchedulerILi128ELi48ELi256ELi256ELb1ELb1ELb0ELb1ELb1ELb1EEEEEEEEEvNT_6ParamsE)
        .other          _ZN7cutlass13device_kernelIN5flash19enable_sm80_to_sm89INS1_16FlashAttnFwdSm80INS1_25CollectiveMainloopFwdSm80ILi8ELi1ELb1EN4cute5tupleIJNS5_1CILi128EEENS7_ILi48EEENS7_ILi256EEEEEELi256ENS_6half_tEfNS_4arch4Sm80ELb1ELb0ELb1ELb1ELb1ELb0ELb1ELb1EEENS1_21CollectiveEpilogueFwdINS6_IJS8_SA_S9_EEENS6_IJNS7_ILi1EEESI_SI_EEESC_SE_Li256ELb1ELb1ELb1ELb0EEENS1_36VarlenDynamicPersistentTileSchedulerILi128ELi48ELi256ELi256ELb1ELb1ELb0ELb1ELb1ELb1EEEEEEEEEvNT_6ParamsE,@"STO_CUDA_ENTRY STV_DEFAULT"
_ZN7cutlass13device_kernelIN5flash19enable_sm80_to_sm89INS1_16FlashAttnFwdSm80INS1_25CollectiveMainloopFwdSm80ILi8ELi1ELb1EN4cute5tupleIJNS5_1CILi128EEENS7_ILi48EEENS7_ILi256EEEEEELi256ENS_6half_tEfNS_4arch4Sm80ELb1ELb0ELb1ELb1ELb1ELb0ELb1ELb1EEENS1_21CollectiveEpilogueFwdINS6_IJS8_SA_S9_EEENS6_IJNS7_ILi1EEESI_SI_EEESC_SE_Li256ELb1ELb1ELb1ELb0EEENS1_36VarlenDynamicPersistentTileSchedulerILi128ELi48ELi256ELi256ELb1ELb1ELb0ELb1ELb1ELb1EEEEEEEEEvNT_6ParamsE:
[----:B------:R-:W-:Y:S01]  /*0000*/  LDC R1, c[0x0][0x37c] ;  /* 0x0000df00ff017b82 */ /* 0x000fe20000000800 */
[----:B------:R-:W-:Y:S05]  /*0010*/  EXIT ;  /* 0x000000000000794d */ /* 0x000fea0003800000 */
.L_x_7:
        /* <DEDUP_REMOVED lines=14> */
.L_x_43:


//--------------------- .text._ZN7cutlass13device_kernelIN5flash19enable_sm80_to_sm89INS1_16FlashAttnFwdSm80INS1_25CollectiveMainloopFwdSm80ILi8ELi1ELb0EN4cute5tupleIJNS5_1CILi128EEENS7_ILi32EEENS7_ILi256EEEEEELi256ENS_6half_tEfNS_4arch4Sm80ELb1ELb0ELb1ELb1ELb1ELb1ELb1ELb1EEENS1_21CollectiveEpilogueFwdINS6_IJS8_SA_S9_EEENS6_IJNS7_ILi1EEESI_SI_EEESC_SE_Li256ELb1ELb1ELb1ELb0EEENS1_36VarlenDynamicPersistentTileSchedulerILi128ELi32ELi256ELi256ELb1ELb1ELb0ELb1ELb1ELb1EEEEEEEEEvNT_6ParamsE --------------------------
	.section	.text._ZN7cutlass13device_kernelIN5flash19enable_sm80_to_sm89INS1_16FlashAttnFwdSm80INS1_25CollectiveMainloopFwdSm80ILi8ELi1ELb0EN4cute5tupleIJNS5_1CILi128EEENS7_ILi32EEENS7_ILi256EEEEEELi256ENS_6half_tEfNS_4arch4Sm80ELb1ELb0ELb1ELb1ELb1ELb1ELb1ELb1EEENS1_21CollectiveEpilogueFwdINS6_IJS8_SA_S9_EEENS6_IJNS7_ILi1EEESI_SI_EEESC_SE_Li256ELb1ELb1ELb1ELb0EEENS1_36VarlenDynamicPersistentTileSchedulerILi128ELi32ELi256ELi256ELb1ELb1ELb0ELb1ELb1ELb1EEEEEEEEEvNT_6ParamsE,"ax",@progbits
	.align	128
.text._ZN7cutlass13device_kernelIN5flash19enable_sm80_to_sm89INS1_16FlashAttnFwdSm80INS1_25CollectiveMainloopFwdSm80ILi8ELi1ELb0EN4cute5tupleIJNS5_1CILi128EEENS7_ILi32EEENS7_ILi256EEEEEELi256ENS_6half_tEfNS_4arch4Sm80ELb1ELb0ELb1ELb1ELb1ELb1ELb1ELb1EEENS1_21CollectiveEpilogueFwdINS6_IJS8_SA_S9_EEENS6_IJNS7_ILi1EEESI_SI_EEESC_SE_Li256ELb1ELb1ELb1ELb0EEENS1_36VarlenDynamicPersistentTileSchedulerILi128ELi32ELi256ELi256ELb1ELb1ELb0ELb1ELb1ELb1EEEEEEEEEvNT_6ParamsE:
        .type           _ZN7cutlass13device_kernelIN5flash19enable_sm80_to_sm89INS1_16FlashAttnFwdSm80INS1_25CollectiveMainloopFwdSm80ILi8ELi1ELb0EN4cute5tupleIJNS5_1CILi128EEENS7_ILi32EEENS7_ILi256EEEEEELi256ENS_6half_tEfNS_4arch4Sm80ELb1ELb0ELb1ELb1ELb1ELb1ELb1ELb1EEENS1_21CollectiveEpilogueFwdINS6_IJS8_SA_S9_EEENS6_IJNS7_ILi1EEESI_SI_EEESC_SE_Li256ELb1ELb1ELb1ELb0EEENS1_36VarlenDynamicPersistentTileSchedulerILi128ELi32ELi256ELi256ELb1ELb1ELb0ELb1ELb1ELb1EEEEEEEEEvNT_6ParamsE,@function
        .size           _ZN7cutlass13device_kernelIN5flash19enable_sm80_to_sm89INS1_16FlashAttnFwdSm80INS1_25CollectiveMainloopFwdSm80ILi8ELi1ELb0EN4cute5tupleIJNS5_1CILi128EEENS7_ILi32EEENS7_ILi256EEEEEELi256ENS_6half_tEfNS_4arch4Sm80ELb1ELb0ELb1ELb1ELb1ELb1ELb1ELb1EEENS1_21CollectiveEpilogueFwdINS6_IJS8_SA_S9_EEENS6_IJNS7_ILi1EEESI_SI_EEESC_SE_Li256ELb1ELb1ELb1ELb0EEENS1_36VarlenDynamicPersistentTileSchedulerILi128ELi32ELi256ELi256ELb1ELb1ELb0ELb1ELb1ELb1EEEEEEEEEvNT_6ParamsE,(.L_x_44 - _ZN7cutlass13device_kernelIN5flash19enable_sm80_to_sm89INS1_16FlashAttnFwdSm80INS1_25CollectiveMainloopFwdSm80ILi8ELi1ELb0EN4cute5tupleIJNS5_1CILi128EEENS7_ILi32EEENS7_ILi256EEEEEELi256ENS_6half_tEfNS_4arch4Sm80ELb1ELb0ELb1ELb1ELb1ELb1ELb1ELb1EEENS1_21CollectiveEpilogueFwdINS6_IJS8_SA_S9_EEENS6_IJNS7_ILi1EEESI_SI_EEESC_SE_Li256ELb1ELb1ELb1ELb0EEENS1_36VarlenDynamicPersistentTileSchedulerILi128ELi32ELi256ELi256ELb1ELb1ELb0ELb1ELb1ELb1EEEEEEEEEvNT_6ParamsE)
        .other          _ZN7cutlass13device_kernelIN5flash19enable_sm80_to_sm89INS1_16FlashAttnFwdSm80INS1_25CollectiveMainloopFwdSm80ILi8ELi1ELb0EN4cute5tupleIJNS5_1CILi128EEENS7_ILi32EEENS7_ILi256EEEEEELi256ENS_6half_tEfNS_4arch4Sm80ELb1ELb0ELb1ELb1ELb1ELb1ELb1ELb1EEENS1_21CollectiveEpilogueFwdINS6_IJS8_SA_S9_EEENS6_IJNS7_ILi1EEESI_SI_EEESC_SE_Li256ELb1ELb1ELb1ELb0EEENS1_36VarlenDynamicPersistentTileSchedulerILi128ELi32ELi256ELi256ELb1ELb1ELb0ELb1ELb1ELb1EEEEEEEEEvNT_6ParamsE,@"STO_CUDA_ENTRY STV_DEFAULT"
_ZN7cutlass13device_kernelIN5flash19enable_sm80_to_sm89INS1_16FlashAttnFwdSm80INS1_25CollectiveMainloopFwdSm80ILi8ELi1ELb0EN4cute5tupleIJNS5_1CILi128EEENS7_ILi32EEENS7_ILi256EEEEEELi256ENS_6half_tEfNS_4arch4Sm80ELb1ELb0ELb1ELb1ELb1ELb1ELb1ELb1EEENS1_21CollectiveEpilogueFwdINS6_IJS8_SA_S9_EEENS6_IJNS7_ILi1EEESI_SI_EEESC_SE_Li256ELb1ELb1ELb1ELb0EEENS1_36VarlenDynamicPersistentTileSchedulerILi128ELi32ELi256ELi256ELb1ELb1ELb0ELb1ELb1ELb1EEEEEEEEEvNT_6ParamsE:
[----:B------:R-:W-:Y:S01]  /*0000*/  LDC R1, c[0x0][0x37c] ;  /* 0x0000df00ff017b82 */ /* 0x000fe20000000800 */
[----:B------:R-:W-:Y:S05]  /*0010*/  EXIT ;  /* 0x000000000000794d */ /* 0x000fea0003800000 */
.L_x_8:
        /* <DEDUP_REMOVED lines=14> */
.L_x_44:


//--------------------- .text._ZN7cutlass13device_kernelIN5flash19enable_sm80_to_sm89INS1_16FlashAttnFwdSm80INS1_25CollectiveMainloopFwdSm80ILi8ELi1ELb0EN4cute5tupleIJNS5_1CILi128EEENS7_ILi96EEENS7_ILi256EEEEEELi256ENS_6half_tEfNS_4arch4Sm80ELb0ELb0ELb1ELb0ELb1ELb0ELb1ELb1EEENS1_21CollectiveEpilogueFwdINS6_IJS8_SA_S9_EEENS6_IJNS7_ILi1EEESI_SI_EEESC_SE_Li256ELb0ELb1ELb1ELb0EEENS1_19SingleTileSchedulerILb0ELb1ELb1ELi128EEEEEEEEEvNT_6ParamsE --------------------------
	.section	.text._ZN7cutlass13device_kernelIN5flash19enable_sm80_to_sm89INS1_16FlashAttnFwdSm80INS1_25CollectiveMainloopFwdSm80ILi8ELi1ELb0EN4cute5tupleIJNS5_1CILi128EEENS7_ILi96EEENS7_ILi256EEEEEELi256ENS_6half_tEfNS_4arch4Sm80ELb0ELb0ELb1ELb0ELb1ELb0ELb1ELb1EEENS1_21CollectiveEpilogueFwdINS6_IJS8_SA_S9_EEENS6_IJNS7_ILi1EEESI_SI_EEESC_SE_Li256ELb0ELb1ELb1ELb0EEENS1_19SingleTileSchedulerILb0ELb1ELb1ELi128EEEEEEEEEvNT_6ParamsE,"ax",@progbits
	.align	128
.text._ZN7cutlass13device_kernelIN5flash19enable_sm80_to_sm89INS1_16FlashAttnFwdSm80INS1_25CollectiveMainloopFwdSm80ILi8ELi1ELb0EN4cute5tupleIJNS5_1CILi128EEENS7_ILi96EEENS7_ILi256EEEEEELi256ENS_6half_tEfNS_4arch4Sm80ELb0ELb0ELb1ELb0ELb1ELb0ELb1ELb1EEENS1_21CollectiveEpilogueFwdINS6_IJS8_SA_S9_EEENS6_IJNS7_ILi1EEESI_SI_EEESC_SE_Li256ELb0ELb1ELb1ELb0EEENS1_19SingleTileSchedulerILb0ELb1ELb1ELi128EEEEEEEEEvNT_6ParamsE:
        .type           _ZN7cutlass13device_kernelIN5flash19enable_sm80_to_sm89INS1_16FlashAttnFwdSm80INS1_25CollectiveMainloopFwdSm80ILi8ELi1ELb0EN4cute5tupleIJNS5_1CILi128EEENS7_ILi96EEENS7_ILi256EEEEEELi256ENS_6half_tEfNS_4arch4Sm80ELb0ELb0ELb1ELb0ELb1ELb0ELb1ELb1EEENS1_21CollectiveEpilogueFwdINS6_IJS8_SA_S9_EEENS6_IJNS7_ILi1EEESI_SI_EEESC_SE_Li256ELb0ELb1ELb1ELb0EEENS1_19SingleTileSchedulerILb0ELb1ELb1ELi128EEEEEEEEEvNT_6ParamsE,@function
        .size           _ZN7cutlass13device_kernelIN5flash19enable_sm80_to_sm89INS1_16FlashAttnFwdSm80INS1_25CollectiveMainloopFwdSm80ILi8ELi1ELb0EN4cute5tupleIJNS5_1CILi128EEENS7_ILi96EEENS7_ILi256EEEEEELi256ENS_6half_tEfNS_4arch4Sm80ELb0ELb0ELb1ELb0ELb1ELb0ELb1ELb1EEENS1_21CollectiveEpilogueFwdINS6_IJS8_SA_S9_EEENS6_IJNS7_ILi1EEESI_SI_EEESC_SE_Li256ELb0ELb1ELb1ELb0EEENS1_19SingleTileSchedulerILb0ELb1ELb1ELi128EEEEEEEEEvNT_6ParamsE,(.L_x_45 - _ZN7cutlass13device_kernelIN5flash19enable_sm80_to_sm89INS1_16FlashAttnFwdSm80INS1_25CollectiveMainloopFwdSm80ILi8ELi1ELb0EN4cute5tupleIJNS5_1CILi128EEENS7_ILi96EEENS7_ILi256EEEEEELi256ENS_6half_tEfNS_4arch4Sm80ELb0ELb0ELb1ELb0ELb1ELb0ELb1ELb1EEENS1_21CollectiveEpilogueFwdINS6_IJS8_SA_S9_EEENS6_IJNS7_ILi1EEESI_SI_EEESC_SE_Li256ELb0ELb1ELb1ELb0EEENS1_19SingleTileSchedulerILb0ELb1ELb1ELi128EEEEEEEEEvNT_6ParamsE)
        .other          _ZN7cutlass13device_kernelIN5flash19enable_sm80_to_sm89INS1_16FlashAttnFwdSm80INS1_25CollectiveMainloopFwdSm80ILi8ELi1ELb0EN4cute5tupleIJNS5_1CILi128EEENS7_ILi96EEENS7_ILi256EEEEEELi256ENS_6half_tEfNS_4arch4Sm80ELb0ELb0ELb1ELb0ELb1ELb0ELb1ELb1EEENS1_21CollectiveEpilogueFwdINS6_IJS8_SA_S9_EEENS6_IJNS7_ILi1EEESI_SI_EEESC_SE_Li256ELb0ELb1ELb1ELb0EEENS1_19SingleTileSchedulerILb0ELb1ELb1ELi128EEEEEEEEEvNT_6ParamsE,@"STO_CUDA_ENTRY STV_DEFAULT"
_ZN7cutlass13device_kernelIN5flash19enable_sm80_to_sm89INS1_16FlashAttnFwdSm80INS1_25CollectiveMainloopFwdSm80ILi8ELi1ELb0EN4cute5tupleIJNS5_1CILi128EEENS7_ILi96EEENS7_ILi256EEEEEELi256ENS_6half_tEfNS_4arch4Sm80ELb0ELb0ELb1ELb0ELb1ELb0ELb1ELb1EEENS1_21CollectiveEpilogueFwdINS6_IJS8_SA_S9_EEENS6_IJNS7_ILi1EEESI_SI_EEESC_SE_Li256ELb0ELb1ELb1ELb0EEENS1_19SingleTileSchedulerILb0ELb1ELb1ELi128EEEEEEEEEvNT_6ParamsE:
[----:B------:R-:W-:Y:S01]  /*0000*/  LDC R1, c[0x0][0x37c] ;  /* 0x0000df00ff017b82 */ /* 0x000fe20000000800 */
[----:B------:R-:W-:Y:S05]  /*0010*/  EXIT ;  /* 0x000000000000794d */ /* 0x000fea0003800000 */
.L_x_9:
        /* <DEDUP_REMOVED lines=14> */
.L_x_45:


//--------------------- .text._ZN7cutlass13device_kernelIN5flash19enable_sm80_to_sm89INS1_16FlashAttnFwdSm80INS1_25CollectiveMainloopFwdSm80ILi8ELi1ELb0EN4cute5tupleIJNS5_1CILi128EEENS7_ILi64EEENS7_ILi256EEEEEELi256ENS_6half_tEfNS_4arch4Sm80ELb0ELb0ELb1ELb1ELb1ELb0ELb1ELb1EEENS1_21CollectiveEpilogueFwdINS6_IJS8_SA_S9_EEENS6_IJNS7_ILi1EEESI_SI_EEESC_SE_Li256ELb1ELb1ELb1ELb0EEENS1_36VarlenDynamicPersistentTileSchedulerILi128ELi64ELi256ELi256ELb1ELb1ELb0ELb0ELb1ELb1EEEEEEEEEvNT_6ParamsE --------------------------
	.section	.text._ZN7cutlass13device_kernelIN5flash19enable_sm80_to_sm89INS1_16FlashAttnFwdSm80INS1_25CollectiveMainloopFwdSm80ILi8ELi1ELb0EN4cute5tupleIJNS5_1CILi128EEENS7_ILi64EEENS7_ILi256EEEEEELi256ENS_6half_tEfNS_4arch4Sm80ELb0ELb0ELb1ELb1ELb1ELb0ELb1ELb1EEENS1_21CollectiveEpilogueFwdINS6_IJS8_SA_S9_EEENS6_IJNS7_ILi1EEESI_SI_EEESC_SE_Li256ELb1ELb1ELb1ELb0EEENS1_36VarlenDynamicPersistentTileSchedulerILi128ELi64ELi256ELi256ELb1ELb1ELb0ELb0ELb1ELb1EEEEEEEEEvNT_6ParamsE,"ax",@progbits
	.align	128
.text._ZN7cutlass13device_kernelIN5flash19enable_sm80_to_sm89INS1_16FlashAttnFwdSm80INS1_25CollectiveMainloopFwdSm80ILi8ELi1ELb0EN4cute5tupleIJNS5_1CILi128EEENS7_ILi64EEENS7_ILi256EEEEEELi256ENS_6half_tEfNS_4arch4Sm80ELb0ELb0ELb1ELb1ELb1ELb0ELb1ELb1EEENS1_21CollectiveEpilogueFwdINS6_IJS8_SA_S9_EEENS6_IJNS7_ILi1EEESI_SI_EEESC_SE_Li256ELb1ELb1ELb1ELb0EEENS1_36VarlenDynamicPersistentTileSchedulerILi128ELi64ELi256ELi256ELb1ELb1ELb0ELb0ELb1ELb1EEEEEEEEEvNT_6ParamsE:
        .type           _ZN7cutlass13device_kernelIN5flash19enable_sm80_to_sm89INS1_16FlashAttnFwdSm80INS1_25CollectiveMainloopFwdSm80ILi8ELi1ELb0EN4cute5tupleIJNS5_1CILi128EEENS7_ILi64EEENS7_ILi256EEEEEELi256ENS_6half_tEfNS_4arch4Sm80ELb0ELb0ELb1ELb1ELb1ELb0ELb1ELb1EEENS1_21CollectiveEpilogueFwdINS6_IJS8_SA_S9_EEENS6_IJNS7_ILi1EEESI_SI_EEESC_SE_Li256ELb1ELb1ELb1ELb0EEENS1_36VarlenDynamicPersistentTileSchedulerILi128ELi64ELi256ELi256ELb1ELb1ELb0ELb0ELb1ELb1EEEEEEEEEvNT_6ParamsE,@function
        .size           _ZN7cutlass13device_kernelIN5flash19enable_sm80_to_sm89INS1_16FlashAttnFwdSm80INS1_25CollectiveMainloopFwdSm80ILi8ELi1ELb0EN4cute5tupleIJNS5_1CILi128EEENS7_ILi64EEENS7_ILi256EEEEEELi256ENS_6half_tEfNS_4arch4Sm80ELb0ELb0ELb1ELb1ELb1ELb0ELb1ELb1EEENS1_21CollectiveEpilogueFwdINS6_IJS8_SA_S9_EEENS6_IJNS7_ILi1EEESI_SI_EEESC_SE_Li256ELb1ELb1ELb1ELb0EEENS1_36VarlenDynamicPersistentTileSchedulerILi128ELi64ELi256ELi256ELb1ELb1ELb0ELb0ELb1ELb1EEEEEEEEEvNT_6ParamsE,(.L_x_46 - _ZN7cutlass13device_kernelIN5flash19enable_sm80_to_sm89INS1_16FlashAttnFwdSm80INS1_25CollectiveMainloopFwdSm80ILi8ELi1ELb0EN4cute5tupleIJNS5_1CILi128EEENS7_ILi64EEENS7_ILi256EEEEEELi256ENS_6half_tEfNS_4arch4Sm80ELb0ELb0ELb1ELb1ELb1ELb0ELb1ELb1EEENS1_21CollectiveEpilogueFwdINS6_IJS8_SA_S9_EEENS6_IJNS7_ILi1EEESI_SI_EEESC_SE_Li256ELb1ELb1ELb1ELb0EEENS1_36VarlenDynamicPersistentTileSchedulerILi128ELi64ELi256ELi256ELb1ELb1ELb0ELb0ELb1ELb1EEEEEEEEEvNT_6ParamsE)
        .other          _ZN7cutlass13device_kernelIN5flash19enable_sm80_to_sm89INS1_16FlashAttnFwdSm80INS1_25CollectiveMainloopFwdSm80ILi8ELi1ELb0EN4cute5tupleIJNS5_1CILi128EEENS7_ILi64EEENS7_ILi256EEEEEELi256ENS_6half_tEfNS_4arch4Sm80ELb0ELb0ELb1ELb1ELb1ELb0ELb1ELb1EEENS1_21CollectiveEpilogueFwdINS6_IJS8_SA_S9_EEENS6_IJNS7_ILi1EEESI_SI_EEESC_SE_Li256ELb1ELb1ELb1ELb0EEENS1_36VarlenDynamicPersistentTileSchedulerILi128ELi64ELi256ELi256ELb1ELb1ELb0ELb0ELb1ELb1EEEEEEEEEvNT_6ParamsE,@"STO_CUDA_ENTRY STV_DEFAULT"
_ZN7cutlass13device_kernelIN5flash19enable_sm80_to_sm89INS1_16FlashAttnFwdSm80INS1_25CollectiveMainloopFwdSm80ILi8ELi1ELb0EN4cute5tupleIJNS5_1CILi128EEENS7_ILi64EEENS7_ILi256EEEEEELi256ENS_6half_tEfNS_4arch4Sm80ELb0ELb0ELb1ELb1ELb1ELb0ELb1ELb1EEENS1_21CollectiveEpilogueFwdINS6_IJS8_SA_S9_EEENS6_IJNS7_ILi1EEESI_SI_EEESC_SE_Li256ELb1ELb1ELb1ELb0EEENS1_36VarlenDynamicPersistentTileSchedulerILi128ELi64ELi256ELi256ELb1ELb1ELb0ELb0ELb1ELb1EEEEEEEEEvNT_6ParamsE:
[----:B------:R-:W-:Y:S01]  /*0000*/  LDC R1, c[0x0][0x37c] ;  /* 0x0000df00ff017b82 */ /* 0x000fe20000000800 */
[----:B------:R-:W-:Y:S05]  /*0010*/  EXIT ;  /* 0x000000000000794d */ /* 0x000fea0003800000 */
.L_x_10:
        /* <DEDUP_REMOVED lines=14> */
.L_x_46:


//--------------------- .text._ZN7cutlass13device_kernelIN5flash19enable_sm80_to_sm89INS1_16FlashAttnFwdSm80INS1_25CollectiveMainloopFwdSm80ILi8ELi1ELb0EN4cute5tupleIJNS5_1CILi128EEENS7_ILi48EEENS7_ILi256EEEEEELi256ENS_6half_tEfNS_4arch4Sm80ELb0ELb0ELb1ELb1ELb1ELb1ELb1ELb1EEENS1_21CollectiveEpilogueFwdINS6_IJS8_SA_S9_EEENS6_IJNS7_ILi1EEESI_SI_EEESC_SE_Li256ELb1ELb1ELb1ELb0EEENS1_36VarlenDynamicPersistentTileSchedulerILi128ELi48ELi256ELi256ELb1ELb1ELb0ELb0ELb1ELb1EEEEEEEEEvNT_6ParamsE --------------------------
	.section	.text._ZN7cutlass13device_kernelIN5flash19enable_sm80_to_sm89INS1_16FlashAttnFwdSm80INS1_25CollectiveMainloopFwdSm80ILi8ELi1ELb0EN4cute5tupleIJNS5_1CILi128EEENS7_ILi48EEENS7_ILi256EEEEEELi256ENS_6half_tEfNS_4arch4Sm80ELb0ELb0ELb1ELb1ELb1ELb1ELb1ELb1EEENS1_21CollectiveEpilogueFwdINS6_IJS8_SA_S9_EEENS6_IJNS7_ILi1EEESI_SI_EEESC_SE_Li256ELb1ELb1ELb1ELb0EEENS1_36VarlenDynamicPersistentTileSchedulerILi128ELi48ELi256ELi256ELb1ELb1ELb0ELb0ELb1ELb1EEEEEEEEEvNT_6ParamsE,"ax",@progbits
	.align	128
.text._ZN7cutlass13device_kernelIN5flash19enable_sm80_to_sm89INS1_16FlashAttnFwdSm80INS1_25CollectiveMainloopFwdSm80ILi8ELi1ELb0EN4cute5tupleIJNS5_1CILi128EEENS7_ILi48EEENS7_ILi256EEEEEELi256ENS_6half_tEfNS_4arch4Sm80ELb0ELb0ELb1ELb1ELb1ELb1ELb1ELb1EEENS1_21CollectiveEpilogueFwdINS6_IJS8_SA_S9_EEENS6_IJNS7_ILi1EEESI_SI_EEESC_SE_Li256ELb1ELb1ELb1ELb0EEENS1_36VarlenDynamicPersistentTileSchedulerILi128ELi48ELi256ELi256ELb1ELb1ELb0ELb0ELb1ELb1EEEEEEEEEvNT_6ParamsE:
        .type           _ZN7cutlass13device_kernelIN5flash19enable_sm80_to_sm89INS1_16FlashAttnFwdSm80INS1_25CollectiveMainloopFwdSm80ILi8ELi1ELb0EN4cute5tupleIJNS5_1CILi128EEENS7_ILi48EEENS7_ILi256EEEEEELi256ENS_6half_tEfNS_4arch4Sm80ELb0ELb0ELb1ELb1ELb1ELb1ELb1ELb1EEENS1_21CollectiveEpilogueFwdINS6_IJS8_SA_S9_EEENS6_IJNS7_ILi1EEESI_SI_EEESC_SE_Li256ELb1ELb1ELb1ELb0EEENS1_36VarlenDynamicPersistentTileSchedulerILi128ELi48ELi256ELi256ELb1ELb1ELb0ELb0ELb1ELb1EEEEEEEEEvNT_6ParamsE,@function
        .size           _ZN7cutlass13device_kernelIN5flash19enable_sm80_to_sm89INS1_16FlashAttnFwdSm80INS1_25CollectiveMainloopFwdSm80ILi8ELi1ELb0EN4cute5tupleIJNS5_1CILi128EEENS7_ILi48EEENS7_ILi256EEEEEELi256ENS_6half_tEfNS_4arch4Sm80ELb0ELb0ELb1ELb1ELb1ELb1ELb1ELb1EEENS1_21CollectiveEpilogueFwdINS6_IJS8_SA_S9_EEENS6_IJNS7_ILi1EEESI_SI_EEESC_SE_Li256ELb1ELb1ELb1ELb0EEENS1_36VarlenDynamicPersistentTileSchedulerILi128ELi48ELi256ELi256ELb1ELb1ELb0ELb0ELb1ELb1EEEEEEEEEvNT_6ParamsE,(.L_x_47 - _ZN7cutlass13device_kernelIN5flash19enable_sm80_to_sm89INS1_16FlashAttnFwdSm80INS1_25CollectiveMainloopFwdSm80ILi8ELi1ELb0EN4cute5tupleIJNS5_1CILi128EEENS7_ILi48EEENS7_ILi256EEEEEELi256ENS_6half_tEfNS_4arch4Sm80ELb0ELb0ELb1ELb1ELb1ELb1ELb1ELb1EEENS1_21CollectiveEpilogueFwdINS6_IJS8_SA_S9_EEENS6_IJNS7_ILi1EEESI_SI_EEESC_SE_Li256ELb1ELb1ELb1ELb0EEENS1_36VarlenDynamicPersistentTileSchedulerILi128ELi48ELi256ELi256ELb1ELb1ELb0ELb0ELb1ELb1EEEEEEEEEvNT_6ParamsE)
        .other          _ZN7cutlass13device_kernelIN5flash19enable_sm80_to_sm89INS1_16FlashAttnFwdSm80INS1_25CollectiveMainloopFwdSm80ILi8ELi1ELb0EN4cute5tupleIJNS5_1CILi128EEENS7_ILi48EEENS7_ILi256EEEEEELi256ENS_6half_tEfNS_4arch4Sm80ELb0ELb0ELb1ELb1ELb1ELb1ELb1ELb1EEENS1_21CollectiveEpilogueFwdINS6_IJS8_SA_S9_EEENS6_IJNS7_ILi1EEESI_SI_EEESC_SE_Li256ELb1ELb1ELb1ELb0EEENS1_36VarlenDynamicPersistentTileSchedulerILi128ELi48ELi256ELi256ELb1ELb1ELb0ELb0ELb1ELb1EEEEEEEEEvNT_6ParamsE,@"STO_CUDA_ENTRY STV_DEFAULT"
_ZN7cutlass13device_kernelIN5flash19enable_sm80_to_sm89INS1_16FlashAttnFwdSm80INS1_25CollectiveMainloopFwdSm80ILi8ELi1ELb0EN4cute5tupleIJNS5_1CILi128EEENS7_ILi48EEENS7_ILi256EEEEEELi256ENS_6half_tEfNS_4arch4Sm80ELb0ELb0ELb1ELb1ELb1ELb1ELb1ELb1EEENS1_21CollectiveEpilogueFwdINS6_IJS8_SA_S9_EEENS6_IJNS7_ILi1EEESI_SI_EEESC_SE_Li256ELb1ELb1ELb1ELb0EEENS1_36VarlenDynamicPersistentTileSchedulerILi128ELi48ELi256ELi256ELb1ELb1ELb0ELb0ELb1ELb1EEEEEEEEEvNT_6ParamsE:
[----:B------:R-:W-:Y:S01]  /*0000*/  LDC R1, c[0x0][0x37c] ;  /* 0x0000df00ff017b82 */ /* 0x000fe20000000800 */
[----:B------:R-:W-:Y:S05]  /*0010*/  EXIT ;  /* 0x000000000000794d */ /* 0x000fea0003800000 */
.L_x_11:
        /* <DEDUP_REMOVED lines=14> */
.L_x_47:


//--------------------- .text._ZN7cutlass13device_kernelIN5flash19enable_sm80_to_sm89INS1_16FlashAttnFwdSm80INS1_25CollectiveMainloopFwdSm80ILi8ELi1ELb0EN4cute5tupleIJNS5_1CILi128EEENS7_ILi64EEENS7_ILi256EEEEEELi256ENS_6half_tEfNS_4arch4Sm80ELb0ELb1ELb1ELb0ELb1ELb0ELb1ELb1EEENS1_21CollectiveEpilogueFwdINS6_IJS8_SA_S9_EEENS6_IJNS7_ILi1EEESI_SI_EEESC_SE_Li256ELb0ELb1ELb1ELb0EEENS1_19SingleTileSchedulerILb0ELb1ELb1ELi128EEEEEEEEEvNT_6ParamsE --------------------------
	.section	.text._ZN7cutlass13device_kernelIN5flash19enable_sm80_to_sm89INS1_16FlashAttnFwdSm80INS1_25CollectiveMainloopFwdSm80ILi8ELi1ELb0EN4cute5tupleIJNS5_1CILi128EEENS7_ILi64EEENS7_ILi256EEEEEELi256ENS_6half_tEfNS_4arch4Sm80ELb0ELb1ELb1ELb0ELb1ELb0ELb1ELb1EEENS1_21CollectiveEpilogueFwdINS6_IJS8_SA_S9_EEENS6_IJNS7_ILi1EEESI_SI_EEESC_SE_Li256ELb0ELb1ELb1ELb0EEENS1_19SingleTileSchedulerILb0ELb1ELb1ELi128EEEEEEEEEvNT_6ParamsE,"ax",@progbits
	.align	128
.text._ZN7cutlass13device_kernelIN5flash19enable_sm80_to_sm89INS1_16FlashAttnFwdSm80INS1_25CollectiveMainloopFwdSm80ILi8ELi1ELb0EN4cute5tupleIJNS5_1CILi128EEENS7_ILi64EEENS7_ILi256EEEEEELi256ENS_6half_tEfNS_4arch4Sm80ELb0ELb1ELb1ELb0ELb1ELb0ELb1ELb1EEENS1_21CollectiveEpilogueFwdINS6_IJS8_SA_S9_EEENS6_IJNS7_ILi1EEESI_SI_EEESC_SE_Li256ELb0ELb1ELb1ELb0EEENS1_19SingleTileSchedulerILb0ELb1ELb1ELi128EEEEEEEEEvNT_6ParamsE:
        .type           _ZN7cutlass13device_kernelIN5flash19enable_sm80_to_sm89INS1_16FlashAttnFwdSm80INS1_25CollectiveMainloopFwdSm80ILi8ELi1ELb0EN4cute5tupleIJNS5_1CILi128EEENS7_ILi64EEENS7_ILi256EEEEEELi256ENS_6half_tEfNS_4arch4Sm80ELb0ELb1ELb1ELb0ELb1ELb0ELb1ELb1EEENS1_21CollectiveEpilogueFwdINS6_IJS8_SA_S9_EEENS6_IJNS7_ILi1EEESI_SI_EEESC_SE_Li256ELb0ELb1ELb1ELb0EEENS1_19SingleTileSchedulerILb0ELb1ELb1ELi128EEEEEEEEEvNT_6ParamsE,@function
        .size           _ZN7cutlass13device_kernelIN5flash19enable_sm80_to_sm89INS1_16FlashAttnFwdSm80INS1_25CollectiveMainloopFwdSm80ILi8ELi1ELb0EN4cute5tupleIJNS5_1CILi128EEENS7_ILi64EEENS7_ILi256EEEEEELi256ENS_6half_tEfNS_4arch4Sm80ELb0ELb1ELb1ELb0ELb1ELb0ELb1ELb1EEENS1_21CollectiveEpilogueFwdINS6_IJS8_SA_S9_EEENS6_IJNS7_ILi1EEESI_SI_EEESC_SE_Li256ELb0ELb1ELb1ELb0EEENS1_19SingleTileSchedulerILb0ELb1ELb1ELi128EEEEEEEEEvNT_6ParamsE,(.L_x_48 - _ZN7cutlass13device_kernelIN5flash19enable_sm80_to_sm89INS1_16FlashAttnFwdSm80INS1_25CollectiveMainloopFwdSm80ILi8ELi1ELb0EN4cute5tupleIJNS5_1CILi128EEENS7_ILi64EEENS7_ILi256EEEEEELi256ENS_6half_tEfNS_4arch4Sm80ELb0ELb1ELb1ELb0ELb1ELb0ELb1ELb1EEENS1_21CollectiveEpilogueFwdINS6_IJS8_SA_S9_EEENS6_IJNS7_ILi1EEESI_SI_EEESC_SE_Li256ELb0ELb1ELb1ELb0EEENS1_19SingleTileSchedulerILb0ELb1ELb1ELi128EEEEEEEEEvNT_6ParamsE)
        .other          _ZN7cutlass13device_kernelIN5flash19enable_sm80_to_sm89INS1_16FlashAttnFwdSm80INS1_25CollectiveMainloopFwdSm80ILi8ELi1ELb0EN4cute5tupleIJNS5_1CILi128EEENS7_ILi64EEENS7_ILi256EEEEEELi256ENS_6half_tEfNS_4arch4Sm80ELb0ELb1ELb1ELb0ELb1ELb0ELb1ELb1EEENS1_21CollectiveEpilogueFwdINS6_IJS8_SA_S9_EEENS6_IJNS7_ILi1EEESI_SI_EEESC_SE_Li256ELb0ELb1ELb1ELb0EEENS1_19SingleTileSchedulerILb0ELb1ELb1ELi128EEEEEEEEEvNT_6ParamsE,@"STO_CUDA_ENTRY STV_DEFAULT"
_ZN7cutlass13device_kernelIN5flash19enable_sm80_to_sm89INS1_16FlashAttnFwdSm80INS1_25CollectiveMainloopFwdSm80ILi8ELi1ELb0EN4cute5tupleIJNS5_1CILi128EEENS7_ILi64EEENS7_ILi256EEEEEELi256ENS_6half_tEfNS_4arch4Sm80ELb0ELb1ELb1ELb0ELb1ELb0ELb1ELb1EEENS1_21CollectiveEpilogueFwdINS6_IJS8_SA_S9_EEENS6_IJNS7_ILi1EEESI_SI_EEESC_SE_Li256ELb0ELb1ELb1ELb0EEENS1_19SingleTileSchedulerILb0ELb1ELb1ELi128EEEEEEEEEvNT_6ParamsE:
[----:B------:R-:W-:Y:S01]  /*0000*/  LDC R1, c[0x0][0x37c] ;  /* 0x0000df00ff017b82 */ /* 0x000fe20000000800 */
[----:B------:R-:W-:Y:S05]  /*0010*/  EXIT ;  /* 0x000000000000794d */ /* 0x000fea0003800000 */
.L_x_12:
        /* <DEDUP_REMOVED lines=14> */
.L_x_48:


//--------------------- .text._ZN7cutlass13device_kernelIN5flash19enable_sm80_to_sm89INS1_16FlashAttnFwdSm80INS1_25CollectiveMainloopFwdSm80ILi8ELi1ELb0EN4cute5tupleIJNS5_1CILi128EEENS7_ILi64EEENS7_ILi256EEEEEELi256ENS_6half_tEfNS_4arch4Sm80ELb0ELb1ELb1ELb1ELb1ELb0ELb1ELb1EEENS1_21CollectiveEpilogueFwdINS6_IJS8_SA_S9_EEENS6_IJNS7_ILi1EEESI_SI_EEESC_SE_Li256ELb1ELb1ELb1ELb0EEENS1_36VarlenDynamicPersistentTileSchedulerILi128ELi64ELi256ELi256ELb1ELb1ELb0ELb1ELb0ELb1EEEEEEEEEvNT_6ParamsE --------------------------
	.section	.text._ZN7cutlass13device_kernelIN5flash19enable_sm80_to_sm89INS1_16FlashAttnFwdSm80INS1_25CollectiveMainloopFwdSm80ILi8ELi1ELb0EN4cute5tupleIJNS5_1CILi128EEENS7_ILi64EEENS7_ILi256EEEEEELi256ENS_6half_tEfNS_4arch4Sm80ELb0ELb1ELb1ELb1ELb1ELb0ELb1ELb1EEENS1_21CollectiveEpilogueFwdINS6_IJS8_SA_S9_EEENS6_IJNS7_ILi1EEESI_SI_EEESC_SE_Li256ELb1ELb1ELb1ELb0EEENS1_36VarlenDynamicPersistentTileSchedulerILi128ELi64ELi256ELi256ELb1ELb1ELb0ELb1ELb0ELb1EEEEEEEEEvNT_6ParamsE,"ax",@progbits
	.align	128
.text._ZN7cutlass13device_kernelIN5flash19enable_sm80_to_sm89INS1_16FlashAttnFwdSm80INS1_25CollectiveMainloopFwdSm80ILi8ELi1ELb0EN4cute5tupleIJNS5_1CILi128EEENS7_ILi64EEENS7_ILi256EEEEEELi256ENS_6half_tEfNS_4arch4Sm80ELb0ELb1ELb1ELb1ELb1ELb0ELb1ELb1EEENS1_21CollectiveEpilogueFwdINS6_IJS8_SA_S9_EEENS6_IJNS7_ILi1EEESI_SI_EEESC_SE_Li256ELb1ELb1ELb1ELb0EEENS1_36VarlenDynamicPersistentTileSchedulerILi128ELi64ELi256ELi256ELb1ELb1ELb0ELb1ELb0ELb1EEEEEEEEEvNT_6ParamsE:
        .type           _ZN7cutlass13device_kernelIN5flash19enable_sm80_to_sm89INS1_16FlashAttnFwdSm80INS1_25CollectiveMainloopFwdSm80ILi8ELi1ELb0EN4cute5tupleIJNS5_1CILi128EEENS7_ILi64EEENS7_ILi256EEEEEELi256ENS_6half_tEfNS_4arch4Sm80ELb0ELb1ELb1ELb1ELb1ELb0ELb1ELb1EEENS1_21CollectiveEpilogueFwdINS6_IJS8_SA_S9_EEENS6_IJNS7_ILi1EEESI_SI_EEESC_SE_Li256ELb1ELb1ELb1ELb0EEENS1_36VarlenDynamicPersistentTileSchedulerILi128ELi64ELi256ELi256ELb1ELb1ELb0ELb1ELb0ELb1EEEEEEEEEvNT_6ParamsE,@function
        .size           _ZN7cutlass13device_kernelIN5flash19enable_sm80_to_sm89INS1_16FlashAttnFwdSm80INS1_25CollectiveMainloopFwdSm80ILi8ELi1ELb0EN4cute5tupleIJNS5_1CILi128EEENS7_ILi64EEENS7_ILi256EEEEEELi256ENS_6half_tEfNS_4arch4Sm80ELb0ELb1ELb1ELb1ELb1ELb0ELb1ELb1EEENS1_21CollectiveEpilogueFwdINS6_IJS8_SA_S9_EEENS6_IJNS7_ILi1EEESI_SI_EEESC_SE_Li256ELb1ELb1ELb1ELb0EEENS1_36VarlenDynamicPersistentTileSchedulerILi128ELi64ELi256ELi256ELb1ELb1ELb0ELb1ELb0ELb1EEEEEEEEEvNT_6ParamsE,(.L_x_49 - _ZN7cutlass13device_kernelIN5flash19enable_sm80_to_sm89INS1_16FlashAttnFwdSm80INS1_25CollectiveMainloopFwdSm80ILi8ELi1ELb0EN4cute5tupleIJNS5_1CILi128EEENS7_ILi64EEENS7_ILi256EEEEEELi256ENS_6half_tEfNS_4arch4Sm80ELb0ELb1ELb1ELb1ELb1ELb0ELb1ELb1EEENS1_21CollectiveEpilogueFwdINS6_IJS8_SA_S9_EEENS6_IJNS7_ILi1EEESI_SI_EEESC_SE_Li256ELb1ELb1ELb1ELb0EEENS1_36VarlenDynamicPersistentTileSchedulerILi128ELi64ELi256ELi256ELb1ELb1ELb0ELb1ELb0ELb1EEEEEEEEEvNT_6ParamsE)
        .other          _ZN7cutlass13device_kernelIN5flash19enable_sm80_to_sm89INS1_16FlashAttnFwdSm80INS1_25CollectiveMainloopFwdSm80ILi8ELi1ELb0EN4cute5tupleIJNS5_1CILi128EEENS7_ILi64EEENS7_ILi256EEEEEELi256ENS_6half_tEfNS_4arch4Sm80ELb0ELb1ELb1ELb1ELb1ELb0ELb1ELb1EEENS1_21CollectiveEpilogueFwdINS6_IJS8_SA_S9_EEENS6_IJNS7_ILi1EEESI_SI_EEESC_SE_Li256ELb1ELb1ELb1ELb0EEENS1_36VarlenDynamicPersistentTileSchedulerILi128ELi64ELi256ELi256ELb1ELb1ELb0ELb1ELb0ELb1EEEEEEEEEvNT_6ParamsE,@"STO_CUDA_ENTRY STV_DEFAULT"
_ZN7cutlass13device_kernelIN5flash19enable_sm80_to_sm89INS1_16FlashAttnFwdSm80INS1_25CollectiveMainloopFwdSm80ILi8ELi1ELb0EN4cute5tupleIJNS5_1CILi128EEENS7_ILi64EEENS7_ILi256EEEEEELi256ENS_6half_tEfNS_4arch4Sm80ELb0ELb1ELb1ELb1ELb1ELb0ELb1ELb1EEENS1_21CollectiveEpilogueFwdINS6_IJS8_SA_S9_EEENS6_IJNS7_ILi1EEESI_SI_EEESC_SE_Li256ELb1ELb1ELb1ELb0EEENS1_36VarlenDynamicPersistentTileSchedulerILi128ELi64ELi256ELi256ELb1ELb1ELb0ELb1ELb0ELb1EEEEEEEEEvNT_6ParamsE:
[----:B------:R-:W-:Y:S01]  /*0000*/  LDC R1, c[0x0][0x37c] ;  /* 0x0000df00ff017b82 */ /* 0x000fe20000000800 */
[----:B------:R-:W-:Y:S05]  /*0010*/  EXIT ;  /* 0x000000000000794d */ /* 0x000fea0003800000 */
.L_x_13:
        /* <DEDUP_REMOVED lines=14> */
.L_x_49:


//--------------------- .text._ZN7cutlass13device_kernelIN5flash19enable_sm80_to_sm89INS1_16FlashAttnFwdSm80INS1_25CollectiveMainloopFwdSm80ILi8ELi1ELb0EN4cute5tupleIJNS5_1CILi128EEENS7_ILi48EEENS7_ILi256EEEEEELi256ENS_6half_tEfNS_4arch4Sm80ELb0ELb1ELb1ELb1ELb1ELb1ELb1ELb1EEENS1_21CollectiveEpilogueFwdINS6_IJS8_SA_S9_EEENS6_IJNS7_ILi1EEESI_SI_EEESC_SE_Li256ELb1ELb1ELb1ELb0EEENS1_36VarlenDynamicPersistentTileSchedulerILi128ELi48ELi256ELi256ELb1ELb1ELb0ELb1ELb0ELb1EEEEEEEEEvNT_6ParamsE --------------------------
	.section	.text._ZN7cutlass13device_kernelIN5flash19enable_sm80_to_sm89INS1_16FlashAttnFwdSm80INS1_25CollectiveMainloopFwdSm80ILi8ELi1ELb0EN4cute5tupleIJNS5_1CILi128EEENS7_ILi48EEENS7_ILi256EEEEEELi256ENS_6half_tEfNS_4arch4Sm80ELb0ELb1ELb1ELb1ELb1ELb1ELb1ELb1EEENS1_21CollectiveEpilogueFwdINS6_IJS8_SA_S9_EEENS6_IJNS7_ILi1EEESI_SI_EEESC_SE_Li256ELb1ELb1ELb1ELb0EEENS1_36VarlenDynamicPersistentTileSchedulerILi128ELi48ELi256ELi256ELb1ELb1ELb0ELb1ELb0ELb1EEEEEEEEEvNT_6ParamsE,"ax",@progbits
	.align	128
.text._ZN7cutlass13device_kernelIN5flash19enable_sm80_to_sm89INS1_16FlashAttnFwdSm80INS1_25CollectiveMainloopFwdSm80ILi8ELi1ELb0EN4cute5tupleIJNS5_1CILi128EEENS7_ILi48EEENS7_ILi256EEEEEELi256ENS_6half_tEfNS_4arch4Sm80ELb0ELb1ELb1ELb1ELb1ELb1ELb1ELb1EEENS1_21CollectiveEpilogueFwdINS6_IJS8_SA_S9_EEENS6_IJNS7_ILi1EEESI_SI_EEESC_SE_Li256ELb1ELb1ELb1ELb0EEENS1_36VarlenDynamicPersistentTileSchedulerILi128ELi48ELi256ELi256ELb1ELb1ELb0ELb1ELb0ELb1EEEEEEEEEvNT_6ParamsE:
        .type           _ZN7cutlass13device_kernelIN5flash19enable_sm80_to_sm89INS1_16FlashAttnFwdSm80INS1_25CollectiveMainloopFwdSm80ILi8ELi1ELb0EN4cute5tupleIJNS5_1CILi128EEENS7_ILi48EEENS7_ILi256EEEEEELi256ENS_6half_tEfNS_4arch4Sm80ELb0ELb1ELb1ELb1ELb1ELb1ELb1ELb1EEENS1_21CollectiveEpilogueFwdINS6_IJS8_SA_S9_EEENS6_IJNS7_ILi1EEESI_SI_EEESC_SE_Li256ELb1ELb1ELb1ELb0EEENS1_36VarlenDynamicPersistentTileSchedulerILi128ELi48ELi256ELi256ELb1ELb1ELb0ELb1ELb0ELb1EEEEEEEEEvNT_6ParamsE,@function
        .size           _ZN7cutlass13device_kernelIN5flash19enable_sm80_to_sm89INS1_16FlashAttnFwdSm80INS1_25CollectiveMainloopFwdSm80ILi8ELi1ELb0EN4cute5tupleIJNS5_1CILi128EEENS7_ILi48EEENS7_ILi256EEEEEELi256ENS_6half_tEfNS_4arch4Sm80ELb0ELb1ELb1ELb1ELb1ELb1ELb1ELb1EEENS1_21CollectiveEpilogueFwdINS6_IJS8_SA_S9_EEENS6_IJNS7_ILi1EEESI_SI_EEESC_SE_Li256ELb1ELb1ELb1ELb0EEENS1_36VarlenDynamicPersistentTileSchedulerILi128ELi48ELi256ELi256ELb1ELb1ELb0ELb1ELb0ELb1EEEEEEEEEvNT_6ParamsE,(.L_x_50 - _ZN7cutlass13device_kernelIN5flash19enable_sm80_to_sm89INS1_16FlashAttnFwdSm80INS1_25CollectiveMainloopFwdSm80ILi8ELi1ELb0EN4cute5tupleIJNS5_1CILi128EEENS7_ILi48EEENS7_ILi256EEEEEELi256ENS_6half_tEfNS_4arch4Sm80ELb0ELb1ELb1ELb1ELb1ELb1ELb1ELb1EEENS1_21CollectiveEpilogueFwdINS6_IJS8_SA_S9_EEENS6_IJNS7_ILi1EEESI_SI_EEESC_SE_Li256ELb1ELb1ELb1ELb0EEENS1_36VarlenDynamicPersistentTileSchedulerILi128ELi48ELi256ELi256ELb1ELb1ELb0ELb1ELb0ELb1EEEEEEEEEvNT_6ParamsE)
        .other          _ZN7cutlass13device_kernelIN5flash19enable_sm80_to_sm89INS1_16FlashAttnFwdSm80INS1_25CollectiveMainloopFwdSm80ILi8ELi1ELb0EN4cute5tupleIJNS5_1CILi128EEENS7_ILi48EEENS7_ILi256EEEEEELi256ENS_6half_tEfNS_4arch4Sm80ELb0ELb1ELb1ELb1ELb1ELb1ELb1ELb1EEENS1_21CollectiveEpilogueFwdINS6_IJS8_SA_S9_EEENS6_IJNS7_ILi1EEESI_SI_EEESC_SE_Li256ELb1ELb1ELb1ELb0EEENS1_36VarlenDynamicPersistentTileSchedulerILi128ELi48ELi256ELi256ELb1ELb1ELb0ELb1ELb0ELb1EEEEEEEEEvNT_6ParamsE,@"STO_CUDA_ENTRY STV_DEFAULT"
_ZN7cutlass13device_kernelIN5flash19enable_sm80_to_sm89INS1_16FlashAttnFwdSm80INS1_25CollectiveMainloopFwdSm80ILi8ELi1ELb0EN4cute5tupleIJNS5_1CILi128EEENS7_ILi48EEENS7_ILi256EEEEEELi256ENS_6half_tEfNS_4arch4Sm80ELb0ELb1ELb1ELb1ELb1ELb1ELb1ELb1EEENS1_21CollectiveEpilogueFwdINS6_IJS8_SA_S9_EEENS6_IJNS7_ILi1EEESI_SI_EEESC_SE_Li256ELb1ELb1ELb1ELb0EEENS1_36VarlenDynamicPersistentTileSchedulerILi128ELi48ELi256ELi256ELb1ELb1ELb0ELb1ELb0ELb1EEEEEEEEEvNT_6ParamsE:
[----:B------:R-:W-:Y:S01]  /*0000*/  LDC R1, c[0x0][0x37c] ;  /* 0x0000df00ff017b82 */ /* 0x000fe20000000800 */
[----:B------:R-:W-:Y:S05]  /*0010*/  EXIT ;  /* 0x000000000000794d */ /* 0x000fea0003800000 */
.L_x_14:
        /* <DEDUP_REMOVED lines=14> */
.L_x_50:


//--------------------- .text._ZN7cutlass13device_kernelIN5flash19enable_sm80_to_sm89INS1_16FlashAttnFwdSm80INS1_25CollectiveMainloopFwdSm80ILi8ELi1ELb0EN4cute5tupleIJNS5_1CILi128EEENS7_ILi96EEENS7_ILi256EEEEEELi256ENS_6half_tEfNS_4arch4Sm80ELb1ELb0ELb1ELb0ELb1ELb0ELb1ELb1EEENS1_21CollectiveEpilogueFwdINS6_IJS8_SA_S9_EEENS6_IJNS7_ILi1EEESI_SI_EEESC_SE_Li256ELb0ELb1ELb1ELb0EEENS1_30DynamicPersistentTileSchedulerILi256ELi256ELb1ELb1ELb0EEEEEEEEEvNT_6ParamsE --------------------------
	.section	.text._ZN7cutlass13device_kernelIN5flash19enable_sm80_to_sm89INS1_16FlashAttnFwdSm80INS1_25CollectiveMainloopFwdSm80ILi8ELi1ELb0EN4cute5tupleIJNS5_1CILi128EEENS7_ILi96EEENS7_ILi256EEEEEELi256ENS_6half_tEfNS_4arch4Sm80ELb1ELb0ELb1ELb0ELb1ELb0ELb1ELb1EEENS1_21CollectiveEpilogueFwdINS6_IJS8_SA_S9_EEENS6_IJNS7_ILi1EEESI_SI_EEESC_SE_Li256ELb0ELb1ELb1ELb0EEENS1_30DynamicPersistentTileSchedulerILi256ELi256ELb1ELb1ELb0EEEEEEEEEvNT_6ParamsE,"ax",@progbits
	.align	128
.text._ZN7cutlass13device_kernelIN5flash19enable_sm80_to_sm89INS1_16FlashAttnFwdSm80INS1_25CollectiveMainloopFwdSm80ILi8ELi1ELb0EN4cute5tupleIJNS5_1CILi128EEENS7_ILi96EEENS7_ILi256EEEEEELi256ENS_6half_tEfNS_4arch4Sm80ELb1ELb0ELb1ELb0ELb1ELb0ELb1ELb1EEENS1_21CollectiveEpilogueFwdINS6_IJS8_SA_S9_EEENS6_IJNS7_ILi1EEESI_SI_EEESC_SE_Li256ELb0ELb1ELb1ELb0EEENS1_30DynamicPersistentTileSchedulerILi256ELi256ELb1ELb1ELb0EEEEEEEEEvNT_6ParamsE:
        .type           _ZN7cutlass13device_kernelIN5flash19enable_sm80_to_sm89INS1_16FlashAttnFwdSm80INS1_25CollectiveMainloopFwdSm80ILi8ELi1ELb0EN4cute5tupleIJNS5_1CILi128EEENS7_ILi96EEENS7_ILi256EEEEEELi256ENS_6half_tEfNS_4arch4Sm80ELb1ELb0ELb1ELb0ELb1ELb0ELb1ELb1EEENS1_21CollectiveEpilogueFwdINS6_IJS8_SA_S9_EEENS6_IJNS7_ILi1EEESI_SI_EEESC_SE_Li256ELb0ELb1ELb1ELb0EEENS1_30DynamicPersistentTileSchedulerILi256ELi256ELb1ELb1ELb0EEEEEEEEEvNT_6ParamsE,@function
        .size           _ZN7cutlass13device_kernelIN5flash19enable_sm80_to_sm89INS1_16FlashAttnFwdSm80INS1_25CollectiveMainloopFwdSm80ILi8ELi1ELb0EN4cute5tupleIJNS5_1CILi128EEENS7_ILi96EEENS7_ILi256EEEEEELi256ENS_6half_tEfNS_4arch4Sm80ELb1ELb0ELb1ELb0ELb1ELb0ELb1ELb1EEENS1_21CollectiveEpilogueFwdINS6_IJS8_SA_S9_EEENS6_IJNS7_ILi1EEESI_SI_EEESC_SE_Li256ELb0ELb1ELb1ELb0EEENS1_30DynamicPersistentTileSchedulerILi256ELi256ELb1ELb1ELb0EEEEEEEEEvNT_6ParamsE,(.L_x_51 - _ZN7cutlass13device_kernelIN5flash19enable_sm80_to_sm89INS1_16FlashAttnFwdSm80INS1_25CollectiveMainloopFwdSm80ILi8ELi1ELb0EN4cute5tupleIJNS5_1CILi128EEENS7_ILi96EEENS7_ILi256EEEEEELi256ENS_6half_tEfNS_4arch4Sm80ELb1ELb0ELb1ELb0ELb1ELb0ELb1ELb1EEENS1_21CollectiveEpilogueFwdINS6_IJS8_SA_S9_EEENS6_IJNS7_ILi1EEESI_SI_EEESC_SE_Li256ELb0ELb1ELb1ELb0EEENS1_30DynamicPersistentTileSchedulerILi256ELi256ELb1ELb1ELb0EEEEEEEEEvNT_6ParamsE)
        .other          _ZN7cutlass13device_kernelIN5flash19enable_sm80_to_sm89INS1_16FlashAttnFwdSm80INS1_25CollectiveMainloopFwdSm80ILi8ELi1ELb0EN4cute5tupleIJNS5_1CILi128EEENS7_ILi96EEENS7_ILi256EEEEEELi256ENS_6half_tEfNS_4arch4Sm80ELb1ELb0ELb1ELb0ELb1ELb0ELb1ELb1EEENS1_21CollectiveEpilogueFwdINS6_IJS8_SA_S9_EEENS6_IJNS7_ILi1EEESI_SI_EEESC_SE_Li256ELb0ELb1ELb1ELb0EEENS1_30DynamicPersistentTileSchedulerILi256ELi256ELb1ELb1ELb0EEEEEEEEEvNT_6ParamsE,@"STO_CUDA_ENTRY STV_DEFAULT"
_ZN7cutlass13device_kernelIN5flash19enable_sm80_to_sm89INS1_16FlashAttnFwdSm80INS1_25CollectiveMainloopFwdSm80ILi8ELi1ELb0EN4cute5tupleIJNS5_1CILi128EEENS7_ILi96EEENS7_ILi256EEEEEELi256ENS_6half_tEfNS_4arch4Sm80ELb1ELb0ELb1ELb0ELb1ELb0ELb1ELb1EEENS1_21CollectiveEpilogueFwdINS6_IJS8_SA_S9_EEENS6_IJNS7_ILi1EEESI_SI_EEESC_SE_Li256ELb0ELb1ELb1ELb0EEENS1_30DynamicPersistentTileSchedulerILi256ELi256ELb1ELb1ELb0EEEEEEEEEvNT_6ParamsE:
[----:B------:R-:W-:Y:S01]  /*0000*/  LDC R1, c[0x0][0x37c] ;  /* 0x0000df00ff017b82 */ /* 0x000fe20000000800 */
[----:B------:R-:W-:Y:S05]  /*0010*/  EXIT ;  /* 0x000000000000794d */ /* 0x000fea0003800000 */
.L_x_15:
        /* <DEDUP_REMOVED lines=14> */
.L_x_51:


//--------------------- .text._ZN7cutlass13device_kernelIN5flash19enable_sm80_to_sm89INS1_16FlashAttnFwdSm80INS1_25CollectiveMainloopFwdSm80ILi8ELi1ELb0EN4cute5tupleIJNS5_1CILi128EEENS7_ILi64EEENS7_ILi256EEEEEELi256ENS_6half_tEfNS_4arch4Sm80ELb1ELb0ELb1ELb1ELb1ELb0ELb1ELb1EEENS1_21CollectiveEpilogueFwdINS6_IJS8_SA_S9_EEENS6_IJNS7_ILi1EEESI_SI_EEESC_SE_Li256ELb1ELb1ELb1ELb0EEENS1_36VarlenDynamicPersistentTileSchedulerILi128ELi64ELi256ELi256ELb1ELb1ELb0ELb1ELb1ELb1EEEEEEEEEvNT_6ParamsE --------------------------
	.section	.text._ZN7cutlass13device_kernelIN5flash19enable_sm80_to_sm89INS1_16FlashAttnFwdSm80INS1_25CollectiveMainloopFwdSm80ILi8ELi1ELb0EN4cute5tupleIJNS5_1CILi128EEENS7_ILi64EEENS7_ILi256EEEEEELi256ENS_6half_tEfNS_4arch4Sm80ELb1ELb0ELb1ELb1ELb1ELb0ELb1ELb1EEENS1_21CollectiveEpilogueFwdINS6_IJS8_SA_S9_EEENS6_IJNS7_ILi1EEESI_SI_EEESC_SE_Li256ELb1ELb1ELb1ELb0EEENS1_36VarlenDynamicPersistentTileSchedulerILi128ELi64ELi256ELi256ELb1ELb1ELb0ELb1ELb1ELb1EEEEEEEEEvNT_6ParamsE,"ax",@progbits
	.align	128
.text._ZN7cutlass13device_kernelIN5flash19enable_sm80_to_sm89INS1_16FlashAttnFwdSm80INS1_25CollectiveMainloopFwdSm80ILi8ELi1ELb0EN4cute5tupleIJNS5_1CILi128EEENS7_ILi64EEENS7_ILi256EEEEEELi256ENS_6half_tEfNS_4arch4Sm80ELb1ELb0ELb1ELb1ELb1ELb0ELb1ELb1EEENS1_21CollectiveEpilogueFwdINS6_IJS8_SA_S9_EEENS6_IJNS7_ILi1EEESI_SI_EEESC_SE_Li256ELb1ELb1ELb1ELb0EEENS1_36VarlenDynamicPersistentTileSchedulerILi128ELi64ELi256ELi256ELb1ELb1ELb0ELb1ELb1ELb1EEEEEEEEEvNT_6ParamsE:
        .type           _ZN7cutlass13device_kernelIN5flash19enable_sm80_to_sm89INS1_16FlashAttnFwdSm80INS1_25CollectiveMainloopFwdSm80ILi8ELi1ELb0EN4cute5tupleIJNS5_1CILi128EEENS7_ILi64EEENS7_ILi256EEEEEELi256ENS_6half_tEfNS_4arch4Sm80ELb1ELb0ELb1ELb1ELb1ELb0ELb1ELb1EEENS1_21CollectiveEpilogueFwdINS6_IJS8_SA_S9_EEENS6_IJNS7_ILi1EEESI_SI_EEESC_SE_Li256ELb1ELb1ELb1ELb0EEENS1_36VarlenDynamicPersistentTileSchedulerILi128ELi64ELi256ELi256ELb1ELb1ELb0ELb1ELb1ELb1EEEEEEEEEvNT_6ParamsE,@function
        .size           _ZN7cutlass13device_kernelIN5flash19enable_sm80_to_sm89INS1_16FlashAttnFwdSm80INS1_25CollectiveMainloopFwdSm80ILi8ELi1ELb0EN4cute5tupleIJNS5_1CILi128EEENS7_ILi64EEENS7_ILi256EEEEEELi256ENS_6half_tEfNS_4arch4Sm80ELb1ELb0ELb1ELb1ELb1ELb0ELb1ELb1EEENS1_21CollectiveEpilogueFwdINS6_IJS8_SA_S9_EEENS6_IJNS7_ILi1EEESI_SI_EEESC_SE_Li256ELb1ELb1ELb1ELb0EEENS1_36VarlenDynamicPersistentTileSchedulerILi128ELi64ELi256ELi256ELb1ELb1ELb0ELb1ELb1ELb1EEEEEEEEEvNT_6ParamsE,(.L_x_52 - _ZN7cutlass13device_kernelIN5flash19enable_sm80_to_sm89INS1_16FlashAttnFwdSm80INS1_25CollectiveMainloopFwdSm80ILi8ELi1ELb0EN4cute5tupleIJNS5_1CILi128EEENS7_ILi64EEENS7_ILi256EEEEEELi256ENS_6half_tEfNS_4arch4Sm80ELb1ELb0ELb1ELb1ELb1ELb0ELb1ELb1EEENS1_21CollectiveEpilogueFwdINS6_IJS8_SA_S9_EEENS6_IJNS7_ILi1EEESI_SI_EEESC_SE_Li256ELb1ELb1ELb1ELb0EEENS1_36VarlenDynamicPersistentTileSchedulerILi128ELi64ELi256ELi256ELb1ELb1ELb0ELb1ELb1ELb1EEEEEEEEEvNT_6ParamsE)
        .other          _ZN7cutlass13device_kernelIN5flash19enable_sm80_to_sm89INS1_16FlashAttnFwdSm80INS1_25CollectiveMainloopFwdSm80ILi8ELi1ELb0EN4cute5tupleIJNS5_1CILi128EEENS7_ILi64EEENS7_ILi256EEEEEELi256ENS_6half_tEfNS_4arch4Sm80ELb1ELb0ELb1ELb1ELb1ELb0ELb1ELb1EEENS1_21CollectiveEpilogueFwdINS6_IJS8_SA_S9_EEENS6_IJNS7_ILi1EEESI_SI_EEESC_SE_Li256ELb1ELb1ELb1ELb0EEENS1_36VarlenDynamicPersistentTileSchedulerILi128ELi64ELi256ELi256ELb1ELb1ELb0ELb1ELb1ELb1EEEEEEEEEvNT_6ParamsE,@"STO_CUDA_ENTRY STV_DEFAULT"
_ZN7cutlass13device_kernelIN5flash19enable_sm80_to_sm89INS1_16FlashAttnFwdSm80INS1_25CollectiveMainloopFwdSm80ILi8ELi1ELb0EN4cute5tupleIJNS5_1CILi128EEENS7_ILi64EEENS7_ILi256EEEEEELi256ENS_6half_tEfNS_4arch4Sm80ELb1ELb0ELb1ELb1ELb1ELb0ELb1ELb1EEENS1_21CollectiveEpilogueFwdINS6_IJS8_SA_S9_EEENS6_IJNS7_ILi1EEESI_SI_EEESC_SE_Li256ELb1ELb1ELb1ELb0EEENS1_36VarlenDynamicPersistentTileSchedulerILi128ELi64ELi256ELi256ELb1ELb1ELb0ELb1ELb1ELb1EEEEEEEEEvNT_6ParamsE:
[----:B------:R-:W-:Y:S01]  /*0000*/  LDC R1, c[0x0][0x37c] ;  /* 0x0000df00ff017b82 */ /* 0x000fe20000000800 */
[----:B------:R-:W-:Y:S05]  /*0010*/  EXIT ;  /* 0x000000000000794d */ /* 0x000fea0003800000 */
.L_x_16:
        /* <DEDUP_REMOVED lines=14> */
.L_x_52:


//--------------------- .text._ZN7cutlass13device_kernelIN5flash19enable_sm80_to_sm89INS1_16FlashAttnFwdSm80INS1_25CollectiveMainloopFwdSm80ILi8ELi1ELb0EN4cute5tupleIJNS5_1CILi128EEENS7_ILi48EEENS7_ILi256EEEEEELi256ENS_6half_tEfNS_4arch4Sm80ELb1ELb0ELb1ELb1ELb1ELb1ELb1ELb1EEENS1_21CollectiveEpilogueFwdINS6_IJS8_SA_S9_EEENS6_IJNS7_ILi1EEESI_SI_EEESC_SE_Li256ELb1ELb1ELb1ELb0EEENS1_36VarlenDynamicPersistentTileSchedulerILi128ELi48ELi256ELi256ELb1ELb1ELb0ELb1ELb1ELb1EEEEEEEEEvNT_6ParamsE --------------------------
	.section	.text._ZN7cutlass13device_kernelIN5flash19enable_sm80_to_sm89INS1_16FlashAttnFwdSm80INS1_25CollectiveMainloopFwdSm80ILi8ELi1ELb0EN4cute5tupleIJNS5_1CILi128EEENS7_ILi48EEENS7_ILi256EEEEEELi256ENS_6half_tEfNS_4arch4Sm80ELb1ELb0ELb1ELb1ELb1ELb1ELb1ELb1EEENS1_21CollectiveEpilogueFwdINS6_IJS8_SA_S9_EEENS6_IJNS7_ILi1EEESI_SI_EEESC_SE_Li256ELb1ELb1ELb1ELb0EEENS1_36VarlenDynamicPersistentTileSchedulerILi128ELi48ELi256ELi256ELb1ELb1ELb0ELb1ELb1ELb1EEEEEEEEEvNT_6ParamsE,"ax",@progbits
	.align	128
.text._ZN7cutlass13device_kernelIN5flash19enable_sm80_to_sm89INS1_16FlashAttnFwdSm80INS1_25CollectiveMainloopFwdSm80ILi8ELi1ELb0EN4cute5tupleIJNS5_1CILi128EEENS7_ILi48EEENS7_ILi256EEEEEELi256ENS_6half_tEfNS_4arch4Sm80ELb1ELb0ELb1ELb1ELb1ELb1ELb1ELb1EEENS1_21CollectiveEpilogueFwdINS6_IJS8_SA_S9_EEENS6_IJNS7_ILi1EEESI_SI_EEESC_SE_Li256ELb1ELb1ELb1ELb0EEENS1_36VarlenDynamicPersistentTileSchedulerILi128ELi48ELi256ELi256ELb1ELb1ELb0ELb1ELb1ELb1EEEEEEEEEvNT_6ParamsE:
        .type           _ZN7cutlass13device_kernelIN5flash19enable_sm80_to_sm89INS1_16FlashAttnFwdSm80INS1_25CollectiveMainloopFwdSm80ILi8ELi1ELb0EN4cute5tupleIJNS5_1CILi128EEENS7_ILi48EEENS7_ILi256EEEEEELi256ENS_6half_tEfNS_4arch4Sm80ELb1ELb0ELb1ELb1ELb1ELb1ELb1ELb1EEENS1_21CollectiveEpilogueFwdINS6_IJS8_SA_S9_EEENS6_IJNS7_ILi1EEESI_SI_EEESC_SE_Li256ELb1ELb1ELb1ELb0EEENS1_36VarlenDynamicPersistentTileSchedulerILi128ELi48ELi256ELi256ELb1ELb1ELb0ELb1ELb1ELb1EEEEEEEEEvNT_6ParamsE,@function
        .size           _ZN7cutlass13device_kernelIN5flash19enable_sm80_to_sm89INS1_16FlashAttnFwdSm80INS1_25CollectiveMainloopFwdSm80ILi8ELi1ELb0EN4cute5tupleIJNS5_1CILi128EEENS7_ILi48EEENS7_ILi256EEEEEELi256ENS_6half_tEfNS_4arch4Sm80ELb1ELb0ELb1ELb1ELb1ELb1ELb1ELb1EEENS1_21CollectiveEpilogueFwdINS6_IJS8_SA_S9_EEENS6_IJNS7_ILi1EEESI_SI_EEESC_SE_Li256ELb1ELb1ELb1ELb0EEENS1_36VarlenDynamicPersistentTileSchedulerILi128ELi48ELi256ELi256ELb1ELb1ELb0ELb1ELb1ELb1EEEEEEEEEvNT_6ParamsE,(.L_x_53 - _ZN7cutlass13device_kernelIN5flash19enable_sm80_to_sm89INS1_16FlashAttnFwdSm80INS1_25CollectiveMainloopFwdSm80ILi8ELi1ELb0EN4cute5tupleIJNS5_1CILi128EEENS7_ILi48EEENS7_ILi256EEEEEELi256ENS_6half_tEfNS_4arch4Sm80ELb1ELb0ELb1ELb1ELb1ELb1ELb1ELb1EEENS1_21CollectiveEpilogueFwdINS6_IJS8_SA_S9_EEENS6_IJNS7_ILi1EEESI_SI_EEESC_SE_Li256ELb1ELb1ELb1ELb0EEENS1_36VarlenDynamicPersistentTileSchedulerILi128ELi48ELi256ELi256ELb1ELb1ELb0ELb1ELb1ELb1EEEEEEEEEvNT_6ParamsE)
        .other          _ZN7cutlass13device_kernelIN5flash19enable_sm80_to_sm89INS1_16FlashAttnFwdSm80INS1_25CollectiveMainloopFwdSm80ILi8ELi1ELb0EN4cute5tupleIJNS5_1CILi128EEENS7_ILi48EEENS7_ILi256EEEEEELi256ENS_6half_tEfNS_4arch4Sm80ELb1ELb0ELb1ELb1ELb1ELb1ELb1ELb1EEENS1_21CollectiveEpilogueFwdINS6_IJS8_SA_S9_EEENS6_IJNS7_ILi1EEESI_SI_EEESC_SE_Li256ELb1ELb1ELb1ELb0EEENS1_36VarlenDynamicPersistentTileSchedulerILi128ELi48ELi256ELi256ELb1ELb1ELb0ELb1ELb1ELb1EEEEEEEEEvNT_6ParamsE,@"STO_CUDA_ENTRY STV_DEFAULT"
_ZN7cutlass13device_kernelIN5flash19enable_sm80_to_sm89INS1_16FlashAttnFwdSm80INS1_25CollectiveMainloopFwdSm80ILi8ELi1ELb0EN4cute5tupleIJNS5_1CILi128EEENS7_ILi48EEENS7_ILi256EEEEEELi256ENS_6half_tEfNS_4arch4Sm80ELb1ELb0ELb1ELb1ELb1ELb1ELb1ELb1EEENS1_21CollectiveEpilogueFwdINS6_IJS8_SA_S9_EEENS6_IJNS7_ILi1EEESI_SI_EEESC_SE_Li256ELb1ELb1ELb1ELb0EEENS1_36VarlenDynamicPersistentTileSchedulerILi128ELi48ELi256ELi256ELb1ELb1ELb0ELb1ELb1ELb1EEEEEEEEEvNT_6ParamsE:
[----:B------:R-:W-:Y:S01]  /*0000*/  LDC R1, c[0x0][0x37c] ;  /* 0x0000df00ff017b82 */ /* 0x000fe20000000800 */
[----:B------:R-:W-:Y:S05]  /*0010*/  EXIT ;  /* 0x000000000000794d */ /* 0x000fea0003800000 */
.L_x_17:
        /* <DEDUP_REMOVED lines=14> */
.L_x_53:


//--------------------- .text._ZN7cutlass13device_kernelIN5flash19enable_sm80_to_sm89INS1_16FlashAttnFwdSm80INS1_25CollectiveMainloopFwdSm80ILi8ELi1ELb1EN4cute5tupleIJNS5_1CILi128EEENS7_ILi64EEENS7_ILi256EEEEEELi256ENS_6half_tEfNS_4arch4Sm80ELb0ELb0ELb0ELb0ELb1ELb0ELb1ELb1EEENS1_21CollectiveEpilogueFwdINS6_IJS8_SA_S9_EEENS6_IJNS7_ILi1EEESI_SI_EEESC_SE_Li256ELb0ELb1ELb1ELb0EEENS1_19SingleTileSchedulerILb0ELb1ELb1ELi128EEEEEEEEEvNT_6ParamsE --------------------------
	.section	.text._ZN7cutlass13device_kernelIN5flash19enable_sm80_to_sm89INS1_16FlashAttnFwdSm80INS1_25CollectiveMainloopFwdSm80ILi8ELi1ELb1EN4cute5tupleIJNS5_1CILi128EEENS7_ILi64EEENS7_ILi256EEEEEELi256ENS_6half_tEfNS_4arch4Sm80ELb0ELb0ELb0ELb0ELb1ELb0ELb1ELb1EEENS1_21CollectiveEpilogueFwdINS6_IJS8_SA_S9_EEENS6_IJNS7_ILi1EEESI_SI_EEESC_SE_Li256ELb0ELb1ELb1ELb0EEENS1_19SingleTileSchedulerILb0ELb1ELb1ELi128EEEEEEEEEvNT_6ParamsE,"ax",@progbits
	.align	128
.text._ZN7cutlass13device_kernelIN5flash19enable_sm80_to_sm89INS1_16FlashAttnFwdSm80INS1_25CollectiveMainloopFwdSm80ILi8ELi1ELb1EN4cute5tupleIJNS5_1CILi128EEENS7_ILi64EEENS7_ILi256EEEEEELi256ENS_6half_tEfNS_4arch4Sm80ELb0ELb0ELb0ELb0ELb1ELb0ELb1ELb1EEENS1_21CollectiveEpilogueFwdINS6_IJS8_SA_S9_EEENS6_IJNS7_ILi1EEESI_SI_EEESC_SE_Li256ELb0ELb1ELb1ELb0EEENS1_19SingleTileSchedulerILb0ELb1ELb1ELi128EEEEEEEEEvNT_6ParamsE:
        .type           _ZN7cutlass13device_kernelIN5flash19enable_sm80_to_sm89INS1_16FlashAttnFwdSm80INS1_25CollectiveMainloopFwdSm80ILi8ELi1ELb1EN4cute5tupleIJNS5_1CILi128EEENS7_ILi64EEENS7_ILi256EEEEEELi256ENS_6half_tEfNS_4arch4Sm80ELb0ELb0ELb0ELb0ELb1ELb0ELb1ELb1EEENS1_21CollectiveEpilogueFwdINS6_IJS8_SA_S9_EEENS6_IJNS7_ILi1EEESI_SI_EEESC_SE_Li256ELb0ELb1ELb1ELb0EEENS1_19SingleTileSchedulerILb0ELb1ELb1ELi128EEEEEEEEEvNT_6ParamsE,@function
        .size           _ZN7cutlass13device_kernelIN5flash19enable_sm80_to_sm89INS1_16FlashAttnFwdSm80INS1_25CollectiveMainloopFwdSm80ILi8ELi1ELb1EN4cute5tupleIJNS5_1CILi128EEENS7_ILi64EEENS7_ILi256EEEEEELi256ENS_6half_tEfNS_4arch4Sm80ELb0ELb0ELb0ELb0ELb1ELb0ELb1ELb1EEENS1_21CollectiveEpilogueFwdINS6_IJS8_SA_S9_EEENS6_IJNS7_ILi1EEESI_SI_EEESC_SE_Li256ELb0ELb1ELb1ELb0EEENS1_19SingleTileSchedulerILb0ELb1ELb1ELi128EEEEEEEEEvNT_6ParamsE,(.L_x_54 - _ZN7cutlass13device_kernelIN5flash19enable_sm80_to_sm89INS1_16FlashAttnFwdSm80INS1_25CollectiveMainloopFwdSm80ILi8ELi1ELb1EN4cute5tupleIJNS5_1CILi128EEENS7_ILi64EEENS7_ILi256EEEEEELi256ENS_6half_tEfNS_4arch4Sm80ELb0ELb0ELb0ELb0ELb1ELb0ELb1ELb1EEENS1_21CollectiveEpilogueFwdINS6_IJS8_SA_S9_EEENS6_IJNS7_ILi1EEESI_SI_EEESC_SE_Li256ELb0ELb1ELb1ELb0EEENS1_19SingleTileSchedulerILb0ELb1ELb1ELi128EEEEEEEEEvNT_6ParamsE)
        .other          _ZN7cutlass13device_kernelIN5flash19enable_sm80_to_sm89INS1_16FlashAttnFwdSm80INS1_25CollectiveMainloopFwdSm80ILi8ELi1ELb1EN4cute5tupleIJNS5_1CILi128EEENS7_ILi64EEENS7_ILi256EEEEEELi256ENS_6half_tEfNS_4arch4Sm80ELb0ELb0ELb0ELb0ELb1ELb0ELb1ELb1EEENS1_21CollectiveEpilogueFwdINS6_IJS8_SA_S9_EEENS6_IJNS7_ILi1EEESI_SI_EEESC_SE_Li256ELb0ELb1ELb1ELb0EEENS1_19SingleTileSchedulerILb0ELb1ELb1ELi128EEEEEEEEEvNT_6ParamsE,@"STO_CUDA_ENTRY STV_DEFAULT"
_ZN7cutlass13device_kernelIN5flash19enable_sm80_to_sm89INS1_16FlashAttnFwdSm80INS1_25CollectiveMainloopFwdSm80ILi8ELi1ELb1EN4cute5tupleIJNS5_1CILi128EEENS7_ILi64EEENS7_ILi256EEEEEELi256ENS_6half_tEfNS_4arch4Sm80ELb0ELb0ELb0ELb0ELb1ELb0ELb1ELb1EEENS1_21CollectiveEpilogueFwdINS6_IJS8_SA_S9_EEENS6_IJNS7_ILi1EEESI_SI_EEESC_SE_Li256ELb0ELb1ELb1ELb0EEENS1_19SingleTileSchedulerILb0ELb1ELb1ELi128EEEEEEEEEvNT_6ParamsE:
[----:B------:R-:W-:Y:S01]  /*0000*/  LDC R1, c[0x0][0x37c] ;  /* 0x0000df00ff017b82 */ /* 0x000fe20000000800 */
[----:B------:R-:W-:Y:S05]  /*0010*/  EXIT ;  /* 0x000000000000794d */ /* 0x000fea0003800000 */
.L_x_18:
        /* <DEDUP_REMOVED lines=14> */
.L_x_54:


//--------------------- .text._ZN7cutlass13device_kernelIN5flash19enable_sm80_to_sm89INS1_16FlashAttnFwdSm80INS1_25CollectiveMainloopFwdSm80ILi8ELi1ELb1EN4cute5tupleIJNS5_1CILi128EEENS7_ILi48EEENS7_ILi256EEEEEELi256ENS_6half_tEfNS_4arch4Sm80ELb0ELb0ELb0ELb1ELb1ELb0ELb1ELb1EEENS1_21CollectiveEpilogueFwdINS6_IJS8_SA_S9_EEENS6_IJNS7_ILi1EEESI_SI_EEESC_SE_Li256ELb1ELb1ELb1ELb0EEENS1_36VarlenDynamicPersistentTileSchedulerILi128ELi48ELi256ELi256ELb1ELb1ELb0ELb0ELb1ELb1EEEEEEEEEvNT_6ParamsE --------------------------
	.section	.text._ZN7cutlass13device_kernelIN5flash19enable_sm80_to_sm89INS1_16FlashAttnFwdSm80INS1_25CollectiveMainloopFwdSm80ILi8ELi1ELb1EN4cute5tupleIJNS5_1CILi128EEENS7_ILi48EEENS7_ILi256EEEEEELi256ENS_6half_tEfNS_4arch4Sm80ELb0ELb0ELb0ELb1ELb1ELb0ELb1ELb1EEENS1_21CollectiveEpilogueFwdINS6_IJS8_SA_S9_EEENS6_IJNS7_ILi1EEESI_SI_EEESC_SE_Li256ELb1ELb1ELb1ELb0EEENS1_36VarlenDynamicPersistentTileSchedulerILi128ELi48ELi256ELi256ELb1ELb1ELb0ELb0ELb1ELb1EEEEEEEEEvNT_6ParamsE,"ax",@progbits
	.align	128
.text._ZN7cutlass13device_kernelIN5flash19enable_sm80_to_sm89INS1_16FlashAttnFwdSm80INS1_25CollectiveMainloopFwdSm80ILi8ELi1ELb1EN4cute5tupleIJNS5_1CILi128EEENS7_ILi48EEENS7_ILi256EEEEEELi256ENS_6half_tEfNS_4arch4Sm80ELb0ELb0ELb0ELb1ELb1ELb0ELb1ELb1EEENS1_21CollectiveEpilogueFwdINS6_IJS8_SA_S9_EEENS6_IJNS7_ILi1EEESI_SI_EEESC_SE_Li256ELb1ELb1ELb1ELb0EEENS1_36VarlenDynamicPersistentTileSchedulerILi128ELi48ELi256ELi256ELb1ELb1ELb0ELb0ELb1ELb1EEEEEEEEEvNT_6ParamsE:
        .type           _ZN7cutlass13device_kernelIN5flash19enable_sm80_to_sm89INS1_16FlashAttnFwdSm80INS1_25CollectiveMainloopFwdSm80ILi8ELi1ELb1EN4cute5tupleIJNS5_1CILi128EEENS7_ILi48EEENS7_ILi256EEEEEELi256ENS_6half_tEfNS_4arch4Sm80ELb0ELb0ELb0ELb1ELb1ELb0ELb1ELb1EEENS1_21CollectiveEpilogueFwdINS6_IJS8_SA_S9_EEENS6_IJNS7_ILi1EEESI_SI_EEESC_SE_Li256ELb1ELb1ELb1ELb0EEENS1_36VarlenDynamicPersistentTileSchedulerILi128ELi48ELi256ELi256ELb1ELb1ELb0ELb0ELb1ELb1EEEEEEEEEvNT_6ParamsE,@function
        .size           _ZN7cutlass13device_kernelIN5flash19enable_sm80_to_sm89INS1_16FlashAttnFwdSm80INS1_25CollectiveMainloopFwdSm80ILi8ELi1ELb1EN4cute5tupleIJNS5_1CILi128EEENS7_ILi48EEENS7_ILi256EEEEEELi256ENS_6half_tEfNS_4arch4Sm80ELb0ELb0ELb0ELb1ELb1ELb0ELb1ELb1EEENS1_21CollectiveEpilogueFwdINS6_IJS8_SA_S9_EEENS6_IJNS7_ILi1EEESI_SI_EEESC_SE_Li256ELb1ELb1ELb1ELb0EEENS1_36VarlenDynamicPersistentTileSchedulerILi128ELi48ELi256ELi256ELb1ELb1ELb0ELb0ELb1ELb1EEEEEEEEEvNT_6ParamsE,(.L_x_55 - _ZN7cutlass13device_kernelIN5flash19enable_sm80_to_sm89INS1_16FlashAttnFwdSm80INS1_25CollectiveMainloopFwdSm80ILi8ELi1ELb1EN4cute5tupleIJNS5_1CILi128EEENS7_ILi48EEENS7_ILi256EEEEEELi256ENS_6half_tEfNS_4arch4Sm80ELb0ELb0ELb0ELb1ELb1ELb0ELb1ELb1EEENS1_21CollectiveEpilogueFwdINS6_IJS8_SA_S9_EEENS6_IJNS7_ILi1EEESI_SI_EEESC_SE_Li256ELb1ELb1ELb1ELb0EEENS1_36VarlenDynamicPersistentTileSchedulerILi128ELi48ELi256ELi256ELb1ELb1ELb0ELb0ELb1ELb1EEEEEEEEEvNT_6ParamsE)
        .other          _ZN7cutlass13device_kernelIN5flash19enable_sm80_to_sm89INS1_16FlashAttnFwdSm80INS1_25CollectiveMainloopFwdSm80ILi8ELi1ELb1EN4cute5tupleIJNS5_1CILi128EEENS7_ILi48EEENS7_ILi256EEEEEELi256ENS_6half_tEfNS_4arch4Sm80ELb0ELb0ELb0ELb1ELb1ELb0ELb1ELb1EEENS1_21CollectiveEpilogueFwdINS6_IJS8_SA_S9_EEENS6_IJNS7_ILi1EEESI_SI_EEESC_SE_Li256ELb1ELb1ELb1ELb0EEENS1_36VarlenDynamicPersistentTileSchedulerILi128ELi48ELi256ELi256ELb1ELb1ELb0ELb0ELb1ELb1EEEEEEEEEvNT_6ParamsE,@"STO_CUDA_ENTRY STV_DEFAULT"
_ZN7cutlass13device_kernelIN5flash19enable_sm80_to_sm89INS1_16FlashAttnFwdSm80INS1_25CollectiveMainloopFwdSm80ILi8ELi1ELb1EN4cute5tupleIJNS5_1CILi128EEENS7_ILi48EEENS7_ILi256EEEEEELi256ENS_6half_tEfNS_4arch4Sm80ELb0ELb0ELb0ELb1ELb1ELb0ELb1ELb1EEENS1_21CollectiveEpilogueFwdINS6_IJS8_SA_S9_EEENS6_IJNS7_ILi1EEESI_SI_EEESC_SE_Li256ELb1ELb1ELb1ELb0EEENS1_36VarlenDynamicPersistentTileSchedulerILi128ELi48ELi256ELi256ELb1ELb1ELb0ELb0ELb1ELb1EEEEEEEEEvNT_6ParamsE:
[----:B------:R-:W-:Y:S01]  /*0000*/  LDC R1, c[0x0][0x37c] ;  /* 0x0000df00ff017b82 */ /* 0x000fe20000000800 */
[----:B------:R-:W-:Y:S05]  /*0010*/  EXIT ;  /* 0x000000000000794d */ /* 0x000fea0003800000 */
.L_x_19:
        /* <DEDUP_REMOVED lines=14> */
.L_x_55:


//--------------------- .text._ZN7cutlass13device_kernelIN5flash19enable_sm80_to_sm89INS1_16FlashAttnFwdSm80INS1_25CollectiveMainloopFwdSm80ILi8ELi1ELb0EN4cute5tupleIJNS5_1CILi128EEENS7_ILi32EEENS7_ILi256EEEEEELi256ENS_6half_tEfNS_4arch4Sm80ELb0ELb0ELb0ELb1ELb1ELb1ELb1ELb1EEENS1_21CollectiveEpilogueFwdINS6_IJS8_SA_S9_EEENS6_IJNS7_ILi1EEESI_SI_EEESC_SE_Li256ELb1ELb1ELb1ELb0EEENS1_36VarlenDynamicPersistentTileSchedulerILi128ELi32ELi256ELi256ELb1ELb1ELb0ELb0ELb1ELb1EEEEEEEEEvNT_6ParamsE --------------------------
	.section	.text._ZN7cutlass13device_kernelIN5flash19enable_sm80_to_sm89INS1_16FlashAttnFwdSm80INS1_25CollectiveMainloopFwdSm80ILi8ELi1ELb0EN4cute5tupleIJNS5_1CILi128EEENS7_ILi32EEENS7_ILi256EEEEEELi256ENS_6half_tEfNS_4arch4Sm80ELb0ELb0ELb0ELb1ELb1ELb1ELb1ELb1EEENS1_21CollectiveEpilogueFwdINS6_IJS8_SA_S9_EEENS6_IJNS7_ILi1EEESI_SI_EEESC_SE_Li256ELb1ELb1ELb1ELb0EEENS1_36VarlenDynamicPersistentTileSchedulerILi128ELi32ELi256ELi256ELb1ELb1ELb0ELb0ELb1ELb1EEEEEEEEEvNT_6ParamsE,"ax",@progbits
	.align	128
.text._ZN7cutlass13device_kernelIN5flash19enable_sm80_to_sm89INS1_16FlashAttnFwdSm80INS1_25CollectiveMainloopFwdSm80ILi8ELi1ELb0EN4cute5tupleIJNS5_1CILi128EEENS7_ILi32EEENS7_ILi256EEEEEELi256ENS_6half_tEfNS_4arch4Sm80ELb0ELb0ELb0ELb1ELb1ELb1ELb1ELb1EEENS1_21CollectiveEpilogueFwdINS6_IJS8_SA_S9_EEENS6_IJNS7_ILi1EEESI_SI_EEESC_SE_Li256ELb1ELb1ELb1ELb0EEENS1_36VarlenDynamicPersistentTileSchedulerILi128ELi32ELi256ELi256ELb1ELb1ELb0ELb0ELb1ELb1EEEEEEEEEvNT_6ParamsE:
        .type           _ZN7cutlass13device_kernelIN5flash19enable_sm80_to_sm89INS1_16FlashAttnFwdSm80INS1_25CollectiveMainloopFwdSm80ILi8ELi1ELb0EN4cute5tupleIJNS5_1CILi128EEENS7_ILi32EEENS7_ILi256EEEEEELi256ENS_6half_tEfNS_4arch4Sm80ELb0ELb0ELb0ELb1ELb1ELb1ELb1ELb1EEENS1_21CollectiveEpilogueFwdINS6_IJS8_SA_S9_EEENS6_IJNS7_ILi1EEESI_SI_EEESC_SE_Li256ELb1ELb1ELb1ELb0EEENS1_36VarlenDynamicPersistentTileSchedulerILi128ELi32ELi256ELi256ELb1ELb1ELb0ELb0ELb1ELb1EEEEEEEEEvNT_6ParamsE,@function
        .size           _ZN7cutlass13device_kernelIN5flash19enable_sm80_to_sm89INS1_16FlashAttnFwdSm80INS1_25CollectiveMainloopFwdSm80ILi8ELi1ELb0EN4cute5tupleIJNS5_1CILi128EEENS7_ILi32EEENS7_ILi256EEEEEELi256ENS_6half_tEfNS_4arch4Sm80ELb0ELb0ELb0ELb1ELb1ELb1ELb1ELb1EEENS1_21CollectiveEpilogueFwdINS6_IJS8_SA_S9_EEENS6_IJNS7_ILi1EEESI_SI_EEESC_SE_Li256ELb1ELb1ELb1ELb0EEENS1_36VarlenDynamicPersistentTileSchedulerILi128ELi32ELi256ELi256ELb1ELb1ELb0ELb0ELb1ELb1EEEEEEEEEvNT_6ParamsE,(.L_x_56 - _ZN7cutlass13device_kernelIN5flash19enable_sm80_to_sm89INS1_16FlashAttnFwdSm80INS1_25CollectiveMainloopFwdSm80ILi8ELi1ELb0EN4cute5tupleIJNS5_1CILi128EEENS7_ILi32EEENS7_ILi256EEEEEELi256ENS_6half_tEfNS_4arch4Sm80ELb0ELb0ELb0ELb1ELb1ELb1ELb1ELb1EEENS1_21CollectiveEpilogueFwdINS6_IJS8_SA_S9_EEENS6_IJNS7_ILi1EEESI_SI_EEESC_SE_Li256ELb1ELb1ELb1ELb0EEENS1_36VarlenDynamicPersistentTileSchedulerILi128ELi32ELi256ELi256ELb1ELb1ELb0ELb0ELb1ELb1EEEEEEEEEvNT_6ParamsE)
        .other          _ZN7cutlass13device_kernelIN5flash19enable_sm80_to_sm89INS1_16FlashAttnFwdSm80INS1_25CollectiveMainloopFwdSm80ILi8ELi1ELb0EN4cute5tupleIJNS5_1CILi128EEENS7_ILi32EEENS7_ILi256EEEEEELi256ENS_6half_tEfNS_4arch4Sm80ELb0ELb0ELb0ELb1ELb1ELb1ELb1ELb1EEENS1_21CollectiveEpilogueFwdINS6_IJS8_SA_S9_EEENS6_IJNS7_ILi1EEESI_SI_EEESC_SE_Li256ELb1ELb1ELb1ELb0EEENS1_36VarlenDynamicPersistentTileSchedulerILi128ELi32ELi256ELi256ELb1ELb1ELb0ELb0ELb1ELb1EEEEEEEEEvNT_6ParamsE,@"STO_CUDA_ENTRY STV_DEFAULT"
_ZN7cutlass13device_kernelIN5flash19enable_sm80_to_sm89INS1_16FlashAttnFwdSm80INS1_25CollectiveMainloopFwdSm80ILi8ELi1ELb0EN4cute5tupleIJNS5_1CILi128EEENS7_ILi32EEENS7_ILi256EEEEEELi256ENS_6half_tEfNS_4arch4Sm80ELb0ELb0ELb0ELb1ELb1ELb1ELb1ELb1EEENS1_21CollectiveEpilogueFwdINS6_IJS8_SA_S9_EEENS6_IJNS7_ILi1EEESI_SI_EEESC_SE_Li256ELb1ELb1ELb1ELb0EEENS1_36VarlenDynamicPersistentTileSchedulerILi128ELi32ELi256ELi256ELb1ELb1ELb0ELb0ELb1ELb1EEEEEEEEEvNT_6ParamsE:
[----:B------:R-:W-:Y:S01]  /*0000*/  LDC R1, c[0x0][0x37c] ;  /* 0x0000df00ff017b82 */ /* 0x000fe20000000800 */
[----:B------:R-:W-:Y:S05]  /*0010*/  EXIT ;  /* 0x000000000000794d */ /* 0x000fea0003800000 */
.L_x_20:
        /* <DEDUP_REMOVED lines=14> */
.L_x_56:


//--------------------- .text._ZN7cutlass13device_kernelIN5flash19enable_sm80_to_sm89INS1_16FlashAttnFwdSm80INS1_25CollectiveMainloopFwdSm80ILi8ELi1ELb1EN4cute5tupleIJNS5_1CILi128EEENS7_ILi48EEENS7_ILi256EEEEEELi256ENS_6half_tEfNS_4arch4Sm80ELb0ELb1ELb0ELb0ELb1ELb0ELb1ELb1EEENS1_21CollectiveEpilogueFwdINS6_IJS8_SA_S9_EEENS6_IJNS7_ILi1EEESI_SI_EEESC_SE_Li256ELb0ELb1ELb1ELb0EEENS1_19SingleTileSchedulerILb0ELb1ELb1ELi128EEEEEEEEEvNT_6ParamsE --------------------------
	.section	.text._ZN7cutlass13device_kernelIN5flash19enable_sm80_to_sm89INS1_16FlashAttnFwdSm80INS1_25CollectiveMainloopFwdSm80ILi8ELi1ELb1EN4cute5tupleIJNS5_1CILi128EEENS7_ILi48EEENS7_ILi256EEEEEELi256ENS_6half_tEfNS_4arch4Sm80ELb0ELb1ELb0ELb0ELb1ELb0ELb1ELb1EEENS1_21CollectiveEpilogueFwdINS6_IJS8_SA_S9_EEENS6_IJNS7_ILi1EEESI_SI_EEESC_SE_Li256ELb0ELb1ELb1ELb0EEENS1_19SingleTileSchedulerILb0ELb1ELb1ELi128EEEEEEEEEvNT_6ParamsE,"ax",@progbits
	.align	128
.text._ZN7cutlass13device_kernelIN5flash19enable_sm80_to_sm89INS1_16FlashAttnFwdSm80INS1_25CollectiveMainloopFwdSm80ILi8ELi1ELb1EN4cute5tupleIJNS5_1CILi128EEENS7_ILi48EEENS7_ILi256EEEEEELi256ENS_6half_tEfNS_4arch4Sm80ELb0ELb1ELb0ELb0ELb1ELb0ELb1ELb1EEENS1_21CollectiveEpilogueFwdINS6_IJS8_SA_S9_EEENS6_IJNS7_ILi1EEESI_SI_EEESC_SE_Li256ELb0ELb1ELb1ELb0EEENS1_19SingleTileSchedulerILb0ELb1ELb1ELi128EEEEEEEEEvNT_6ParamsE:
        .type           _ZN7cutlass13device_kernelIN5flash19enable_sm80_to_sm89INS1_16FlashAttnFwdSm80INS1_25CollectiveMainloopFwdSm80ILi8ELi1ELb1EN4cute5tupleIJNS5_1CILi128EEENS7_ILi48EEENS7_ILi256EEEEEELi256ENS_6half_tEfNS_4arch4Sm80ELb0ELb1ELb0ELb0ELb1ELb0ELb1ELb1EEENS1_21CollectiveEpilogueFwdINS6_IJS8_SA_S9_EEENS6_IJNS7_ILi1EEESI_SI_EEESC_SE_Li256ELb0ELb1ELb1ELb0EEENS1_19SingleTileSchedulerILb0ELb1ELb1ELi128EEEEEEEEEvNT_6ParamsE,@function
        .size           _ZN7cutlass13device_kernelIN5flash19enable_sm80_to_sm89INS1_16FlashAttnFwdSm80INS1_25CollectiveMainloopFwdSm80ILi8ELi1ELb1EN4cute5tupleIJNS5_1CILi128EEENS7_ILi48EEENS7_ILi256EEEEEELi256ENS_6half_tEfNS_4arch4Sm80ELb0ELb1ELb0ELb0ELb1ELb0ELb1ELb1EEENS1_21CollectiveEpilogueFwdINS6_IJS8_SA_S9_EEENS6_IJNS7_ILi1EEESI_SI_EEESC_SE_Li256ELb0ELb1ELb1ELb0EEENS1_19SingleTileSchedulerILb0ELb1ELb1ELi128EEEEEEEEEvNT_6ParamsE,(.L_x_57 - _ZN7cutlass13device_kernelIN5flash19enable_sm80_to_sm89INS1_16FlashAttnFwdSm80INS1_25CollectiveMainloopFwdSm80ILi8ELi1ELb1EN4cute5tupleIJNS5_1CILi128EEENS7_ILi48EEENS7_ILi256EEEEEELi256ENS_6half_tEfNS_4arch4Sm80ELb0ELb1ELb0ELb0ELb1ELb0ELb1ELb1EEENS1_21CollectiveEpilogueFwdINS6_IJS8_SA_S9_EEENS6_IJNS7_ILi1EEESI_SI_EEESC_SE_Li256ELb0ELb1ELb1ELb0EEENS1_19SingleTileSchedulerILb0ELb1ELb1ELi128EEEEEEEEEvNT_6ParamsE)
        .other          _ZN7cutlass13device_kernelIN5flash19enable_sm80_to_sm89INS1_16FlashAttnFwdSm80INS1_25CollectiveMainloopFwdSm80ILi8ELi1ELb1EN4cute5tupleIJNS5_1CILi128EEENS7_ILi48EEENS7_ILi256EEEEEELi256ENS_6half_tEfNS_4arch4Sm80ELb0ELb1ELb0ELb0ELb1ELb0ELb1ELb1EEENS1_21CollectiveEpilogueFwdINS6_IJS8_SA_S9_EEENS6_IJNS7_ILi1EEESI_SI_EEESC_SE_Li256ELb0ELb1ELb1ELb0EEENS1_19SingleTileSchedulerILb0ELb1ELb1ELi128EEEEEEEEEvNT_6ParamsE,@"STO_CUDA_ENTRY STV_DEFAULT"
_ZN7cutlass13device_kernelIN5flash19enable_sm80_to_sm89INS1_16FlashAttnFwdSm80INS1_25CollectiveMainloopFwdSm80ILi8ELi1ELb1EN4cute5tupleIJNS5_1CILi128EEENS7_ILi48EEENS7_ILi256EEEEEELi256ENS_6half_tEfNS_4arch4Sm80ELb0ELb1ELb0ELb0ELb1ELb0ELb1ELb1EEENS1_21CollectiveEpilogueFwdINS6_IJS8_SA_S9_EEENS6_IJNS7_ILi1EEESI_SI_EEESC_SE_Li256ELb0ELb1ELb1ELb0EEENS1_19SingleTileSchedulerILb0ELb1ELb1ELi128EEEEEEEEEvNT_6ParamsE:
[----:B------:R-:W-:Y:S01]  /*0000*/  LDC R1, c[0x0][0x37c] ;  /* 0x0000df00ff017b82 */ /* 0x000fe20000000800 */
[----:B------:R-:W-:Y:S05]  /*0010*/  EXIT ;  /* 0x000000000000794d */ /* 0x000fea0003800000 */
.L_x_21:
        /* <DEDUP_REMOVED lines=14> */
.L_x_57:


//--------------------- .text._ZN7cutlass13device_kernelIN5flash19enable_sm80_to_sm89INS1_16FlashAttnFwdSm80INS1_25CollectiveMainloopFwdSm80ILi8ELi1ELb1EN4cute5tupleIJNS5_1CILi128EEENS7_ILi48EEENS7_ILi256EEEEEELi256ENS_6half_tEfNS_4arch4Sm80ELb0ELb1ELb0ELb1ELb1ELb0ELb1ELb1EEENS1_21CollectiveEpilogueFwdINS6_IJS8_SA_S9_EEENS6_IJNS7_ILi1EEESI_SI_EEESC_SE_Li256ELb1ELb1ELb1ELb0EEENS1_36VarlenDynamicPersistentTileSchedulerILi128ELi48ELi256ELi256ELb1ELb1ELb0ELb1ELb0ELb1EEEEEEEEEvNT_6ParamsE --------------------------
	.section	.text._ZN7cutlass13device_kernelIN5flash19enable_sm80_to_sm89INS1_16FlashAttnFwdSm80INS1_25CollectiveMainloopFwdSm80ILi8ELi1ELb1EN4cute5tupleIJNS5_1CILi128EEENS7_ILi48EEENS7_ILi256EEEEEELi256ENS_6half_tEfNS_4arch4Sm80ELb0ELb1ELb0ELb1ELb1ELb0ELb1ELb1EEENS1_21CollectiveEpilogueFwdINS6_IJS8_SA_S9_EEENS6_IJNS7_ILi1EEESI_SI_EEESC_SE_Li256ELb1ELb1ELb1ELb0EEENS1_36VarlenDynamicPersistentTileSchedulerILi128ELi48ELi256ELi256ELb1ELb1ELb0ELb1ELb0ELb1EEEEEEEEEvNT_6ParamsE,"ax",@progbits
	.align	128
.text._ZN7cutlass13device_kernelIN5flash19enable_sm80_to_sm89INS1_16FlashAttnFwdSm80INS1_25CollectiveMainloopFwdSm80ILi8ELi1ELb1EN4cute5tupleIJNS5_1CILi128EEENS7_ILi48EEENS7_ILi256EEEEEELi256ENS_6half_tEfNS_4arch4Sm80ELb0ELb1ELb0ELb1ELb1ELb0ELb1ELb1EEENS1_21CollectiveEpilogueFwdINS6_IJS8_SA_S9_EEENS6_IJNS7_ILi1EEESI_SI_EEESC_SE_Li256ELb1ELb1ELb1ELb0EEENS1_36VarlenDynamicPersistentTileSchedulerILi128ELi48ELi256ELi256ELb1ELb1ELb0ELb1ELb0ELb1EEEEEEEEEvNT_6ParamsE:
        .type           _ZN7cutlass13device_kernelIN5flash19enable_sm80_to_sm89INS1_16FlashAttnFwdSm80INS1_25CollectiveMainloopFwdSm80ILi8ELi1ELb1EN4cute5tupleIJNS5_1CILi128EEENS7_ILi48EEENS7_ILi256EEEEEELi256ENS_6half_tEfNS_4arch4Sm80ELb0ELb1ELb0ELb1ELb1ELb0ELb1ELb1EEENS1_21CollectiveEpilogueFwdINS6_IJS8_SA_S9_EEENS6_IJNS7_ILi1EEESI_SI_EEESC_SE_Li256ELb1ELb1ELb1ELb0EEENS1_36VarlenDynamicPersistentTileSchedulerILi128ELi48ELi256ELi256ELb1ELb1ELb0ELb1ELb0ELb1EEEEEEEEEvNT_6ParamsE,@function
        .size           _ZN7cutlass13device_kernelIN5flash19enable_sm80_to_sm89INS1_16FlashAttnFwdSm80INS1_25CollectiveMainloopFwdSm80ILi8ELi1ELb1EN4cute5tupleIJNS5_1CILi128EEENS7_ILi48EEENS7_ILi256EEEEEELi256ENS_6half_tEfNS_4arch4Sm80ELb0ELb1ELb0ELb1ELb1ELb0ELb1ELb1EEENS1_21CollectiveEpilogueFwdINS6_IJS8_SA_S9_EEENS6_IJNS7_ILi1EEESI_SI_EEESC_SE_Li256ELb1ELb1ELb1ELb0EEENS1_36VarlenDynamicPersistentTileSchedulerILi128ELi48ELi256ELi256ELb1ELb1ELb0ELb1ELb0ELb1EEEEEEEEEvNT_6ParamsE,(.L_x_58 - _ZN7cutlass13device_kernelIN5flash19enable_sm80_to_sm89INS1_16FlashAttnFwdSm80INS1_25CollectiveMainloopFwdSm80ILi8ELi1ELb1EN4cute5tupleIJNS5_1CILi128EEENS7_ILi48EEENS7_ILi256EEEEEELi256ENS_6half_tEfNS_4arch4Sm80ELb0ELb1ELb0ELb1ELb1ELb0ELb1ELb1EEENS1_21CollectiveEpilogueFwdINS6_IJS8_SA_S9_EEENS6_IJNS7_ILi1EEESI_SI_EEESC_SE_Li256ELb1ELb1ELb1ELb0EEENS1_36VarlenDynamicPersistentTileSchedulerILi128ELi48ELi256ELi256ELb1ELb1ELb0ELb1ELb0ELb1EEEEEEEEEvNT_6ParamsE)
        .other          _ZN7cutlass13device_kernelIN5flash19enable_sm80_to_sm89INS1_16FlashAttnFwdSm80INS1_25CollectiveMainloopFwdSm80ILi8ELi1ELb1EN4cute5tupleIJNS5_1CILi128EEENS7_ILi48EEENS7_ILi256EEEEEELi256ENS_6half_tEfNS_4arch4Sm80ELb0ELb1ELb0ELb1ELb1ELb0ELb1ELb1EEENS1_21CollectiveEpilogueFwdINS6_IJS8_SA_S9_EEENS6_IJNS7_ILi1EEESI_SI_EEESC_SE_Li256ELb1ELb1ELb1ELb0EEENS1_36VarlenDynamicPersistentTileSchedulerILi128ELi48ELi256ELi256ELb1ELb1ELb0ELb1ELb0ELb1EEEEEEEEEvNT_6ParamsE,@"STO_CUDA_ENTRY STV_DEFAULT"
_ZN7cutlass13device_kernelIN5flash19enable_sm80_to_sm89INS1_16FlashAttnFwdSm80INS1_25CollectiveMainloopFwdSm80ILi8ELi1ELb1EN4cute5tupleIJNS5_1CILi128EEENS7_ILi48EEENS7_ILi256EEEEEELi256ENS_6half_tEfNS_4arch4Sm80ELb0ELb1ELb0ELb1ELb1ELb0ELb1ELb1EEENS1_21CollectiveEpilogueFwdINS6_IJS8_SA_S9_EEENS6_IJNS7_ILi1EEESI_SI_EEESC_SE_Li256ELb1ELb1ELb1ELb0EEENS1_36VarlenDynamicPersistentTileSchedulerILi128ELi48ELi256ELi256ELb1ELb1ELb0ELb1ELb0ELb1EEEEEEEEEvNT_6ParamsE:
[----:B------:R-:W-:Y:S01]  /*0000*/  LDC R1, c[0x0][0x37c] ;  /* 0x0000df00ff017b82 */ /* 0x000fe20000000800 */
[----:B------:R-:W-:Y:S05]  /*0010*/  EXIT ;  /* 0x000000000000794d */ /* 0x000fea0003800000 */
.L_x_22:
        /* <DEDUP_REMOVED lines=14> */
.L_x_58:


//--------------------- .text._ZN7cutlass13device_kernelIN5flash19enable_sm80_to_sm89INS1_16FlashAttnFwdSm80INS1_25CollectiveMainloopFwdSm80ILi8ELi1ELb0EN4cute5tupleIJNS5_1CILi128EEENS7_ILi32EEENS7_ILi256EEEEEELi256ENS_6half_tEfNS_4arch4Sm80ELb0ELb1ELb0ELb1ELb1ELb1ELb1ELb1EEENS1_21CollectiveEpilogueFwdINS6_IJS8_SA_S9_EEENS6_IJNS7_ILi1EEESI_SI_EEESC_SE_Li256ELb1ELb1ELb1ELb0EEENS1_36VarlenDynamicPersistentTileSchedulerILi128ELi32ELi256ELi256ELb1ELb1ELb0ELb1ELb0ELb1EEEEEEEEEvNT_6ParamsE --------------------------
	.section	.text._ZN7cutlass13device_kernelIN5flash19enable_sm80_to_sm89INS1_16FlashAttnFwdSm80INS1_25CollectiveMainloopFwdSm80ILi8ELi1ELb0EN4cute5tupleIJNS5_1CILi128EEENS7_ILi32EEENS7_ILi256EEEEEELi256ENS_6half_tEfNS_4arch4Sm80ELb0ELb1ELb0ELb1ELb1ELb1ELb1ELb1EEENS1_21CollectiveEpilogueFwdINS6_IJS8_SA_S9_EEENS6_IJNS7_ILi1EEESI_SI_EEESC_SE_Li256ELb1ELb1ELb1ELb0EEENS1_36VarlenDynamicPersistentTileSchedulerILi128ELi32ELi256ELi256ELb1ELb1ELb0ELb1ELb0ELb1EEEEEEEEEvNT_6ParamsE,"ax",@progbits
	.align	128
.text._ZN7cutlass13device_kernelIN5flash19enable_sm80_to_sm89INS1_16FlashAttnFwdSm80INS1_25CollectiveMainloopFwdSm80ILi8ELi1ELb0EN4cute5tupleIJNS5_1CILi128EEENS7_ILi32EEENS7_ILi256EEEEEELi256ENS_6half_tEfNS_4arch4Sm80ELb0ELb1ELb0ELb1ELb1ELb1ELb1ELb1EEENS1_21CollectiveEpilogueFwdINS6_IJS8_SA_S9_EEENS6_IJNS7_ILi1EEESI_SI_EEESC_SE_Li256ELb1ELb1ELb1ELb0EEENS1_36VarlenDynamicPersistentTileSchedulerILi128ELi32ELi256ELi256ELb1ELb1ELb0ELb1ELb0ELb1EEEEEEEEEvNT_6ParamsE:
        .type           _ZN7cutlass13device_kernelIN5flash19enable_sm80_to_sm89INS1_16FlashAttnFwdSm80INS1_25CollectiveMainloopFwdSm80ILi8ELi1ELb0EN4cute5tupleIJNS5_1CILi128EEENS7_ILi32EEENS7_ILi256EEEEEELi256ENS_6half_tEfNS_4arch4Sm80ELb0ELb1ELb0ELb1ELb1ELb1ELb1ELb1EEENS1_21CollectiveEpilogueFwdINS6_IJS8_SA_S9_EEENS6_IJNS7_ILi1EEESI_SI_EEESC_SE_Li256ELb1ELb1ELb1ELb0EEENS1_36VarlenDynamicPersistentTileSchedulerILi128ELi32ELi256ELi256ELb1ELb1ELb0ELb1ELb0ELb1EEEEEEEEEvNT_6ParamsE,@function
        .size           _ZN7cutlass13device_kernelIN5flash19enable_sm80_to_sm89INS1_16FlashAttnFwdSm80INS1_25CollectiveMainloopFwdSm80ILi8ELi1ELb0EN4cute5tupleIJNS5_1CILi128EEENS7_ILi32EEENS7_ILi256EEEEEELi256ENS_6half_tEfNS_4arch4Sm80ELb0ELb1ELb0ELb1ELb1ELb1ELb1ELb1EEENS1_21CollectiveEpilogueFwdINS6_IJS8_SA_S9_EEENS6_IJNS7_ILi1EEESI_SI_EEESC_SE_Li256ELb1ELb1ELb1ELb0EEENS1_36VarlenDynamicPersistentTileSchedulerILi128ELi32ELi256ELi256ELb1ELb1ELb0ELb1ELb0ELb1EEEEEEEEEvNT_6ParamsE,(.L_x_59 - _ZN7cutlass13device_kernelIN5flash19enable_sm80_to_sm89INS1_16FlashAttnFwdSm80INS1_25CollectiveMainloopFwdSm80ILi8ELi1ELb0EN4cute5tupleIJNS5_1CILi128EEENS7_ILi32EEENS7_ILi256EEEEEELi256ENS_6half_tEfNS_4arch4Sm80ELb0ELb1ELb0ELb1ELb1ELb1ELb1ELb1EEENS1_21CollectiveEpilogueFwdINS6_IJS8_SA_S9_EEENS6_IJNS7_ILi1EEESI_SI_EEESC_SE_Li256ELb1ELb1ELb1ELb0EEENS1_36VarlenDynamicPersistentTileSchedulerILi128ELi32ELi256ELi256ELb1ELb1ELb0ELb1ELb0ELb1EEEEEEEEEvNT_6ParamsE)
        .other          _ZN7cutlass13device_kernelIN5flash19enable_sm80_to_sm89INS1_16FlashAttnFwdSm80INS1_25CollectiveMainloopFwdSm80ILi8ELi1ELb0EN4cute5tupleIJNS5_1CILi128EEENS7_ILi32EEENS7_ILi256EEEEEELi256ENS_6half_tEfNS_4arch4Sm80ELb0ELb1ELb0ELb1ELb1ELb1ELb1ELb1EEENS1_21CollectiveEpilogueFwdINS6_IJS8_SA_S9_EEENS6_IJNS7_ILi1EEESI_SI_EEESC_SE_Li256ELb1ELb1ELb1ELb0EEENS1_36VarlenDynamicPersistentTileSchedulerILi128ELi32ELi256ELi256ELb1ELb1ELb0ELb1ELb0ELb1EEEEEEEEEvNT_6ParamsE,@"STO_CUDA_ENTRY STV_DEFAULT"
_ZN7cutlass13device_kernelIN5flash19enable_sm80_to_sm89INS1_16FlashAttnFwdSm80INS1_25CollectiveMainloopFwdSm80ILi8ELi1ELb0EN4cute5tupleIJNS5_1CILi128EEENS7_ILi32EEENS7_ILi256EEEEEELi256ENS_6half_tEfNS_4arch4Sm80ELb0ELb1ELb0ELb1ELb1ELb1ELb1ELb1EEENS1_21CollectiveEpilogueFwdINS6_IJS8_SA_S9_EEENS6_IJNS7_ILi1EEESI_SI_EEESC_SE_Li256ELb1ELb1ELb1ELb0EEENS1_36VarlenDynamicPersistentTileSchedulerILi128ELi32ELi256ELi256ELb1ELb1ELb0ELb1ELb0ELb1EEEEEEEEEvNT_6ParamsE:
[----:B------:R-:W-:Y:S01]  /*0000*/  LDC R1, c[0x0][0x37c] ;  /* 0x0000df00ff017b82 */ /* 0x000fe20000000800 */
[----:B------:R-:W-:Y:S05]  /*0010*/  EXIT ;  /* 0x000000000000794d */ /* 0x000fea0003800000 */
.L_x_23:
        /* <DEDUP_REMOVED lines=14> */
.L_x_59:


//--------------------- .text._ZN7cutlass13device_kernelIN5flash19enable_sm80_to_sm89INS1_16FlashAttnFwdSm80INS1_25CollectiveMainloopFwdSm80ILi8ELi1ELb1EN4cute5tupleIJNS5_1CILi128EEENS7_ILi64EEENS7_ILi256EEEEEELi256ENS_6half_tEfNS_4arch4Sm80ELb1ELb0ELb0ELb0ELb1ELb0ELb1ELb1EEENS1_21CollectiveEpilogueFwdINS6_IJS8_SA_S9_EEENS6_IJNS7_ILi1EEESI_SI_EEESC_SE_Li256ELb0ELb1ELb1ELb0EEENS1_30DynamicPersistentTileSchedulerILi256ELi256ELb1ELb1ELb0EEEEEEEEEvNT_6ParamsE --------------------------
	.section	.text._ZN7cutlass13device_kernelIN5flash19enable_sm80_to_sm89INS1_16FlashAttnFwdSm80INS1_25CollectiveMainloopFwdSm80ILi8ELi1ELb1EN4cute5tupleIJNS5_1CILi128EEENS7_ILi64EEENS7_ILi256EEEEEELi256ENS_6half_tEfNS_4arch4Sm80ELb1ELb0ELb0ELb0ELb1ELb0ELb1ELb1EEENS1_21CollectiveEpilogueFwdINS6_IJS8_SA_S9_EEENS6_IJNS7_ILi1EEESI_SI_EEESC_SE_Li256ELb0ELb1ELb1ELb0EEENS1_30DynamicPersistentTileSchedulerILi256ELi256ELb1ELb1ELb0EEEEEEEEEvNT_6ParamsE,"ax",@progbits
	.align	128
.text._ZN7cutlass13device_kernelIN5flash19enable_sm80_to_sm89INS1_16FlashAttnFwdSm80INS1_25CollectiveMainloopFwdSm80ILi8ELi1ELb1EN4cute5tupleIJNS5_1CILi128EEENS7_ILi64EEENS7_ILi256EEEEEELi256ENS_6half_tEfNS_4arch4Sm80ELb1ELb0ELb0ELb0ELb1ELb0ELb1ELb1EEENS1_21CollectiveEpilogueFwdINS6_IJS8_SA_S9_EEENS6_IJNS7_ILi1EEESI_SI_EEESC_SE_Li256ELb0ELb1ELb1ELb0EEENS1_30DynamicPersistentTileSchedulerILi256ELi256ELb1ELb1ELb0EEEEEEEEEvNT_6ParamsE:
        .type           _ZN7cutlass13device_kernelIN5flash19enable_sm80_to_sm89INS1_16FlashAttnFwdSm80INS1_25CollectiveMainloopFwdSm80ILi8ELi1ELb1EN4cute5tupleIJNS5_1CILi128EEENS7_ILi64EEENS7_ILi256EEEEEELi256ENS_6half_tEfNS_4arch4Sm80ELb1ELb0ELb0ELb0ELb1ELb0ELb1ELb1EEENS1_21CollectiveEpilogueFwdINS6_IJS8_SA_S9_EEENS6_IJNS7_ILi1EEESI_SI_EEESC_SE_Li256ELb0ELb1ELb1ELb0EEENS1_30DynamicPersistentTileSchedulerILi256ELi256ELb1ELb1ELb0EEEEEEEEEvNT_6ParamsE,@function
        .size           _ZN7cutlass13device_kernelIN5flash19enable_sm80_to_sm89INS1_16FlashAttnFwdSm80INS1_25CollectiveMainloopFwdSm80ILi8ELi1ELb1EN4cute5tupleIJNS5_1CILi128EEENS7_ILi64EEENS7_ILi256EEEEEELi256ENS_6half_tEfNS_4arch4Sm80ELb1ELb0ELb0ELb0ELb1ELb0ELb1ELb1EEENS1_21CollectiveEpilogueFwdINS6_IJS8_SA_S9_EEENS6_IJNS7_ILi1EEESI_SI_EEESC_SE_Li256ELb0ELb1ELb1ELb0EEENS1_30DynamicPersistentTileSchedulerILi256ELi256ELb1ELb1ELb0EEEEEEEEEvNT_6ParamsE,(.L_x_60 - _ZN7cutlass13device_kernelIN5flash19enable_sm80_to_sm89INS1_16FlashAttnFwdSm80INS1_25CollectiveMainloopFwdSm80ILi8ELi1ELb1EN4cute5tupleIJNS5_1CILi128EEENS7_ILi64EEENS7_ILi256EEEEEELi256ENS_6half_tEfNS_4arch4Sm80ELb1ELb0ELb0ELb0ELb1ELb0ELb1ELb1EEENS1_21CollectiveEpilogueFwdINS6_IJS8_SA_S9_EEENS6_IJNS7_ILi1EEESI_SI_EEESC_SE_Li256ELb0ELb1ELb1ELb0EEENS1_30DynamicPersistentTileSchedulerILi256ELi256ELb1ELb1ELb0EEEEEEEEEvNT_6ParamsE)
        .other          _ZN7cutlass13device_kernelIN5flash19enable_sm80_to_sm89INS1_16FlashAttnFwdSm80INS1_25CollectiveMainloopFwdSm80ILi8ELi1ELb1EN4cute5tupleIJNS5_1CILi128EEENS7_ILi64EEENS7_ILi256EEEEEELi256ENS_6half_tEfNS_4arch4Sm80ELb1ELb0ELb0ELb0ELb1ELb0ELb1ELb1EEENS1_21CollectiveEpilogueFwdINS6_IJS8_SA_S9_EEENS6_IJNS7_ILi1EEESI_SI_EEESC_SE_Li256ELb0ELb1ELb1ELb0EEENS1_30DynamicPersistentTileSchedulerILi256ELi256ELb1ELb1ELb0EEEEEEEEEvNT_6ParamsE,@"STO_CUDA_ENTRY STV_DEFAULT"
_ZN7cutlass13device_kernelIN5flash19enable_sm80_to_sm89INS1_16FlashAttnFwdSm80INS1_25CollectiveMainloopFwdSm80ILi8ELi1ELb1EN4cute5tupleIJNS5_1CILi128EEENS7_ILi64EEENS7_ILi256EEEEEELi256ENS_6half_tEfNS_4arch4Sm80ELb1ELb0ELb0ELb0ELb1ELb0ELb1ELb1EEENS1_21CollectiveEpilogueFwdINS6_IJS8_SA_S9_EEENS6_IJNS7_ILi1EEESI_SI_EEESC_SE_Li256ELb0ELb1ELb1ELb0EEENS1_30DynamicPersistentTileSchedulerILi256ELi256ELb1ELb1ELb0EEEEEEEEEvNT_6ParamsE:
[----:B------:R-:W-:Y:S01]  /*0000*/  LDC R1, c[0x0][0x37c] ;  /* 0x0000df00ff017b82 */ /* 0x000fe20000000800 */
[----:B------:R-:W-:Y:S05]  /*0010*/  EXIT ;  /* 0x000000000000794d */ /* 0x000fea0003800000 */
.L_x_24:
        /* <DEDUP_REMOVED lines=14> */
.L_x_60:


//--------------------- .text._ZN7cutlass13device_kernelIN5flash19enable_sm80_to_sm89INS1_16FlashAttnFwdSm80INS1_25CollectiveMainloopFwdSm80ILi8ELi1ELb1EN4cute5tupleIJNS5_1CILi128EEENS7_ILi48EEENS7_ILi256EEEEEELi256ENS_6half_tEfNS_4arch4Sm80ELb1ELb0ELb0ELb1ELb1ELb0ELb1ELb1EEENS1_21CollectiveEpilogueFwdINS6_IJS8_SA_S9_EEENS6_IJNS7_ILi1EEESI_SI_EEESC_SE_Li256ELb1ELb1ELb1ELb0EEENS1_36VarlenDynamicPersistentTileSchedulerILi128ELi48ELi256ELi256ELb1ELb1ELb0ELb1ELb1ELb1EEEEEEEEEvNT_6ParamsE --------------------------
	.section	.text._ZN7cutlass13device_kernelIN5flash19enable_sm80_to_sm89INS1_16FlashAttnFwdSm80INS1_25CollectiveMainloopFwdSm80ILi8ELi1ELb1EN4cute5tupleIJNS5_1CILi128EEENS7_ILi48EEENS7_ILi256EEEEEELi256ENS_6half_tEfNS_4arch4Sm80ELb1ELb0ELb0ELb1ELb1ELb0ELb1ELb1EEENS1_21CollectiveEpilogueFwdINS6_IJS8_SA_S9_EEENS6_IJNS7_ILi1EEESI_SI_EEESC_SE_Li256ELb1ELb1ELb1ELb0EEENS1_36VarlenDynamicPersistentTileSchedulerILi128ELi48ELi256ELi256ELb1ELb1ELb0ELb1ELb1ELb1EEEEEEEEEvNT_6ParamsE,"ax",@progbits
	.align	128
.text._ZN7cutlass13device_kernelIN5flash19enable_sm80_to_sm89INS1_16FlashAttnFwdSm80INS1_25CollectiveMainloopFwdSm80ILi8ELi1ELb1EN4cute5tupleIJNS5_1CILi128EEENS7_ILi48EEENS7_ILi256EEEEEELi256ENS_6half_tEfNS_4arch4Sm80ELb1ELb0ELb0ELb1ELb1ELb0ELb1ELb1EEENS1_21CollectiveEpilogueFwdINS6_IJS8_SA_S9_EEENS6_IJNS7_ILi1EEESI_SI_EEESC_SE_Li256ELb1ELb1ELb1ELb0EEENS1_36VarlenDynamicPersistentTileSchedulerILi128ELi48ELi256ELi256ELb1ELb1ELb0ELb1ELb1ELb1EEEEEEEEEvNT_6ParamsE:
        .type           _ZN7cutlass13device_kernelIN5flash19enable_sm80_to_sm89INS1_16FlashAttnFwdSm80INS1_25CollectiveMainloopFwdSm80ILi8ELi1ELb1EN4cute5tupleIJNS5_1CILi128EEENS7_ILi48EEENS7_ILi256EEEEEELi256ENS_6half_tEfNS_4arch4Sm80ELb1ELb0ELb0ELb1ELb1ELb0ELb1ELb1EEENS1_21CollectiveEpilogueFwdINS6_IJS8_SA_S9_EEENS6_IJNS7_ILi1EEESI_SI_EEESC_SE_Li256ELb1ELb1ELb1ELb0EEENS1_36VarlenDynamicPersistentTileSchedulerILi128ELi48ELi256ELi256ELb1ELb1ELb0ELb1ELb1ELb1EEEEEEEEEvNT_6ParamsE,@function
        .size           _ZN7cutlass13device_kernelIN5flash19enable_sm80_to_sm89INS1_16FlashAttnFwdSm80INS1_25CollectiveMainloopFwdSm80ILi8ELi1ELb1EN4cute5tupleIJNS5_1CILi128EEENS7_ILi48EEENS7_ILi256EEEEEELi256ENS_6half_tEfNS_4arch4Sm80ELb1ELb0ELb0ELb1ELb1ELb0ELb1ELb1EEENS1_21CollectiveEpilogueFwdINS6_IJS8_SA_S9_EEENS6_IJNS7_ILi1EEESI_SI_EEESC_SE_Li256ELb1ELb1ELb1ELb0EEENS1_36VarlenDynamicPersistentTileSchedulerILi128ELi48ELi256ELi256ELb1ELb1ELb0ELb1ELb1ELb1EEEEEEEEEvNT_6ParamsE,(.L_x_61 - _ZN7cutlass13device_kernelIN5flash19enable_sm80_to_sm89INS1_16FlashAttnFwdSm80INS1_25CollectiveMainloopFwdSm80ILi8ELi1ELb1EN4cute5tupleIJNS5_1CILi128EEENS7_ILi48EEENS7_ILi256EEEEEELi256ENS_6half_tEfNS_4arch4Sm80ELb1ELb0ELb0ELb1ELb1ELb0ELb1ELb1EEENS1_21CollectiveEpilogueFwdINS6_IJS8_SA_S9_EEENS6_IJNS7_ILi1EEESI_SI_EEESC_SE_Li256ELb1ELb1ELb1ELb0EEENS1_36VarlenDynamicPersistentTileSchedulerILi128ELi48ELi256ELi256ELb1ELb1ELb0ELb1ELb1ELb1EEEEEEEEEvNT_6ParamsE)
        .other          _ZN7cutlass13device_kernelIN5flash19enable_sm80_to_sm89INS1_16FlashAttnFwdSm80INS1_25CollectiveMainloopFwdSm80ILi8ELi1ELb1EN4cute5tupleIJNS5_1CILi128EEENS7_ILi48EEENS7_ILi256EEEEEELi256ENS_6half_tEfNS_4arch4Sm80ELb1ELb0ELb0ELb1ELb1ELb0ELb1ELb1EEENS1_21CollectiveEpilogueFwdINS6_IJS8_SA_S9_EEENS6_IJNS7_ILi1EEESI_SI_EEESC_SE_Li256ELb1ELb1ELb1ELb0EEENS1_36VarlenDynamicPersistentTileSchedulerILi128ELi48ELi256ELi256ELb1ELb1ELb0ELb1ELb1ELb1EEEEEEEEEvNT_6ParamsE,@"STO_CUDA_ENTRY STV_DEFAULT"
_ZN7cutlass13device_kernelIN5flash19enable_sm80_to_sm89INS1_16FlashAttnFwdSm80INS1_25CollectiveMainloopFwdSm80ILi8ELi1ELb1EN4cute5tupleIJNS5_1CILi128EEENS7_ILi48EEENS7_ILi256EEEEEELi256ENS_6half_tEfNS_4arch4Sm80ELb1ELb0ELb0ELb1ELb1ELb0ELb1ELb1EEENS1_21CollectiveEpilogueFwdINS6_IJS8_SA_S9_EEENS6_IJNS7_ILi1EEESI_SI_EEESC_SE_Li256ELb1ELb1ELb1ELb0EEENS1_36VarlenDynamicPersistentTileSchedulerILi128ELi48ELi256ELi256ELb1ELb1ELb0ELb1ELb1ELb1EEEEEEEEEvNT_6ParamsE:
[----:B------:R-:W-:Y:S01]  /*0000*/  LDC R1, c[0x0][0x37c] ;  /* 0x0000df00ff017b82 */ /* 0x000fe20000000800 */
[----:B------:R-:W-:Y:S05]  /*0010*/  EXIT ;  /* 0x000000000000794d */ /* 0x000fea0003800000 */
.L_x_25:
        /* <DEDUP_REMOVED lines=14> */
.L_x_61:


//--------------------- .text._ZN7cutlass13device_kernelIN5flash19enable_sm80_to_sm89INS1_16FlashAttnFwdSm80INS1_25CollectiveMainloopFwdSm80ILi8ELi1ELb0EN4cute5tupleIJNS5_1CILi128EEENS7_ILi32EEENS7_ILi256EEEEEELi256ENS_6half_tEfNS_4arch4Sm80ELb1ELb0ELb0ELb1ELb1ELb1ELb1ELb1EEENS1_21CollectiveEpilogueFwdINS6_IJS8_SA_S9_EEENS6_IJNS7_ILi1EEESI_SI_EEESC_SE_Li256ELb1ELb1ELb1ELb0EEENS1_36VarlenDynamicPersistentTileSchedulerILi128ELi32ELi256ELi256ELb1ELb1ELb0ELb1ELb1ELb1EEEEEEEEEvNT_6ParamsE --------------------------
	.section	.text._ZN7cutlass13device_kernelIN5flash19enable_sm80_to_sm89INS1_16FlashAttnFwdSm80INS1_25CollectiveMainloopFwdSm80ILi8ELi1ELb0EN4cute5tupleIJNS5_1CILi128EEENS7_ILi32EEENS7_ILi256EEEEEELi256ENS_6half_tEfNS_4arch4Sm80ELb1ELb0ELb0ELb1ELb1ELb1ELb1ELb1EEENS1_21CollectiveEpilogueFwdINS6_IJS8_SA_S9_EEENS6_IJNS7_ILi1EEESI_SI_EEESC_SE_Li256ELb1ELb1ELb1ELb0EEENS1_36VarlenDynamicPersistentTileSchedulerILi128ELi32ELi256ELi256ELb1ELb1ELb0ELb1ELb1ELb1EEEEEEEEEvNT_6ParamsE,"ax",@progbits
	.align	128
.text._ZN7cutlass13device_kernelIN5flash19enable_sm80_to_sm89INS1_16FlashAttnFwdSm80INS1_25CollectiveMainloopFwdSm80ILi8ELi1ELb0EN4cute5tupleIJNS5_1CILi128EEENS7_ILi32EEENS7_ILi256EEEEEELi256ENS_6half_tEfNS_4arch4Sm80ELb1ELb0ELb0ELb1ELb1ELb1ELb1ELb1EEENS1_21CollectiveEpilogueFwdINS6_IJS8_SA_S9_EEENS6_IJNS7_ILi1EEESI_SI_EEESC_SE_Li256ELb1ELb1ELb1ELb0EEENS1_36VarlenDynamicPersistentTileSchedulerILi128ELi32ELi256ELi256ELb1ELb1ELb0ELb1ELb1ELb1EEEEEEEEEvNT_6ParamsE:
        .type           _ZN7cutlass13device_kernelIN5flash19enable_sm80_to_sm89INS1_16FlashAttnFwdSm80INS1_25CollectiveMainloopFwdSm80ILi8ELi1ELb0EN4cute5tupleIJNS5_1CILi128EEENS7_ILi32EEENS7_ILi256EEEEEELi256ENS_6half_tEfNS_4arch4Sm80ELb1ELb0ELb0ELb1ELb1ELb1ELb1ELb1EEENS1_21CollectiveEpilogueFwdINS6_IJS8_SA_S9_EEENS6_IJNS7_ILi1EEESI_SI_EEESC_SE_Li256ELb1ELb1ELb1ELb0EEENS1_36VarlenDynamicPersistentTileSchedulerILi128ELi32ELi256ELi256ELb1ELb1ELb0ELb1ELb1ELb1EEEEEEEEEvNT_6ParamsE,@function
        .size           _ZN7cutlass13device_kernelIN5flash19enable_sm80_to_sm89INS1_16FlashAttnFwdSm80INS1_25CollectiveMainloopFwdSm80ILi8ELi1ELb0EN4cute5tupleIJNS5_1CILi128EEENS7_ILi32EEENS7_ILi256EEEEEELi256ENS_6half_tEfNS_4arch4Sm80ELb1ELb0ELb0ELb1ELb1ELb1ELb1ELb1EEENS1_21CollectiveEpilogueFwdINS6_IJS8_SA_S9_EEENS6_IJNS7_ILi1EEESI_SI_EEESC_SE_Li256ELb1ELb1ELb1ELb0EEENS1_36VarlenDynamicPersistentTileSchedulerILi128ELi32ELi256ELi256ELb1ELb1ELb0ELb1ELb1ELb1EEEEEEEEEvNT_6ParamsE,(.L_x_62 - _ZN7cutlass13device_kernelIN5flash19enable_sm80_to_sm89INS1_16FlashAttnFwdSm80INS1_25CollectiveMainloopFwdSm80ILi8ELi1ELb0EN4cute5tupleIJNS5_1CILi128EEENS7_ILi32EEENS7_ILi256EEEEEELi256ENS_6half_tEfNS_4arch4Sm80ELb1ELb0ELb0ELb1ELb1ELb1ELb1ELb1EEENS1_21CollectiveEpilogueFwdINS6_IJS8_SA_S9_EEENS6_IJNS7_ILi1EEESI_SI_EEESC_SE_Li256ELb1ELb1ELb1ELb0EEENS1_36VarlenDynamicPersistentTileSchedulerILi128ELi32ELi256ELi256ELb1ELb1ELb0ELb1ELb1ELb1EEEEEEEEEvNT_6ParamsE)
        .other          _ZN7cutlass13device_kernelIN5flash19enable_sm80_to_sm89INS1_16FlashAttnFwdSm80INS1_25CollectiveMainloopFwdSm80ILi8ELi1ELb0EN4cute5tupleIJNS5_1CILi128EEENS7_ILi32EEENS7_ILi256EEEEEELi256ENS_6half_tEfNS_4arch4Sm80ELb1ELb0ELb0ELb1ELb1ELb1ELb1ELb1EEENS1_21CollectiveEpilogueFwdINS6_IJS8_SA_S9_EEENS6_IJNS7_ILi1EEESI_SI_EEESC_SE_Li256ELb1ELb1ELb1ELb0EEENS1_36VarlenDynamicPersistentTileSchedulerILi128ELi32ELi256ELi256ELb1ELb1ELb0ELb1ELb1ELb1EEEEEEEEEvNT_6ParamsE,@"STO_CUDA_ENTRY STV_DEFAULT"
_ZN7cutlass13device_kernelIN5flash19enable_sm80_to_sm89INS1_16FlashAttnFwdSm80INS1_25CollectiveMainloopFwdSm80ILi8ELi1ELb0EN4cute5tupleIJNS5_1CILi128EEENS7_ILi32EEENS7_ILi256EEEEEELi256ENS_6half_tEfNS_4arch4Sm80ELb1ELb0ELb0ELb1ELb1ELb1ELb1ELb1EEENS1_21CollectiveEpilogueFwdINS6_IJS8_SA_S9_EEENS6_IJNS7_ILi1EEESI_SI_EEESC_SE_Li256ELb1ELb1ELb1ELb0EEENS1_36VarlenDynamicPersistentTileSchedulerILi128ELi32ELi256ELi256ELb1ELb1ELb0ELb1ELb1ELb1EEEEEEEEEvNT_6ParamsE:
[----:B------:R-:W-:Y:S01]  /*0000*/  LDC R1, c[0x0][0x37c] ;  /* 0x0000df00ff017b82 */ /* 0x000fe20000000800 */
[----:B------:R-:W-:Y:S05]  /*0010*/  EXIT ;  /* 0x000000000000794d */ /* 0x000fea0003800000 */
.L_x_26:
        /* <DEDUP_REMOVED lines=14> */
.L_x_62:


//--------------------- .text._ZN7cutlass13device_kernelIN5flash19enable_sm80_to_sm89INS1_16FlashAttnFwdSm80INS1_25CollectiveMainloopFwdSm80ILi8ELi1ELb0EN4cute5tupleIJNS5_1CILi128EEENS7_ILi96EEENS7_ILi256EEEEEELi256ENS_6half_tEfNS_4arch4Sm80ELb0ELb0ELb0ELb0ELb1ELb0ELb1ELb1EEENS1_21CollectiveEpilogueFwdINS6_IJS8_SA_S9_EEENS6_IJNS7_ILi1EEESI_SI_EEESC_SE_Li256ELb0ELb1ELb1ELb0EEENS1_19SingleTileSchedulerILb0ELb1ELb1ELi128EEEEEEEEEvNT_6ParamsE --------------------------
	.section	.text._ZN7cutlass13device_kernelIN5flash19enable_sm80_to_sm89INS1_16FlashAttnFwdSm80INS1_25CollectiveMainloopFwdSm80ILi8ELi1ELb0EN4cute5tupleIJNS5_1CILi128EEENS7_ILi96EEENS7_ILi256EEEEEELi256ENS_6half_tEfNS_4arch4Sm80ELb0ELb0ELb0ELb0ELb1ELb0ELb1ELb1EEENS1_21CollectiveEpilogueFwdINS6_IJS8_SA_S9_EEENS6_IJNS7_ILi1EEESI_SI_EEESC_SE_Li256ELb0ELb1ELb1ELb0EEENS1_19SingleTileSchedulerILb0ELb1ELb1ELi128EEEEEEEEEvNT_6ParamsE,"ax",@progbits
	.align	128
.text._ZN7cutlass13device_kernelIN5flash19enable_sm80_to_sm89INS1_16FlashAttnFwdSm80INS1_25CollectiveMainloopFwdSm80ILi8ELi1ELb0EN4cute5tupleIJNS5_1CILi128EEENS7_ILi96EEENS7_ILi256EEEEEELi256ENS_6half_tEfNS_4arch4Sm80ELb0ELb0ELb0ELb0ELb1ELb0ELb1ELb1EEENS1_21CollectiveEpilogueFwdINS6_IJS8_SA_S9_EEENS6_IJNS7_ILi1EEESI_SI_EEESC_SE_Li256ELb0ELb1ELb1ELb0EEENS1_19SingleTileSchedulerILb0ELb1ELb1ELi128EEEEEEEEEvNT_6ParamsE:
        .type           _ZN7cutlass13device_kernelIN5flash19enable_sm80_to_sm89INS1_16FlashAttnFwdSm80INS1_25CollectiveMainloopFwdSm80ILi8ELi1ELb0EN4cute5tupleIJNS5_1CILi128EEENS7_ILi96EEENS7_ILi256EEEEEELi256ENS_6half_tEfNS_4arch4Sm80ELb0ELb0ELb0ELb0ELb1ELb0ELb1ELb1EEENS1_21CollectiveEpilogueFwdINS6_IJS8_SA_S9_EEENS6_IJNS7_ILi1EEESI_SI_EEESC_SE_Li256ELb0ELb1ELb1ELb0EEENS1_19SingleTileSchedulerILb0ELb1ELb1ELi128EEEEEEEEEvNT_6ParamsE,@function
        .size           _ZN7cutlass13device_kernelIN5flash19enable_sm80_to_sm89INS1_16FlashAttnFwdSm80INS1_25CollectiveMainloopFwdSm80ILi8ELi1ELb0EN4cute5tupleIJNS5_1CILi128EEENS7_ILi96EEENS7_ILi256EEEEEELi256ENS_6half_tEfNS_4arch4Sm80ELb0ELb0ELb0ELb0ELb1ELb0ELb1ELb1EEENS1_21CollectiveEpilogueFwdINS6_IJS8_SA_S9_EEENS6_IJNS7_ILi1EEESI_SI_EEESC_SE_Li256ELb0ELb1ELb1ELb0EEENS1_19SingleTileSchedulerILb0ELb1ELb1ELi128EEEEEEEEEvNT_6ParamsE,(.L_x_63 - _ZN7cutlass13device_kernelIN5flash19enable_sm80_to_sm89INS1_16FlashAttnFwdSm80INS1_25CollectiveMainloopFwdSm80ILi8ELi1ELb0EN4cute5tupleIJNS5_1CILi128EEENS7_ILi96EEENS7_ILi256EEEEEELi256ENS_6half_tEfNS_4arch4Sm80ELb0ELb0ELb0ELb0ELb1ELb0ELb1ELb1EEENS1_21CollectiveEpilogueFwdINS6_IJS8_SA_S9_EEENS6_IJNS7_ILi1EEESI_SI_EEESC_SE_Li256ELb0ELb1ELb1ELb0EEENS1_19SingleTileSchedulerILb0ELb1ELb1ELi128EEEEEEEEEvNT_6ParamsE)
        .other          _ZN7cutlass13device_kernelIN5flash19enable_sm80_to_sm89INS1_16FlashAttnFwdSm80INS1_25CollectiveMainloopFwdSm80ILi8ELi1ELb0EN4cute5tupleIJNS5_1CILi128EEENS7_ILi96EEENS7_ILi256EEEEEELi256ENS_6half_tEfNS_4arch4Sm80ELb0ELb0ELb0ELb0ELb1ELb0ELb1ELb1EEENS1_21CollectiveEpilogueFwdINS6_IJS8_SA_S9_EEENS6_IJNS7_ILi1EEESI_SI_EEESC_SE_Li256ELb0ELb1ELb1ELb0EEENS1_19SingleTileSchedulerILb0ELb1ELb1ELi128EEEEEEEEEvNT_6ParamsE,@"STO_CUDA_ENTRY STV_DEFAULT"
_ZN7cutlass13device_kernelIN5flash19enable_sm80_to_sm89INS1_16FlashAttnFwdSm80INS1_25CollectiveMainloopFwdSm80ILi8ELi1ELb0EN4cute5tupleIJNS5_1CILi128EEENS7_ILi96EEENS7_ILi256EEEEEELi256ENS_6half_tEfNS_4arch4Sm80ELb0ELb0ELb0ELb0ELb1ELb0ELb1ELb1EEENS1_21CollectiveEpilogueFwdINS6_IJS8_SA_S9_EEENS6_IJNS7_ILi1EEESI_SI_EEESC_SE_Li256ELb0ELb1ELb1ELb0EEENS1_19SingleTileSchedulerILb0ELb1ELb1ELi128EEEEEEEEEvNT_6ParamsE:
[----:B------:R-:W-:Y:S01]  /*0000*/  LDC R1, c[0x0][0x37c] ;  /* 0x0000df00ff017b82 */ /* 0x000fe20000000800 */
[----:B------:R-:W-:Y:S05]  /*0010*/  EXIT ;  /* 0x000000000000794d */ /* 0x000fea0003800000 */
.L_x_27:
        /* <DEDUP_REMOVED lines=14> */
.L_x_63:


//--------------------- .text._ZN7cutlass13device_kernelIN5flash19enable_sm80_to_sm89INS1_16FlashAttnFwdSm80INS1_25CollectiveMainloopFwdSm80ILi8ELi1ELb0EN4cute5tupleIJNS5_1CILi128EEENS7_ILi64EEENS7_ILi256EEEEEELi256ENS_6half_tEfNS_4arch4Sm80ELb0ELb0ELb0ELb1ELb1ELb0ELb1ELb1EEENS1_21CollectiveEpilogueFwdINS6_IJS8_SA_S9_EEENS6_IJNS7_ILi1EEESI_SI_EEESC_SE_Li256ELb1ELb1ELb1ELb0EEENS1_36VarlenDynamicPersistentTileSchedulerILi128ELi64ELi256ELi256ELb1ELb1ELb0ELb0ELb1ELb1EEEEEEEEEvNT_6ParamsE --------------------------
	.section	.text._ZN7cutlass13device_kernelIN5flash19enable_sm80_to_sm89INS1_16FlashAttnFwdSm80INS1_25CollectiveMainloopFwdSm80ILi8ELi1ELb0EN4cute5tupleIJNS5_1CILi128EEENS7_ILi64EEENS7_ILi256EEEEEELi256ENS_6half_tEfNS_4arch4Sm80ELb0ELb0ELb0ELb1ELb1ELb0ELb1ELb1EEENS1_21CollectiveEpilogueFwdINS6_IJS8_SA_S9_EEENS6_IJNS7_ILi1EEESI_SI_EEESC_SE_Li256ELb1ELb1ELb1ELb0EEENS1_36VarlenDynamicPersistentTileSchedulerILi128ELi64ELi256ELi256ELb1ELb1ELb0ELb0ELb1ELb1EEEEEEEEEvNT_6ParamsE,"ax",@progbits
	.align	128
.text._ZN7cutlass13device_kernelIN5flash19enable_sm80_to_sm89INS1_16FlashAttnFwdSm80INS1_25CollectiveMainloopFwdSm80ILi8ELi1ELb0EN4cute5tupleIJNS5_1CILi128EEENS7_ILi64EEENS7_ILi256EEEEEELi256ENS_6half_tEfNS_4arch4Sm80ELb0ELb0ELb0ELb1ELb1ELb0ELb1ELb1EEENS1_21CollectiveEpilogueFwdINS6_IJS8_SA_S9_EEENS6_IJNS7_ILi1EEESI_SI_EEESC_SE_Li256ELb1ELb1ELb1ELb0EEENS1_36VarlenDynamicPersistentTileSchedulerILi128ELi64ELi256ELi256ELb1ELb1ELb0ELb0ELb1ELb1EEEEEEEEEvNT_6ParamsE:
        .type           _ZN7cutlass13device_kernelIN5flash19enable_sm80_to_sm89INS1_16FlashAttnFwdSm80INS1_25CollectiveMainloopFwdSm80ILi8ELi1ELb0EN4cute5tupleIJNS5_1CILi128EEENS7_ILi64EEENS7_ILi256EEEEEELi256ENS_6half_tEfNS_4arch4Sm80ELb0ELb0ELb0ELb1ELb1ELb0ELb1ELb1EEENS1_21CollectiveEpilogueFwdINS6_IJS8_SA_S9_EEENS6_IJNS7_ILi1EEESI_SI_EEESC_SE_Li256ELb1ELb1ELb1ELb0EEENS1_36VarlenDynamicPersistentTileSchedulerILi128ELi64ELi256ELi256ELb1ELb1ELb0ELb0ELb1ELb1EEEEEEEEEvNT_6ParamsE,@function
        .size           _ZN7cutlass13device_kernelIN5flash19enable_sm80_to_sm89INS1_16FlashAttnFwdSm80INS1_25CollectiveMainloopFwdSm80ILi8ELi1ELb0EN4cute5tupleIJNS5_1CILi128EEENS7_ILi64EEENS7_ILi256EEEEEELi256ENS_6half_tEfNS_4arch4Sm80ELb0ELb0ELb0ELb1ELb1ELb0ELb1ELb1EEENS1_21CollectiveEpilogueFwdINS6_IJS8_SA_S9_EEENS6_IJNS7_ILi1EEESI_SI_EEESC_SE_Li256ELb1ELb1ELb1ELb0EEENS1_36VarlenDynamicPersistentTileSchedulerILi128ELi64ELi256ELi256ELb1ELb1ELb0ELb0ELb1ELb1EEEEEEEEEvNT_6ParamsE,(.L_x_64 - _ZN7cutlass13device_kernelIN5flash19enable_sm80_to_sm89INS1_16FlashAttnFwdSm80INS1_25CollectiveMainloopFwdSm80ILi8ELi1ELb0EN4cute5tupleIJNS5_1CILi128EEENS7_ILi64EEENS7_ILi256EEEEEELi256ENS_6half_tEfNS_4arch4Sm80ELb0ELb0ELb0ELb1ELb1ELb0ELb1ELb1EEENS1_21CollectiveEpilogueFwdINS6_IJS8_SA_S9_EEENS6_IJNS7_ILi1EEESI_SI_EEESC_SE_Li256ELb1ELb1ELb1ELb0EEENS1_36VarlenDynamicPersistentTileSchedulerILi128ELi64ELi256ELi256ELb1ELb1ELb0ELb0ELb1ELb1EEEEEEEEEvNT_6ParamsE)
        .other          _ZN7cutlass13device_kernelIN5flash19enable_sm80_to_sm89INS1_16FlashAttnFwdSm80INS1_25CollectiveMainloopFwdSm80ILi8ELi1ELb0EN4cute5tupleIJNS5_1CILi128EEENS7_ILi64EEENS7_ILi256EEEEEELi256ENS_6half_tEfNS_4arch4Sm80ELb0ELb0ELb0ELb1ELb1ELb0ELb1ELb1EEENS1_21CollectiveEpilogueFwdINS6_IJS8_SA_S9_EEENS6_IJNS7_ILi1EEESI_SI_EEESC_SE_Li256ELb1ELb1ELb1ELb0EEENS1_36VarlenDynamicPersistentTileSchedulerILi128ELi64ELi256ELi256ELb1ELb1ELb0ELb0ELb1ELb1EEEEEEEEEvNT_6ParamsE,@"STO_CUDA_ENTRY STV_DEFAULT"
_ZN7cutlass13device_kernelIN5flash19enable_sm80_to_sm89INS1_16FlashAttnFwdSm80INS1_25CollectiveMainloopFwdSm80ILi8ELi1ELb0EN4cute5tupleIJNS5_1CILi128EEENS7_ILi64EEENS7_ILi256EEEEEELi256ENS_6half_tEfNS_4arch4Sm80ELb0ELb0ELb0ELb1ELb1ELb0ELb1ELb1EEENS1_21CollectiveEpilogueFwdINS6_IJS8_SA_S9_EEENS6_IJNS7_ILi1EEESI_SI_EEESC_SE_Li256ELb1ELb1ELb1ELb0EEENS1_36VarlenDynamicPersistentTileSchedulerILi128ELi64ELi256ELi256ELb1ELb1ELb0ELb0ELb1ELb1EEEEEEEEEvNT_6ParamsE:
[----:B------:R-:W-:Y:S01]  /*0000*/  LDC R1, c[0x0][0x37c] ;  /* 0x0000df00ff017b82 */ /* 0x000fe20000000800 */
[----:B------:R-:W-:Y:S05]  /*0010*/  EXIT ;  /* 0x000000000000794d */ /* 0x000fea0003800000 */
.L_x_28:
        /* <DEDUP_REMOVED lines=14> */
.L_x_64:


//--------------------- .text._ZN7cutlass13device_kernelIN5flash19enable_sm80_to_sm89INS1_16FlashAttnFwdSm80INS1_25CollectiveMainloopFwdSm80ILi8ELi1ELb0EN4cute5tupleIJNS5_1CILi128EEENS7_ILi48EEENS7_ILi256EEEEEELi256ENS_6half_tEfNS_4arch4Sm80ELb0ELb0ELb0ELb1ELb1ELb1ELb1ELb1EEENS1_21CollectiveEpilogueFwdINS6_IJS8_SA_S9_EEENS6_IJNS7_ILi1EEESI_SI_EEESC_SE_Li256ELb1ELb1ELb1ELb0EEENS1_36VarlenDynamicPersistentTileSchedulerILi128ELi48ELi256ELi256ELb1ELb1ELb0ELb0ELb1ELb1EEEEEEEEEvNT_6ParamsE --------------------------
	.section	.text._ZN7cutlass13device_kernelIN5flash19enable_sm80_to_sm89INS1_16FlashAttnFwdSm80INS1_25CollectiveMainloopFwdSm80ILi8ELi1ELb0EN4cute5tupleIJNS5_1CILi128EEENS7_ILi48EEENS7_ILi256EEEEEELi256ENS_6half_tEfNS_4arch4Sm80ELb0ELb0ELb0ELb1ELb1ELb1ELb1ELb1EEENS1_21CollectiveEpilogueFwdINS6_IJS8_SA_S9_EEENS6_IJNS7_ILi1EEESI_SI_EEESC_SE_Li256ELb1ELb1ELb1ELb0EEENS1_36VarlenDynamicPersistentTileSchedulerILi128ELi48ELi256ELi256ELb1ELb1ELb0ELb0ELb1ELb1EEEEEEEEEvNT_6ParamsE,"ax",@progbits
	.align	128
.text._ZN7cutlass13device_kernelIN5flash19enable_sm80_to_sm89INS1_16FlashAttnFwdSm80INS1_25CollectiveMainloopFwdSm80ILi8ELi1ELb0EN4cute5tupleIJNS5_1CILi128EEENS7_ILi48EEENS7_ILi256EEEEEELi256ENS_6half_tEfNS_4arch4Sm80ELb0ELb0ELb0ELb1ELb1ELb1ELb1ELb1EEENS1_21CollectiveEpilogueFwdINS6_IJS8_SA_S9_EEENS6_IJNS7_ILi1EEESI_SI_EEESC_SE_Li256ELb1ELb1ELb1ELb0EEENS1_36VarlenDynamicPersistentTileSchedulerILi128ELi48ELi256ELi256ELb1ELb1ELb0ELb0ELb1ELb1EEEEEEEEEvNT_6ParamsE:
        .type           _ZN7cutlass13device_kernelIN5flash19enable_sm80_to_sm89INS1_16FlashAttnFwdSm80INS1_25CollectiveMainloopFwdSm80ILi8ELi1ELb0EN4cute5tupleIJNS5_1CILi128EEENS7_ILi48EEENS7_ILi256EEEEEELi256ENS_6half_tEfNS_4arch4Sm80ELb0ELb0ELb0ELb1ELb1ELb1ELb1ELb1EEENS1_21CollectiveEpilogueFwdINS6_IJS8_SA_S9_EEENS6_IJNS7_ILi1EEESI_SI_EEESC_SE_Li256ELb1ELb1ELb1ELb0EEENS1_36VarlenDynamicPersistentTileSchedulerILi128ELi48ELi256ELi256ELb1ELb1ELb0ELb0ELb1ELb1EEEEEEEEEvNT_6ParamsE,@function
        .size           _ZN7cutlass13device_kernelIN5flash19enable_sm80_to_sm89INS1_16FlashAttnFwdSm80INS1_25CollectiveMainloopFwdSm80ILi8ELi1ELb0EN4cute5tupleIJNS5_1CILi128EEENS7_ILi48EEENS7_ILi256EEEEEELi256ENS_6half_tEfNS_4arch4Sm80ELb0ELb0ELb0ELb1ELb1ELb1ELb1ELb1EEENS1_21CollectiveEpilogueFwdINS6_IJS8_SA_S9_EEENS6_IJNS7_ILi1EEESI_SI_EEESC_SE_Li256ELb1ELb1ELb1ELb0EEENS1_36VarlenDynamicPersistentTileSchedulerILi128ELi48ELi256ELi256ELb1ELb1ELb0ELb0ELb1ELb1EEEEEEEEEvNT_6ParamsE,(.L_x_65 - _ZN7cutlass13device_kernelIN5flash19enable_sm80_to_sm89INS1_16FlashAttnFwdSm80INS1_25CollectiveMainloopFwdSm80ILi8ELi1ELb0EN4cute5tupleIJNS5_1CILi128EEENS7_ILi48EEENS7_ILi256EEEEEELi256ENS_6half_tEfNS_4arch4Sm80ELb0ELb0ELb0ELb1ELb1ELb1ELb1ELb1EEENS1_21CollectiveEpilogueFwdINS6_IJS8_SA_S9_EEENS6_IJNS7_ILi1EEESI_SI_EEESC_SE_Li256ELb1ELb1ELb1ELb0EEENS1_36VarlenDynamicPersistentTileSchedulerILi128ELi48ELi256ELi256ELb1ELb1ELb0ELb0ELb1ELb1EEEEEEEEEvNT_6ParamsE)
        .other          _ZN7cutlass13device_kernelIN5flash19enable_sm80_to_sm89INS1_16FlashAttnFwdSm80INS1_25CollectiveMainloopFwdSm80ILi8ELi1ELb0EN4cute5tupleIJNS5_1CILi128EEENS7_ILi48EEENS7_ILi256EEEEEELi256ENS_6half_tEfNS_4arch4Sm80ELb0ELb0ELb0ELb1ELb1ELb1ELb1ELb1EEENS1_21CollectiveEpilogueFwdINS6_IJS8_SA_S9_EEENS6_IJNS7_ILi1EEESI_SI_EEESC_SE_Li256ELb1ELb1ELb1ELb0EEENS1_36VarlenDynamicPersistentTileSchedulerILi128ELi48ELi256ELi256ELb1ELb1ELb0ELb0ELb1ELb1EEEEEEEEEvNT_6ParamsE,@"STO_CUDA_ENTRY STV_DEFAULT"
_ZN7cutlass13device_kernelIN5flash19enable_sm80_to_sm89INS1_16FlashAttnFwdSm80INS1_25CollectiveMainloopFwdSm80ILi8ELi1ELb0EN4cute5tupleIJNS5_1CILi128EEENS7_ILi48EEENS7_ILi256EEEEEELi256ENS_6half_tEfNS_4arch4Sm80ELb0ELb0ELb0ELb1ELb1ELb1ELb1ELb1EEENS1_21CollectiveEpilogueFwdINS6_IJS8_SA_S9_EEENS6_IJNS7_ILi1EEESI_SI_EEESC_SE_Li256ELb1ELb1ELb1ELb0EEENS1_36VarlenDynamicPersistentTileSchedulerILi128ELi48ELi256ELi256ELb1ELb1ELb0ELb0ELb1ELb1EEEEEEEEEvNT_6ParamsE:
[----:B------:R-:W-:Y:S01]  /*0000*/  LDC R1, c[0x0][0x37c] ;  /* 0x0000df00ff017b82 */ /* 0x000fe20000000800 */
[----:B------:R-:W-:Y:S05]  /*0010*/  EXIT ;  /* 0x000000000000794d */ /* 0x000fea0003800000 */
.L_x_29:
        /* <DEDUP_REMOVED lines=14> */
.L_x_65:


//--------------------- .text._ZN7cutlass13device_kernelIN5flash19enable_sm80_to_sm89INS1_16FlashAttnFwdSm80INS1_25CollectiveMainloopFwdSm80ILi8ELi1ELb0EN4cute5tupleIJNS5_1CILi128EEENS7_ILi64EEENS7_ILi256EEEEEELi256ENS_6half_tEfNS_4arch4Sm80ELb0ELb1ELb0ELb0ELb1ELb0ELb1ELb1EEENS1_21CollectiveEpilogueFwdINS6_IJS8_SA_S9_EEENS6_IJNS7_ILi1EEESI_SI_EEESC_SE_Li256ELb0ELb1ELb1ELb0EEENS1_19SingleTileSchedulerILb0ELb1ELb1ELi128EEEEEEEEEvNT_6ParamsE --------------------------
	.section	.text._ZN7cutlass13device_kernelIN5flash19enable_sm80_to_sm89INS1_16FlashAttnFwdSm80INS1_25CollectiveMainloopFwdSm80ILi8ELi1ELb0EN4cute5tupleIJNS5_1CILi128EEENS7_ILi64EEENS7_ILi256EEEEEELi256ENS_6half_tEfNS_4arch4Sm80ELb0ELb1ELb0ELb0ELb1ELb0ELb1ELb1EEENS1_21CollectiveEpilogueFwdINS6_IJS8_SA_S9_EEENS6_IJNS7_ILi1EEESI_SI_EEESC_SE_Li256ELb0ELb1ELb1ELb0EEENS1_19SingleTileSchedulerILb0ELb1ELb1ELi128EEEEEEEEEvNT_6ParamsE,"ax",@progbits
	.align	128
.text._ZN7cutlass13device_kernelIN5flash19enable_sm80_to_sm89INS1_16FlashAttnFwdSm80INS1_25CollectiveMainloopFwdSm80ILi8ELi1ELb0EN4cute5tupleIJNS5_1CILi128EEENS7_ILi64EEENS7_ILi256EEEEEELi256ENS_6half_tEfNS_4arch4Sm80ELb0ELb1ELb0ELb0ELb1ELb0ELb1ELb1EEENS1_21CollectiveEpilogueFwdINS6_IJS8_SA_S9_EEENS6_IJNS7_ILi1EEESI_SI_EEESC_SE_Li256ELb0ELb1ELb1ELb0EEENS1_19SingleTileSchedulerILb0ELb1ELb1ELi128EEEEEEEEEvNT_6ParamsE:
        .type           _ZN7cutlass13device_kernelIN5flash19enable_sm80_to_sm89INS1_16FlashAttnFwdSm80INS1_25CollectiveMainloopFwdSm80ILi8ELi1ELb0EN4cute5tupleIJNS5_1CILi128EEENS7_ILi64EEENS7_ILi256EEEEEELi256ENS_6half_tEfNS_4arch4Sm80ELb0ELb1ELb0ELb0ELb1ELb0ELb1ELb1EEENS1_21CollectiveEpilogueFwdINS6_IJS8_SA_S9_EEENS6_IJNS7_ILi1EEESI_SI_EEESC_SE_Li256ELb0ELb1ELb1ELb0EEENS1_19SingleTileSchedulerILb0ELb1ELb1ELi128EEEEEEEEEvNT_6ParamsE,@function
        .size           _ZN7cutlass13device_kernelIN5flash19enable_sm80_to_sm89INS1_16FlashAttnFwdSm80INS1_25CollectiveMainloopFwdSm80ILi8ELi1ELb0EN4cute5tupleIJNS5_1CILi128EEENS7_ILi64EEENS7_ILi256EEEEEELi256ENS_6half_tEfNS_4arch4Sm80ELb0ELb1ELb0ELb0ELb1ELb0ELb1ELb1EEENS1_21CollectiveEpilogueFwdINS6_IJS8_SA_S9_EEENS6_IJNS7_ILi1EEESI_SI_EEESC_SE_Li256ELb0ELb1ELb1ELb0EEENS1_19SingleTileSchedulerILb0ELb1ELb1ELi128EEEEEEEEEvNT_6ParamsE,(.L_x_66 - _ZN7cutlass13device_kernelIN5flash19enable_sm80_to_sm89INS1_16FlashAttnFwdSm80INS1_25CollectiveMainloopFwdSm80ILi8ELi1ELb0EN4cute5tupleIJNS5_1CILi128EEENS7_ILi64EEENS7_ILi256EEEEEELi256ENS_6half_tEfNS_4arch4Sm80ELb0ELb1ELb0ELb0ELb1ELb0ELb1ELb1EEENS1_21CollectiveEpilogueFwdINS6_IJS8_SA_S9_EEENS6_IJNS7_ILi1EEESI_SI_EEESC_SE_Li256ELb0ELb1ELb1ELb0EEENS1_19SingleTileSchedulerILb0ELb1ELb1ELi128EEEEEEEEEvNT_6ParamsE)
        .other          _ZN7cutlass13device_kernelIN5flash19enable_sm80_to_sm89INS1_16FlashAttnFwdSm80INS1_25CollectiveMainloopFwdSm80ILi8ELi1ELb0EN4cute5tupleIJNS5_1CILi128EEENS7_ILi64EEENS7_ILi256EEEEEELi256ENS_6half_tEfNS_4arch4Sm80ELb0ELb1ELb0ELb0ELb1ELb0ELb1ELb1EEENS1_21CollectiveEpilogueFwdINS6_IJS8_SA_S9_EEENS6_IJNS7_ILi1EEESI_SI_EEESC_SE_Li256ELb0ELb1ELb1ELb0EEENS1_19SingleTileSchedulerILb0ELb1ELb1ELi128EEEEEEEEEvNT_6ParamsE,@"STO_CUDA_ENTRY STV_DEFAULT"
_ZN7cutlass13device_kernelIN5flash19enable_sm80_to_sm89INS1_16FlashAttnFwdSm80INS1_25CollectiveMainloopFwdSm80ILi8ELi1ELb0EN4cute5tupleIJNS5_1CILi128EEENS7_ILi64EEENS7_ILi256EEEEEELi256ENS_6half_tEfNS_4arch4Sm80ELb0ELb1ELb0ELb0ELb1ELb0ELb1ELb1EEENS1_21CollectiveEpilogueFwdINS6_IJS8_SA_S9_EEENS6_IJNS7_ILi1EEESI_SI_EEESC_SE_Li256ELb0ELb1ELb1ELb0EEENS1_19SingleTileSchedulerILb0ELb1ELb1ELi128EEEEEEEEEvNT_6ParamsE:
[----:B------:R-:W-:Y:S01]  /*0000*/  LDC R1, c[0x0][0x37c] ;  /* 0x0000df00ff017b82 */ /* 0x000fe20000000800 */
[----:B------:R-:W-:Y:S05]  /*0010*/  EXIT ;  /* 0x000000000000794d */ /* 0x000fea0003800000 */
.L_x_30:
        /* <DEDUP_REMOVED lines=14> */
.L_x_66:


//--------------------- .text._ZN7cutlass13device_kernelIN5flash19enable_sm80_to_sm89INS1_16FlashAttnFwdSm80INS1_25CollectiveMainloopFwdSm80ILi8ELi1ELb0EN4cute5tupleIJNS5_1CILi128EEENS7_ILi64EEENS7_ILi256EEEEEELi256ENS_6half_tEfNS_4arch4Sm80ELb0ELb1ELb0ELb1ELb1ELb0ELb1ELb1EEENS1_21CollectiveEpilogueFwdINS6_IJS8_SA_S9_EEENS6_IJNS7_ILi1EEESI_SI_EEESC_SE_Li256ELb1ELb1ELb1ELb0EEENS1_36VarlenDynamicPersistentTileSchedulerILi128ELi64ELi256ELi256ELb1ELb1ELb0ELb1ELb0ELb1EEEEEEEEEvNT_6ParamsE --------------------------
	.section	.text._ZN7cutlass13device_kernelIN5flash19enable_sm80_to_sm89INS1_16FlashAttnFwdSm80INS1_25CollectiveMainloopFwdSm80ILi8ELi1ELb0EN4cute5tupleIJNS5_1CILi128EEENS7_ILi64EEENS7_ILi256EEEEEELi256ENS_6half_tEfNS_4arch4Sm80ELb0ELb1ELb0ELb1ELb1ELb0ELb1ELb1EEENS1_21CollectiveEpilogueFwdINS6_IJS8_SA_S9_EEENS6_IJNS7_ILi1EEESI_SI_EEESC_SE_Li256ELb1ELb1ELb1ELb0EEENS1_36VarlenDynamicPersistentTileSchedulerILi128ELi64ELi256ELi256ELb1ELb1ELb0ELb1ELb0ELb1EEEEEEEEEvNT_6ParamsE,"ax",@progbits
	.align	128
.text._ZN7cutlass13device_kernelIN5flash19enable_sm80_to_sm89INS1_16FlashAttnFwdSm80INS1_25CollectiveMainloopFwdSm80ILi8ELi1ELb0EN4cute5tupleIJNS5_1CILi128EEENS7_ILi64EEENS7_ILi256EEEEEELi256ENS_6half_tEfNS_4arch4Sm80ELb0ELb1ELb0ELb1ELb1ELb0ELb1ELb1EEENS1_21CollectiveEpilogueFwdINS6_IJS8_SA_S9_EEENS6_IJNS7_ILi1EEESI_SI_EEESC_SE_Li256ELb1ELb1ELb1ELb0EEENS1_36VarlenDynamicPersistentTileSchedulerILi128ELi64ELi256ELi256ELb1ELb1ELb0ELb1ELb0ELb1EEEEEEEEEvNT_6ParamsE:
        .type           _ZN7cutlass13device_kernelIN5flash19enable_sm80_to_sm89INS1_16FlashAttnFwdSm80INS1_25CollectiveMainloopFwdSm80ILi8ELi1ELb0EN4cute5tupleIJNS5_1CILi128EEENS7_ILi64EEENS7_ILi256EEEEEELi256ENS_6half_tEfNS_4arch4Sm80ELb0ELb1ELb0ELb1ELb1ELb0ELb1ELb1EEENS1_21CollectiveEpilogueFwdINS6_IJS8_SA_S9_EEENS6_IJNS7_ILi1EEESI_SI_EEESC_SE_Li256ELb1ELb1ELb1ELb0EEENS1_36VarlenDynamicPersistentTileSchedulerILi128ELi64ELi256ELi256ELb1ELb1ELb0ELb1ELb0ELb1EEEEEEEEEvNT_6ParamsE,@function
        .size           _ZN7cutlass13device_kernelIN5flash19enable_sm80_to_sm89INS1_16FlashAttnFwdSm80INS1_25CollectiveMainloopFwdSm80ILi8ELi1ELb0EN4cute5tupleIJNS5_1CILi128EEENS7_ILi64EEENS7_ILi256EEEEEELi256ENS_6half_tEfNS_4arch4Sm80ELb0ELb1ELb0ELb1ELb1ELb0ELb1ELb1EEENS1_21CollectiveEpilogueFwdINS6_IJS8_SA_S9_EEENS6_IJNS7_ILi1EEESI_SI_EEESC_SE_Li256ELb1ELb1ELb1ELb0EEENS1_36VarlenDynamicPersistentTileSchedulerILi128ELi64ELi256ELi256ELb1ELb1ELb0ELb1ELb0ELb1EEEEEEEEEvNT_6ParamsE,(.L_x_67 - _ZN7cutlass13device_kernelIN5flash19enable_sm80_to_sm89INS1_16FlashAttnFwdSm80INS1_25CollectiveMainloopFwdSm80ILi8ELi1ELb0EN4cute5tupleIJNS5_1CILi128EEENS7_ILi64EEENS7_ILi256EEEEEELi256ENS_6half_tEfNS_4arch4Sm80ELb0ELb1ELb0ELb1ELb1ELb0ELb1ELb1EEENS1_21CollectiveEpilogueFwdINS6_IJS8_SA_S9_EEENS6_IJNS7_ILi1EEESI_SI_EEESC_SE_Li256ELb1ELb1ELb1ELb0EEENS1_36VarlenDynamicPersistentTileSchedulerILi128ELi64ELi256ELi256ELb1ELb1ELb0ELb1ELb0ELb1EEEEEEEEEvNT_6ParamsE)
        .other          _ZN7cutlass13device_kernelIN5flash19enable_sm80_to_sm89INS1_16FlashAttnFwdSm80INS1_25CollectiveMainloopFwdSm80ILi8ELi1ELb0EN4cute5tupleIJNS5_1CILi128EEENS7_ILi64EEENS7_ILi256EEEEEELi256ENS_6half_tEfNS_4arch4Sm80ELb0ELb1ELb0ELb1ELb1ELb0ELb1ELb1EEENS1_21CollectiveEpilogueFwdINS6_IJS8_SA_S9_EEENS6_IJNS7_ILi1EEESI_SI_EEESC_SE_Li256ELb1ELb1ELb1ELb0EEENS1_36VarlenDynamicPersistentTileSchedulerILi128ELi64ELi256ELi256ELb1ELb1ELb0ELb1ELb0ELb1EEEEEEEEEvNT_6ParamsE,@"STO_CUDA_ENTRY STV_DEFAULT"
_ZN7cutlass13device_kernelIN5flash19enable_sm80_to_sm89INS1_16FlashAttnFwdSm80INS1_25CollectiveMainloopFwdSm80ILi8ELi1ELb0EN4cute5tupleIJNS5_1CILi128EEENS7_ILi64EEENS7_ILi256EEEEEELi256ENS_6half_tEfNS_4arch4Sm80ELb0ELb1ELb0ELb1ELb1ELb0ELb1ELb1EEENS1_21CollectiveEpilogueFwdINS6_IJS8_SA_S9_EEENS6_IJNS7_ILi1EEESI_SI_EEESC_SE_Li256ELb1ELb1ELb1ELb0EEENS1_36VarlenDynamicPersistentTileSchedulerILi128ELi64ELi256ELi256ELb1ELb1ELb0ELb1ELb0ELb1EEEEEEEEEvNT_6ParamsE:
[----:B------:R-:W-:Y:S01]  /*0000*/  LDC R1, c[0x0][0x37c] ;  /* 0x0000df00ff017b82 */ /* 0x000fe20000000800 */
[----:B------:R-:W-:Y:S05]  /*0010*/  EXIT ;  /* 0x000000000000794d */ /* 0x000fea0003800000 */
.L_x_31:
        /* <DEDUP_REMOVED lines=14> */
.L_x_67:


//--------------------- .text._ZN7cutlass13device_kernelIN5flash19enable_sm80_to_sm89INS1_16FlashAttnFwdSm80INS1_25CollectiveMainloopFwdSm80ILi8ELi1ELb0EN4cute5tupleIJNS5_1CILi128EEENS7_ILi48EEENS7_ILi256EEEEEELi256ENS_6half_tEfNS_4arch4Sm80ELb0ELb1ELb0ELb1ELb1ELb1ELb1ELb1EEENS1_21CollectiveEpilogueFwdINS6_IJS8_SA_S9_EEENS6_IJNS7_ILi1EEESI_SI_EEESC_SE_Li256ELb1ELb1ELb1ELb0EEENS1_36VarlenDynamicPersistentTileSchedulerILi128ELi48ELi256ELi256ELb1ELb1ELb0ELb1ELb0ELb1EEEEEEEEEvNT_6ParamsE --------------------------
	.section	.text._ZN7cutlass13device_kernelIN5flash19enable_sm80_to_sm89INS1_16FlashAttnFwdSm80INS1_25CollectiveMainloopFwdSm80ILi8ELi1ELb0EN4cute5tupleIJNS5_1CILi128EEENS7_ILi48EEENS7_ILi256EEEEEELi256ENS_6half_tEfNS_4arch4Sm80ELb0ELb1ELb0ELb1ELb1ELb1ELb1ELb1EEENS1_21CollectiveEpilogueFwdINS6_IJS8_SA_S9_EEENS6_IJNS7_ILi1EEESI_SI_EEESC_SE_Li256ELb1ELb1ELb1ELb0EEENS1_36VarlenDynamicPersistentTileSchedulerILi128ELi48ELi256ELi256ELb1ELb1ELb0ELb1ELb0ELb1EEEEEEEEEvNT_6ParamsE,"ax",@progbits
	.align	128
.text._ZN7cutlass13device_kernelIN5flash19enable_sm80_to_sm89INS1_16FlashAttnFwdSm80INS1_25CollectiveMainloopFwdSm80ILi8ELi1ELb0EN4cute5tupleIJNS5_1CILi128EEENS7_ILi48EEENS7_ILi256EEEEEELi256ENS_6half_tEfNS_4arch4Sm80ELb0ELb1ELb0ELb1ELb1ELb1ELb1ELb1EEENS1_21CollectiveEpilogueFwdINS6_IJS8_SA_S9_EEENS6_IJNS7_ILi1EEESI_SI_EEESC_SE_Li256ELb1ELb1ELb1ELb0EEENS1_36VarlenDynamicPersistentTileSchedulerILi128ELi48ELi256ELi256ELb1ELb1ELb0ELb1ELb0ELb1EEEEEEEEEvNT_6ParamsE:
        .type           _ZN7cutlass13device_kernelIN5flash19enable_sm80_to_sm89INS1_16FlashAttnFwdSm80INS1_25CollectiveMainloopFwdSm80ILi8ELi1ELb0EN4cute5tupleIJNS5_1CILi128EEENS7_ILi48EEENS7_ILi256EEEEEELi256ENS_6half_tEfNS_4arch4Sm80ELb0ELb1ELb0ELb1ELb1ELb1ELb1ELb1EEENS1_21CollectiveEpilogueFwdINS6_IJS8_SA_S9_EEENS6_IJNS7_ILi1EEESI_SI_EEESC_SE_Li256ELb1ELb1ELb1ELb0EEENS1_36VarlenDynamicPersistentTileSchedulerILi128ELi48ELi256ELi256ELb1ELb1ELb0ELb1ELb0ELb1EEEEEEEEEvNT_6ParamsE,@function
        .size           _ZN7cutlass13device_kernelIN5flash19enable_sm80_to_sm89INS1_16FlashAttnFwdSm80INS1_25CollectiveMainloopFwdSm80ILi8ELi1ELb0EN4cute5tupleIJNS5_1CILi128EEENS7_ILi48EEENS7_ILi256EEEEEELi256ENS_6half_tEfNS_4arch4Sm80ELb0ELb1ELb0ELb1ELb1ELb1ELb1ELb1EEENS1_21CollectiveEpilogueFwdINS6_IJS8_SA_S9_EEENS6_IJNS7_ILi1EEESI_SI_EEESC_SE_Li256ELb1ELb1ELb1ELb0EEENS1_36VarlenDynamicPersistentTileSchedulerILi128ELi48ELi256ELi256ELb1ELb1ELb0ELb1ELb0ELb1EEEEEEEEEvNT_6ParamsE,(.L_x_68 - _ZN7cutlass13device_kernelIN5flash19enable_sm80_to_sm89INS1_16FlashAttnFwdSm80INS1_25CollectiveMainloopFwdSm80ILi8ELi1ELb0EN4cute5tupleIJNS5_1CILi128EEENS7_ILi48EEENS7_ILi256EEEEEELi256ENS_6half_tEfNS_4arch4Sm80ELb0ELb1ELb0ELb1ELb1ELb1ELb1ELb1EEENS1_21CollectiveEpilogueFwdINS6_IJS8_SA_S9_EEENS6_IJNS7_ILi1EEESI_SI_EEESC_SE_Li256ELb1ELb1ELb1ELb0EEENS1_36VarlenDynamicPersistentTileSchedulerILi128ELi48ELi256ELi256ELb1ELb1ELb0ELb1ELb0ELb1EEEEEEEEEvNT_6ParamsE)
        .other          _ZN7cutlass13device_kernelIN5flash19enable_sm80_to_sm89INS1_16FlashAttnFwdSm80INS1_25CollectiveMainloopFwdSm80ILi8ELi1ELb0EN4cute5tupleIJNS5_1CILi128EEENS7_ILi48EEENS7_ILi256EEEEEELi256ENS_6half_tEfNS_4arch4Sm80ELb0ELb1ELb0ELb1ELb1ELb1ELb1ELb1EEENS1_21CollectiveEpilogueFwdINS6_IJS8_SA_S9_EEENS6_IJNS7_ILi1EEESI_SI_EEESC_SE_Li256ELb1ELb1ELb1ELb0EEENS1_36VarlenDynamicPersistentTileSchedulerILi128ELi48ELi256ELi256ELb1ELb1ELb0ELb1ELb0ELb1EEEEEEEEEvNT_6ParamsE,@"STO_CUDA_ENTRY STV_DEFAULT"
_ZN7cutlass13device_kernelIN5flash19enable_sm80_to_sm89INS1_16FlashAttnFwdSm80INS1_25CollectiveMainloopFwdSm80ILi8ELi1ELb0EN4cute5tupleIJNS5_1CILi128EEENS7_ILi48EEENS7_ILi256EEEEEELi256ENS_6half_tEfNS_4arch4Sm80ELb0ELb1ELb0ELb1ELb1ELb1ELb1ELb1EEENS1_21CollectiveEpilogueFwdINS6_IJS8_SA_S9_EEENS6_IJNS7_ILi1EEESI_SI_EEESC_SE_Li256ELb1ELb1ELb1ELb0EEENS1_36VarlenDynamicPersistentTileSchedulerILi128ELi48ELi256ELi256ELb1ELb1ELb0ELb1ELb0ELb1EEEEEEEEEvNT_6ParamsE:
[----:B------:R-:W-:Y:S01]  /*0000*/  LDC R1, c[0x0][0x37c] ;  /* 0x0000df00ff017b82 */ /* 0x000fe20000000800 */
[----:B------:R-:W-:Y:S05]  /*0010*/  EXIT ;  /* 0x000000000000794d */ /* 0x000fea0003800000 */
.L_x_32:
        /* <DEDUP_REMOVED lines=14> */
.L_x_68:


//--------------------- .text._ZN7cutlass13device_kernelIN5flash19enable_sm80_to_sm89INS1_16FlashAttnFwdSm80INS1_25CollectiveMainloopFwdSm80ILi8ELi1ELb0EN4cute5tupleIJNS5_1CILi128EEENS7_ILi96EEENS7_ILi256EEEEEELi256ENS_6half_tEfNS_4arch4Sm80ELb1ELb0ELb0ELb0ELb1ELb0ELb1ELb1EEENS1_21CollectiveEpilogueFwdINS6_IJS8_SA_S9_EEENS6_IJNS7_ILi1EEESI_SI_EEESC_SE_Li256ELb0ELb1ELb1ELb0EEENS1_30DynamicPersistentTileSchedulerILi256ELi256ELb1ELb1ELb0EEEEEEEEEvNT_6ParamsE --------------------------
	.section	.text._ZN7cutlass13device_kernelIN5flash19enable_sm80_to_sm89INS1_16FlashAttnFwdSm80INS1_25CollectiveMainloopFwdSm80ILi8ELi1ELb0EN4cute5tupleIJNS5_1CILi128EEENS7_ILi96EEENS7_ILi256EEEEEELi256ENS_6half_tEfNS_4arch4Sm80ELb1ELb0ELb0ELb0ELb1ELb0ELb1ELb1EEENS1_21CollectiveEpilogueFwdINS6_IJS8_SA_S9_EEENS6_IJNS7_ILi1EEESI_SI_EEESC_SE_Li256ELb0ELb1ELb1ELb0EEENS1_30DynamicPersistentTileSchedulerILi256ELi256ELb1ELb1ELb0EEEEEEEEEvNT_6ParamsE,"ax",@progbits
	.align	128
.text._ZN7cutlass13device_kernelIN5flash19enable_sm80_to_sm89INS1_16FlashAttnFwdSm80INS1_25CollectiveMainloopFwdSm80ILi8ELi1ELb0EN4cute5tupleIJNS5_1CILi128EEENS7_ILi96EEENS7_ILi256EEEEEELi256ENS_6half_tEfNS_4arch4Sm80ELb1ELb0ELb0ELb0ELb1ELb0ELb1ELb1EEENS1_21CollectiveEpilogueFwdINS6_IJS8_SA_S9_EEENS6_IJNS7_ILi1EEESI_SI_EEESC_SE_Li256ELb0ELb1ELb1ELb0EEENS1_30DynamicPersistentTileSchedulerILi256ELi256ELb1ELb1ELb0EEEEEEEEEvNT_6ParamsE:
        .type           _ZN7cutlass13device_kernelIN5flash19enable_sm80_to_sm89INS1_16FlashAttnFwdSm80INS1_25CollectiveMainloopFwdSm80ILi8ELi1ELb0EN4cute5tupleIJNS5_1CILi128EEENS7_ILi96EEENS7_ILi256EEEEEELi256ENS_6half_tEfNS_4arch4Sm80ELb1ELb0ELb0ELb0ELb1ELb0ELb1ELb1EEENS1_21CollectiveEpilogueFwdINS6_IJS8_SA_S9_EEENS6_IJNS7_ILi1EEESI_SI_EEESC_SE_Li256ELb0ELb1ELb1ELb0EEENS1_30DynamicPersistentTileSchedulerILi256ELi256ELb1ELb1ELb0EEEEEEEEEvNT_6ParamsE,@function
        .size           _ZN7cutlass13device_kernelIN5flash19enable_sm80_to_sm89INS1_16FlashAttnFwdSm80INS1_25CollectiveMainloopFwdSm80ILi8ELi1ELb0EN4cute5tupleIJNS5_1CILi128EEENS7_ILi96EEENS7_ILi256EEEEEELi256ENS_6half_tEfNS_4arch4Sm80ELb1ELb0ELb0ELb0ELb1ELb0ELb1ELb1EEENS1_21CollectiveEpilogueFwdINS6_IJS8_SA_S9_EEENS6_IJNS7_ILi1EEESI_SI_EEESC_SE_Li256ELb0ELb1ELb1ELb0EEENS1_30DynamicPersistentTileSchedulerILi256ELi256ELb1ELb1ELb0EEEEEEEEEvNT_6ParamsE,(.L_x_69 - _ZN7cutlass13device_kernelIN5flash19enable_sm80_to_sm89INS1_16FlashAttnFwdSm80INS1_25CollectiveMainloopFwdSm80ILi8ELi1ELb0EN4cute5tupleIJNS5_1CILi128EEENS7_ILi96EEENS7_ILi256EEEEEELi256ENS_6half_tEfNS_4arch4Sm80ELb1ELb0ELb0ELb0ELb1ELb0ELb1ELb1EEENS1_21CollectiveEpilogueFwdINS6_IJS8_SA_S9_EEENS6_IJNS7_ILi1EEESI_SI_EEESC_SE_Li256ELb0ELb1ELb1ELb0EEENS1_30DynamicPersistentTileSchedulerILi256ELi256ELb1ELb1ELb0EEEEEEEEEvNT_6ParamsE)
        .other          _ZN7cutlass13device_kernelIN5flash19enable_sm80_to_sm89INS1_16FlashAttnFwdSm80INS1_25CollectiveMainloopFwdSm80ILi8ELi1ELb0EN4cute5tupleIJNS5_1CILi128EEENS7_ILi96EEENS7_ILi256EEEEEELi256ENS_6half_tEfNS_4arch4Sm80ELb1ELb0ELb0ELb0ELb1ELb0ELb1ELb1EEENS1_21CollectiveEpilogueFwdINS6_IJS8_SA_S9_EEENS6_IJNS7_ILi1EEESI_SI_EEESC_SE_Li256ELb0ELb1ELb1ELb0EEENS1_30DynamicPersistentTileSchedulerILi256ELi256ELb1ELb1ELb0EEEEEEEEEvNT_6ParamsE,@"STO_CUDA_ENTRY STV_DEFAULT"
_ZN7cutlass13device_kernelIN5flash19enable_sm80_to_sm89INS1_16FlashAttnFwdSm80INS1_25CollectiveMainloopFwdSm80ILi8ELi1ELb0EN4cute5tupleIJNS5_1CILi128EEENS7_ILi96EEENS7_ILi256EEEEEELi256ENS_6half_tEfNS_4arch4Sm80ELb1ELb0ELb0ELb0ELb1ELb0ELb1ELb1EEENS1_21CollectiveEpilogueFwdINS6_IJS8_SA_S9_EEENS6_IJNS7_ILi1EEESI_SI_EEESC_SE_Li256ELb0ELb1ELb1ELb0EEENS1_30DynamicPersistentTileSchedulerILi256ELi256ELb1ELb1ELb0EEEEEEEEEvNT_6ParamsE:
[----:B------:R-:W-:Y:S01]  /*0000*/  LDC R1, c[0x0][0x37c] ;  /* 0x0000df00ff017b82 */ /* 0x000fe20000000800 */
[----:B------:R-:W-:Y:S05]  /*0010*/  EXIT ;  /* 0x000000000000794d */ /* 0x000fea0003800000 */
.L_x_33:
        /* <DEDUP_REMOVED lines=14> */
.L_x_69:


//--------------------- .text._ZN7cutlass13device_kernelIN5flash19enable_sm80_to_sm89INS1_16FlashAttnFwdSm80INS1_25CollectiveMainloopFwdSm80ILi8ELi1ELb0EN4cute5tupleIJNS5_1CILi128EEENS7_ILi64EEENS7_ILi256EEEEEELi256ENS_6half_tEfNS_4arch4Sm80ELb1ELb0ELb0ELb1ELb1ELb0ELb1ELb1EEENS1_21CollectiveEpilogueFwdINS6_IJS8_SA_S9_EEENS6_IJNS7_ILi1EEESI_SI_EEESC_SE_Li256ELb1ELb1ELb1ELb0EEENS1_36VarlenDynamicPersistentTileSchedulerILi128ELi64ELi256ELi256ELb1ELb1ELb0ELb1ELb1ELb1EEEEEEEEEvNT_6ParamsE --------------------------
	.section	.text._ZN7cutlass13device_kernelIN5flash19enable_sm80_to_sm89INS1_16FlashAttnFwdSm80INS1_25CollectiveMainloopFwdSm80ILi8ELi1ELb0EN4cute5tupleIJNS5_1CILi128EEENS7_ILi64EEENS7_ILi256EEEEEELi256ENS_6half_tEfNS_4arch4Sm80ELb1ELb0ELb0ELb1ELb1ELb0ELb1ELb1EEENS1_21CollectiveEpilogueFwdINS6_IJS8_SA_S9_EEENS6_IJNS7_ILi1EEESI_SI_EEESC_SE_Li256ELb1ELb1ELb1ELb0EEENS1_36VarlenDynamicPersistentTileSchedulerILi128ELi64ELi256ELi256ELb1ELb1ELb0ELb1ELb1ELb1EEEEEEEEEvNT_6ParamsE,"ax",@progbits
	.align	128
.text._ZN7cutlass13device_kernelIN5flash19enable_sm80_to_sm89INS1_16FlashAttnFwdSm80INS1_25CollectiveMainloopFwdSm80ILi8ELi1ELb0EN4cute5tupleIJNS5_1CILi128EEENS7_ILi64EEENS7_ILi256EEEEEELi256ENS_6half_tEfNS_4arch4Sm80ELb1ELb0ELb0ELb1ELb1ELb0ELb1ELb1EEENS1_21CollectiveEpilogueFwdINS6_IJS8_SA_S9_EEENS6_IJNS7_ILi1EEESI_SI_EEESC_SE_Li256ELb1ELb1ELb1ELb0EEENS1_36VarlenDynamicPersistentTileSchedulerILi128ELi64ELi256ELi256ELb1ELb1ELb0ELb1ELb1ELb1EEEEEEEEEvNT_6ParamsE:
        .type           _ZN7cutlass13device_kernelIN5flash19enable_sm80_to_sm89INS1_16FlashAttnFwdSm80INS1_25CollectiveMainloopFwdSm80ILi8ELi1ELb0EN4cute5tupleIJNS5_1CILi128EEENS7_ILi64EEENS7_ILi256EEEEEELi256ENS_6half_tEfNS_4arch4Sm80ELb1ELb0ELb0ELb1ELb1ELb0ELb1ELb1EEENS1_21CollectiveEpilogueFwdINS6_IJS8_SA_S9_EEENS6_IJNS7_ILi1EEESI_SI_EEESC_SE_Li256ELb1ELb1ELb1ELb0EEENS1_36VarlenDynamicPersistentTileSchedulerILi128ELi64ELi256ELi256ELb1ELb1ELb0ELb1ELb1ELb1EEEEEEEEEvNT_6ParamsE,@function
        .size           _ZN7cutlass13device_kernelIN5flash19enable_sm80_to_sm89INS1_16FlashAttnFwdSm80INS1_25CollectiveMainloopFwdSm80ILi8ELi1ELb0EN4cute5tupleIJNS5_1CILi128EEENS7_ILi64EEENS7_ILi256EEEEEELi256ENS_6half_tEfNS_4arch4Sm80ELb1ELb0ELb0ELb1ELb1ELb0ELb1ELb1EEENS1_21CollectiveEpilogueFwdINS6_IJS8_SA_S9_EEENS6_IJNS7_ILi1EEESI_SI_EEESC_SE_Li256ELb1ELb1ELb1ELb0EEENS1_36VarlenDynamicPersistentTileSchedulerILi128ELi64ELi256ELi256ELb1ELb1ELb0ELb1ELb1ELb1EEEEEEEEEvNT_6ParamsE,(.L_x_70 - _ZN7cutlass13device_kernelIN5flash19enable_sm80_to_sm89INS1_16FlashAttnFwdSm80INS1_25CollectiveMainloopFwdSm80ILi8ELi1ELb0EN4cute5tupleIJNS5_1CILi128EEENS7_ILi64EEENS7_ILi256EEEEEELi256ENS_6half_tEfNS_4arch4Sm80ELb1ELb0ELb0ELb1ELb1ELb0ELb1ELb1EEENS1_21CollectiveEpilogueFwdINS6_IJS8_SA_S9_EEENS6_IJNS7_ILi1EEESI_SI_EEESC_SE_Li256ELb1ELb1ELb1ELb0EEENS1_36VarlenDynamicPersistentTileSchedulerILi128ELi64ELi256ELi256ELb1ELb1ELb0ELb1ELb1ELb1EEEEEEEEEvNT_6ParamsE)
        .other          _ZN7cutlass13device_kernelIN5flash19enable_sm80_to_sm89INS1_16FlashAttnFwdSm80INS1_25CollectiveMainloopFwdSm80ILi8ELi1ELb0EN4cute5tupleIJNS5_1CILi128EEENS7_ILi64EEENS7_ILi256EEEEEELi256ENS_6half_tEfNS_4arch4Sm80ELb1ELb0ELb0ELb1ELb1ELb0ELb1ELb1EEENS1_21CollectiveEpilogueFwdINS6_IJS8_SA_S9_EEENS6_IJNS7_ILi1EEESI_SI_EEESC_SE_Li256ELb1ELb1ELb1ELb0EEENS1_36VarlenDynamicPersistentTileSchedulerILi128ELi64ELi256ELi256ELb1ELb1ELb0ELb1ELb1ELb1EEEEEEEEEvNT_6ParamsE,@"STO_CUDA_ENTRY STV_DEFAULT"
_ZN7cutlass13device_kernelIN5flash19enable_sm80_to_sm89INS1_16FlashAttnFwdSm80INS1_25CollectiveMainloopFwdSm80ILi8ELi1ELb0EN4cute5tupleIJNS5_1CILi128EEENS7_ILi64EEENS7_ILi256EEEEEELi256ENS_6half_tEfNS_4arch4Sm80ELb1ELb0ELb0ELb1ELb1ELb0ELb1ELb1EEENS1_21CollectiveEpilogueFwdINS6_IJS8_SA_S9_EEENS6_IJNS7_ILi1EEESI_SI_EEESC_SE_Li256ELb1ELb1ELb1ELb0EEENS1_36VarlenDynamicPersistentTileSchedulerILi128ELi64ELi256ELi256ELb1ELb1ELb0ELb1ELb1ELb1EEEEEEEEEvNT_6ParamsE:
[----:B------:R-:W-:Y:S01]  /*0000*/  LDC R1, c[0x0][0x37c] ;  /* 0x0000df00ff017b82 */ /* 0x000fe20000000800 */
[----:B------:R-:W-:Y:S05]  /*0010*/  EXIT ;  /* 0x000000000000794d */ /* 0x000fea0003800000 */
.L_x_34:
        /* <DEDUP_REMOVED lines=14> */
.L_x_70:


//--------------------- .text._ZN7cutlass13device_kernelIN5flash19enable_sm80_to_sm89INS1_16FlashAttnFwdSm80INS1_25CollectiveMainloopFwdSm80ILi8ELi1ELb0EN4cute5tupleIJNS5_1CILi128EEENS7_ILi48EEENS7_ILi256EEEEEELi256ENS_6half_tEfNS_4arch4Sm80ELb1ELb0ELb0ELb1ELb1ELb1ELb1ELb1EEENS1_21CollectiveEpilogueFwdINS6_IJS8_SA_S9_EEENS6_IJNS7_ILi1EEESI_SI_EEESC_SE_Li256ELb1ELb1ELb1ELb0EEENS1_36VarlenDynamicPersistentTileSchedulerILi128ELi48ELi256ELi256ELb1ELb1ELb0ELb1ELb1ELb1EEEEEEEEEvNT_6ParamsE --------------------------
	.section	.text._ZN7cutlass13device_kernelIN5flash19enable_sm80_to_sm89INS1_16FlashAttnFwdSm80INS1_25CollectiveMainloopFwdSm80ILi8ELi1ELb0EN4cute5tupleIJNS5_1CILi128EEENS7_ILi48EEENS7_ILi256EEEEEELi256ENS_6half_tEfNS_4arch4Sm80ELb1ELb0ELb0ELb1ELb1ELb1ELb1ELb1EEENS1_21CollectiveEpilogueFwdINS6_IJS8_SA_S9_EEENS6_IJNS7_ILi1EEESI_SI_EEESC_SE_Li256ELb1ELb1ELb1ELb0EEENS1_36VarlenDynamicPersistentTileSchedulerILi128ELi48ELi256ELi256ELb1ELb1ELb0ELb1ELb1ELb1EEEEEEEEEvNT_6ParamsE,"ax",@progbits
	.align	128
.text._ZN7cutlass13device_kernelIN5flash19enable_sm80_to_sm89INS1_16FlashAttnFwdSm80INS1_25CollectiveMainloopFwdSm80ILi8ELi1ELb0EN4cute5tupleIJNS5_1CILi128EEENS7_ILi48EEENS7_ILi256EEEEEELi256ENS_6half_tEfNS_4arch4Sm80ELb1ELb0ELb0ELb1ELb1ELb1ELb1ELb1EEENS1_21CollectiveEpilogueFwdINS6_IJS8_SA_S9_EEENS6_IJNS7_ILi1EEESI_SI_EEESC_SE_Li256ELb1ELb1ELb1ELb0EEENS1_36VarlenDynamicPersistentTileSchedulerILi128ELi48ELi256ELi256ELb1ELb1ELb0ELb1ELb1ELb1EEEEEEEEEvNT_6ParamsE:
        .type           _ZN7cutlass13device_kernelIN5flash19enable_sm80_to_sm89INS1_16FlashAttnFwdSm80INS1_25CollectiveMainloopFwdSm80ILi8ELi1ELb0EN4cute5tupleIJNS5_1CILi128EEENS7_ILi48EEENS7_ILi256EEEEEELi256ENS_6half_tEfNS_4arch4Sm80ELb1ELb0ELb0ELb1ELb1ELb1ELb1ELb1EEENS1_21CollectiveEpilogueFwdINS6_IJS8_SA_S9_EEENS6_IJNS7_ILi1EEESI_SI_EEESC_SE_Li256ELb1ELb1ELb1ELb0EEENS1_36VarlenDynamicPersistentTileSchedulerILi128ELi48ELi256ELi256ELb1ELb1ELb0ELb1ELb1ELb1EEEEEEEEEvNT_6ParamsE,@function
        .size           _ZN7cutlass13device_kernelIN5flash19enable_sm80_to_sm89INS1_16FlashAttnFwdSm80INS1_25CollectiveMainloopFwdSm80ILi8ELi1ELb0EN4cute5tupleIJNS5_1CILi128EEENS7_ILi48EEENS7_ILi256EEEEEELi256ENS_6half_tEfNS_4arch4Sm80ELb1ELb0ELb0ELb1ELb1ELb1ELb1ELb1EEENS1_21CollectiveEpilogueFwdINS6_IJS8_SA_S9_EEENS6_IJNS7_ILi1EEESI_SI_EEESC_SE_Li256ELb1ELb1ELb1ELb0EEENS1_36VarlenDynamicPersistentTileSchedulerILi128ELi48ELi256ELi256ELb1ELb1ELb0ELb1ELb1ELb1EEEEEEEEEvNT_6ParamsE,(.L_x_71 - _ZN7cutlass13device_kernelIN5flash19enable_sm80_to_sm89INS1_16FlashAttnFwdSm80INS1_25CollectiveMainloopFwdSm80ILi8ELi1ELb0EN4cute5tupleIJNS5_1CILi128EEENS7_ILi48EEENS7_ILi256EEEEEELi256ENS_6half_tEfNS_4arch4Sm80ELb1ELb0ELb0ELb1ELb1ELb1ELb1ELb1EEENS1_21CollectiveEpilogueFwdINS6_IJS8_SA_S9_EEENS6_IJNS7_ILi1EEESI_SI_EEESC_SE_Li256ELb1ELb1ELb1ELb0EEENS1_36VarlenDynamicPersistentTileSchedulerILi128ELi48ELi256ELi256ELb1ELb1ELb0ELb1ELb1ELb1EEEEEEEEEvNT_6ParamsE)
        .other          _ZN7cutlass13device_kernelIN5flash19enable_sm80_to_sm89INS1_16FlashAttnFwdSm80INS1_25CollectiveMainloopFwdSm80ILi8ELi1ELb0EN4cute5tupleIJNS5_1CILi128EEENS7_ILi48EEENS7_ILi256EEEEEELi256ENS_6half_tEfNS_4arch4Sm80ELb1ELb0ELb0ELb1ELb1ELb1ELb1ELb1EEENS1_21CollectiveEpilogueFwdINS6_IJS8_SA_S9_EEENS6_IJNS7_ILi1EEESI_SI_EEESC_SE_Li256ELb1ELb1ELb1ELb0EEENS1_36VarlenDynamicPersistentTileSchedulerILi128ELi48ELi256ELi256ELb1ELb1ELb0ELb1ELb1ELb1EEEEEEEEEvNT_6ParamsE,@"STO_CUDA_ENTRY STV_DEFAULT"
_ZN7cutlass13device_kernelIN5flash19enable_sm80_to_sm89INS1_16FlashAttnFwdSm80INS1_25CollectiveMainloopFwdSm80ILi8ELi1ELb0EN4cute5tupleIJNS5_1CILi128EEENS7_ILi48EEENS7_ILi256EEEEEELi256ENS_6half_tEfNS_4arch4Sm80ELb1ELb0ELb0ELb1ELb1ELb1ELb1ELb1EEENS1_21CollectiveEpilogueFwdINS6_IJS8_SA_S9_EEENS6_IJNS7_ILi1EEESI_SI_EEESC_SE_Li256ELb1ELb1ELb1ELb0EEENS1_36VarlenDynamicPersistentTileSchedulerILi128ELi48ELi256ELi256ELb1ELb1ELb0ELb1ELb1ELb1EEEEEEEEEvNT_6ParamsE:
[----:B------:R-:W-:Y:S01]  /*0000*/  LDC R1, c[0x0][0x37c] ;  /* 0x0000df00ff017b82 */ /* 0x000fe20000000800 */
[----:B------:R-:W-:Y:S05]  /*0010*/  EXIT ;  /* 0x000000000000794d */ /* 0x000fea0003800000 */
.L_x_35:
        /* <DEDUP_REMOVED lines=14> */
.L_x_71:


//--------------------- .nv.shared.reserved.0     --------------------------
	.section	.nv.shared.reserved.0,"aw",@nobits
	.weak		__nv_reservedSMEM_offset_0_alias
	.size		__nv_reservedSMEM_offset_0_alias, 0, 64
	.other		__nv_reservedSMEM_offset_0_alias,@"STO_CUDA_RESERVED_SHARED STV_DEFAULT"
__nv_reservedSMEM_offset_0_alias:
	.zero		0
	.zero		64


//--------------------- .nv.global                --------------------------
	.section	.nv.global,"aw",@nobits
.nv.global:
	.type		_ZN89_INTERNAL_7d69a98a_53_flash_fwd_hdim256_fp16_paged_split_softcapall_sm80_cu_a6473388_32464cute1_E,@object
	.size		_ZN89_INTERNAL_7d69a98a_53_flash_fwd_hdim256_fp16_paged_split_softcapall_sm80_cu_a6473388_32464cute1_E,(_ZN89_INTERNAL_7d69a98a_53_flash_fwd_hdim256_fp16_paged_split_softcapall_sm80_cu_a6473388_32464cuda3std3__45__cpo6cbeginE - _ZN89_INTERNAL_7d69a98a_53_flash_fwd_hdim256_fp16_paged_split_softcapall_sm80_cu_a6473388_32464cute1_E)
_ZN89_INTERNAL_7d69a98a_53_flash_fwd_hdim256_fp16_paged_split_softcapall_sm80_cu_a6473388_32464cute1_E:
	.zero		1
	.type		_ZN89_INTERNAL_7d69a98a_53_flash_fwd_hdim256_fp16_paged_split_softcapall_sm80_cu_a6473388_32464cuda3std3__45__cpo6cbeginE,@object
	.size		_ZN89_INTERNAL_7d69a98a_53_flash_fwd_hdim256_fp16_paged_split_softcapall_sm80_cu_a6473388_32464cuda3std3__45__cpo6cbeginE,(_ZN89_INTERNAL_7d69a98a_53_flash_fwd_hdim256_fp16_paged_split_softcapall_sm80_cu_a6473388_32464cuda3std3__48in_placeE - _ZN89_INTERNAL_7d69a98a_53_flash_fwd_hdim256_fp16_paged_split_softcapall_sm80_cu_a6473388_32464cuda3std3__45__cpo6cbeginE)
_ZN89_INTERNAL_7d69a98a_53_flash_fwd_hdim256_fp16_paged_split_softcapall_sm80_cu_a6473388_32464cuda3std3__45__cpo6cbeginE:
	.zero		1
	.type		_ZN89_INTERNAL_7d69a98a_53_flash_fwd_hdim256_fp16_paged_split_softcapall_sm80_cu_a6473388_32464cuda3std3__48in_placeE,@object
	.size		_ZN89_INTERNAL_7d69a98a_53_flash_fwd_hdim256_fp16_paged_split_softcapall_sm80_cu_a6473388_32464cuda3std3__48in_placeE,(_ZN89_INTERNAL_7d69a98a_53_flash_fwd_hdim256_fp16_paged_split_softcapall_sm80_cu_a6473388_32464cuda3std6ranges3__45__cpo9iter_moveE - _ZN89_INTERNAL_7d69a98a_53_flash_fwd_hdim256_fp16_paged_split_softcapall_sm80_cu_a6473388_32464cuda3std3__48in_placeE)
_ZN89_INTERNAL_7d69a98a_53_flash_fwd_hdim256_fp16_paged_split_softcapall_sm80_cu_a6473388_32464cuda3std3__48in_placeE:
	.zero		1
	.type		_ZN89_INTERNAL_7d69a98a_53_flash_fwd_hdim256_fp16_paged_split_softcapall_sm80_cu_a6473388_32464cuda3std6ranges3__45__cpo9iter_moveE,@object
	.size		_ZN89_INTERNAL_7d69a98a_53_flash_fwd_hdim256_fp16_paged_split_softcapall_sm80_cu_a6473388_32464cuda3std6ranges3__45__cpo9iter_moveE,(_ZN89_INTERNAL_7d69a98a_53_flash_fwd_hdim256_fp16_paged_split_softcapall_sm80_cu_a6473388_32464cuda3std3__45__cpo5beginE - _ZN89_INTERNAL_7d69a98a_53_flash_fwd_hdim256_fp16_paged_split_softcapall_sm80_cu_a6473388_32464cuda3std6ranges3__45__cpo9iter_moveE)
_ZN89_INTERNAL_7d69a98a_53_flash_fwd_hdim256_fp16_paged_split_softcapall_sm80_cu_a6473388_32464cuda3std6ranges3__45__cpo9iter_moveE:
	.zero		1
	.type		_ZN89_INTERNAL_7d69a98a_53_flash_fwd_hdim256_fp16_paged_split_softcapall_sm80_cu_a6473388_32464cuda3std3__45__cpo5beginE,@object
	.size		_ZN89_INTERNAL_7d69a98a_53_flash_fwd_hdim256_fp16_paged_split_softcapall_sm80_cu_a6473388_32464cuda3std3__45__cpo5beginE,(_ZN89_INTERNAL_7d69a98a_53_flash_fwd_hdim256_fp16_paged_split_softcapall_sm80_cu_a6473388_32464cuda3std3__491_GLOBAL__N__7d69a98a_53_flash_fwd_hdim256_fp16_paged_split_softcapall_sm80_cu_a6473388_32466ignoreE - _ZN89_INTERNAL_7d69a98a_53_flash_fwd_hdim256_fp16_paged_split_softcapall_sm80_cu_a6473388_32464cuda3std3__45__cpo5beginE)
_ZN89_INTERNAL_7d69a98a_53_flash_fwd_hdim256_fp16_paged_split_softcapall_sm80_cu_a6473388_32464cuda3std3__45__cpo5beginE:
	.zero		1
	.type		_ZN89_INTERNAL_7d69a98a_53_flash_fwd_hdim256_fp16_paged_split_softcapall_sm80_cu_a6473388_32464cuda3std3__491_GLOBAL__N__7d69a98a_53_flash_fwd_hdim256_fp16_paged_split_softcapall_sm80_cu_a6473388_32466ignoreE,@object
	.size		_ZN89_INTERNAL_7d69a98a_53_flash_fwd_hdim256_fp16_paged_split_softcapall_sm80_cu_a6473388_32464cuda3std3__491_GLOBAL__N__7d69a98a_53_flash_fwd_hdim256_fp16_paged_split_softcapall_sm80_cu_a6473388_32466ignoreE,(_ZN89_INTERNAL_7d69a98a_53_flash_fwd_hdim256_fp16_paged_split_softcapall_sm80_cu_a6473388_32464cute7productE - _ZN89_INTERNAL_7d69a98a_53_flash_fwd_hdim256_fp16_paged_split_softcapall_sm80_cu_a6473388_32464cuda3std3__491_GLOBAL__N__7d69a98a_53_flash_fwd_hdim256_fp16_paged_split_softcapall_sm80_cu_a6473388_32466ignoreE)
_ZN89_INTERNAL_7d69a98a_53_flash_fwd_hdim256_fp16_paged_split_softcapall_sm80_cu_a6473388_32464cuda3std3__491_GLOBAL__N__7d69a98a_53_flash_fwd_hdim256_fp16_paged_split_softcapall_sm80_cu_a6473388_32466ignoreE:
	.zero		1
	.type		_ZN89_INTERNAL_7d69a98a_53_flash_fwd_hdim256_fp16_paged_split_softcapall_sm80_cu_a6473388_32464cute7productE,@object
	.size		_ZN89_INTERNAL_7d69a98a_53_flash_fwd_hdim256_fp16_paged_split_softcapall_sm80_cu_a6473388_32464cute7productE,(_ZN89_INTERNAL_7d69a98a_53_flash_fwd_hdim256_fp16_paged_split_softcapall_sm80_cu_a6473388_32464cuda3std3__45__cpo3endE - _ZN89_INTERNAL_7d69a98a_53_flash_fwd_hdim256_fp16_paged_split_softcapall_sm80_cu_a6473388_32464cute7productE)
_ZN89_INTERNAL_7d69a98a_53_flash_fwd_hdim256_fp16_paged_split_softcapall_sm80_cu_a6473388_32464cute7productE:
	.zero		1
	.type		_ZN89_INTERNAL_7d69a98a_53_flash_fwd_hdim256_fp16_paged_split_softcapall_sm80_cu_a6473388_32464cuda3std3__45__cpo3endE,@object
	.size		_ZN89_INTERNAL_7d69a98a_53_flash_fwd_hdim256_fp16_paged_split_softcapall_sm80_cu_a6473388_32464cuda3std3__45__cpo3endE,(_ZN89_INTERNAL_7d69a98a_53_flash_fwd_hdim256_fp16_paged_split_softcapall_sm80_cu_a6473388_32464cuda3std3__419piecewise_constructE - _ZN89_INTERNAL_7d69a98a_53_flash_fwd_hdim256_fp16_paged_split_softcapall_sm80_cu_a6473388_32464cuda3std3__45__cpo3endE)
_ZN89_INTERNAL_7d69a98a_53_flash_fwd_hdim256_fp16_paged_split_softcapall_sm80_cu_a6473388_32464cuda3std3__45__cpo3endE:
	.zero		1
	.type		_ZN89_INTERNAL_7d69a98a_53_flash_fwd_hdim256_fp16_paged_split_softcapall_sm80_cu_a6473388_32464cuda3std3__419piecewise_constructE,@object
	.size		_ZN89_INTERNAL_7d69a98a_53_flash_fwd_hdim256_fp16_paged_split_softcapall_sm80_cu_a6473388_32464cuda3std3__419piecewise_constructE,(_ZN89_INTERNAL_7d69a98a_53_flash_fwd_hdim256_fp16_paged_split_softcapall_sm80_cu_a6473388_32464cuda3std3__45__cpo4cendE - _ZN89_INTERNAL_7d69a98a_53_flash_fwd_hdim256_fp16_paged_split_softcapall_sm80_cu_a6473388_32464cuda3std3__419piecewise_constructE)
_ZN89_INTERNAL_7d69a98a_53_flash_fwd_hdim256_fp16_paged_split_softcapall_sm80_cu_a6473388_32464cuda3std3__419piecewise_constructE:
	.zero		1
	.type		_ZN89_INTERNAL_7d69a98a_53_flash_fwd_hdim256_fp16_paged_split_softcapall_sm80_cu_a6473388_32464cuda3std3__45__cpo4cendE,@object
	.size		_ZN89_INTERNAL_7d69a98a_53_flash_fwd_hdim256_fp16_paged_split_softcapall_sm80_cu_a6473388_32464cuda3std3__45__cpo4cendE,(_ZN89_INTERNAL_7d69a98a_53_flash_fwd_hdim256_fp16_paged_split_softcapall_sm80_cu_a6473388_32464cuda3std6ranges3__45__cpo4swapE - _ZN89_INTERNAL_7d69a98a_53_flash_fwd_hdim256_fp16_paged_split_softcapall_sm80_cu_a6473388_32464cuda3std3__45__cpo4cendE)
_ZN89_INTERNAL_7d69a98a_53_flash_fwd_hdim256_fp16_paged_split_softcapall_sm80_cu_a6473388_32464cuda3std3__45__cpo4cendE:
	.zero		1
	.type		_ZN89_INTERNAL_7d69a98a_53_flash_fwd_hdim256_fp16_paged_split_softcapall_sm80_cu_a6473388_32464cuda3std6ranges3__45__cpo4swapE,@object
	.size		_ZN89_INTERNAL_7d69a98a_53_flash_fwd_hdim256_fp16_paged_split_softcapall_sm80_cu_a6473388_32464cuda3std6ranges3__45__cpo4swapE,(.L_7 - _ZN89_INTERNAL_7d69a98a_53_flash_fwd_hdim256_fp16_paged_split_softcapall_sm80_cu_a6473388_32464cuda3std6ranges3__45__cpo4swapE)
_ZN89_INTERNAL_7d69a98a_53_flash_fwd_hdim256_fp16_paged_split_softcapall_sm80_cu_a6473388_32464cuda3std6ranges3__45__cpo4swapE:
	.zero		1
.L_7:


//--------------------- .nv.constant0._ZN7cutlass13device_kernelIN5flash19enable_sm80_to_sm89INS1_16FlashAttnFwdSm80INS1_25CollectiveMainloopFwdSm80ILi8ELi1ELb1EN4cute5tupleIJNS5_1CILi128EEENS7_ILi64EEENS7_ILi256EEEEEELi256ENS_6half_tEfNS_4arch4Sm80ELb0ELb0ELb1ELb0ELb1ELb0ELb1ELb1EEENS1_21CollectiveEpilogueFwdINS6_IJS8_SA_S9_EEENS6_IJNS7_ILi1EEESI_SI_EEESC_SE_Li256ELb0ELb1ELb1ELb0EEENS1_19SingleTileSchedulerILb0ELb1ELb1ELi128EEEEEEEEEvNT_6ParamsE --------------------------
	.section	.nv.constant0._ZN7cutlass13device_kernelIN5flash19enable_sm80_to_sm89INS1_16FlashAttnFwdSm80INS1_25CollectiveMainloopFwdSm80ILi8ELi1ELb1EN4cute5tupleIJNS5_1CILi128EEENS7_ILi64EEENS7_ILi256EEEEEELi256ENS_6half_tEfNS_4arch4Sm80ELb0ELb0ELb1ELb0ELb1ELb0ELb1ELb1EEENS1_21CollectiveEpilogueFwdINS6_IJS8_SA_S9_EEENS6_IJNS7_ILi1EEESI_SI_EEESC_SE_Li256ELb0ELb1ELb1ELb0EEENS1_19SingleTileSchedulerILb0ELb1ELb1ELi128EEEEEEEEEvNT_6ParamsE,"a",@progbits
	.sectionflags	@""
	.align	4
.nv.constant0._ZN7cutlass13device_kernelIN5flash19enable_sm80_to_sm89INS1_16FlashAttnFwdSm80INS1_25CollectiveMainloopFwdSm80ILi8ELi1ELb1EN4cute5tupleIJNS5_1CILi128EEENS7_ILi64EEENS7_ILi256EEEEEELi256ENS_6half_tEfNS_4arch4Sm80ELb0ELb0ELb1ELb0ELb1ELb0ELb1ELb1EEENS1_21CollectiveEpilogueFwdINS6_IJS8_SA_S9_EEENS6_IJNS7_ILi1EEESI_SI_EEESC_SE_Li256ELb0ELb1ELb1ELb0EEENS1_19SingleTileSchedulerILb0ELb1ELb1ELi128EEEEEEEEEvNT_6ParamsE:
	.zero		1944


//--------------------- .nv.constant0._ZN7cutlass13device_kernelIN5flash19enable_sm80_to_sm89INS1_16FlashAttnFwdSm80INS1_25CollectiveMainloopFwdSm80ILi8ELi1ELb1EN4cute5tupleIJNS5_1CILi128EEENS7_ILi48EEENS7_ILi256EEEEEELi256ENS_6half_tEfNS_4arch4Sm80ELb0ELb0ELb1ELb1ELb1ELb0ELb1ELb1EEENS1_21CollectiveEpilogueFwdINS6_IJS8_SA_S9_EEENS6_IJNS7_ILi1EEESI_SI_EEESC_SE_Li256ELb1ELb1ELb1ELb0EEENS1_36VarlenDynamicPersistentTileSchedulerILi128ELi48ELi256ELi256ELb1ELb1ELb0ELb0ELb1ELb1EEEEEEEEEvNT_6ParamsE --------------------------
	.section	.nv.constant0._ZN7cutlass13device_kernelIN5flash19enable_sm80_to_sm89INS1_16FlashAttnFwdSm80INS1_25CollectiveMainloopFwdSm80ILi8ELi1ELb1EN4cute5tupleIJNS5_1CILi128EEENS7_ILi48EEENS7_ILi256EEEEEELi256ENS_6half_tEfNS_4arch4Sm80ELb0ELb0ELb1ELb1ELb1ELb0ELb1ELb1EEENS1_21CollectiveEpilogueFwdINS6_IJS8_SA_S9_EEENS6_IJNS7_ILi1EEESI_SI_EEESC_SE_Li256ELb1ELb1ELb1ELb0EEENS1_36VarlenDynamicPersistentTileSchedulerILi128ELi48ELi256ELi256ELb1ELb1ELb0ELb0ELb1ELb1EEEEEEEEEvNT_6ParamsE,"a",@progbits
	.sectionflags	@""
	.align	4
.nv.constant0._ZN7cutlass13device_kernelIN5flash19enable_sm80_to_sm89INS1_16FlashAttnFwdSm80INS1_25CollectiveMainloopFwdSm80ILi8ELi1ELb1EN4cute5tupleIJNS5_1CILi128EEENS7_ILi48EEENS7_ILi256EEEEEELi256ENS_6half_tEfNS_4arch4Sm80ELb0ELb0ELb1ELb1ELb1ELb0ELb1ELb1EEENS1_21CollectiveEpilogueFwdINS6_IJS8_SA_S9_EEENS6_IJNS7_ILi1EEESI_SI_EEESC_SE_Li256ELb1ELb1ELb1ELb0EEENS1_36VarlenDynamicPersistentTileSchedulerILi128ELi48ELi256ELi256ELb1ELb1ELb0ELb0ELb1ELb1EEEEEEEEEvNT_6ParamsE:
	.zero		1976


//--------------------- .nv.constant0._ZN7cutlass13device_kernelIN5flash19enable_sm80_to_sm89INS1_16FlashAttnFwdSm80INS1_25CollectiveMainloopFwdSm80ILi8ELi1ELb0EN4cute5tupleIJNS5_1CILi128EEENS7_ILi32EEENS7_ILi256EEEEEELi256ENS_6half_tEfNS_4arch4Sm80ELb0ELb0ELb1ELb1ELb1ELb1ELb1ELb1EEENS1_21CollectiveEpilogueFwdINS6_IJS8_SA_S9_EEENS6_IJNS7_ILi1EEESI_SI_EEESC_SE_Li256ELb1ELb1ELb1ELb0EEENS1_36VarlenDynamicPersistentTileSchedulerILi128ELi32ELi256ELi256ELb1ELb1ELb0ELb0ELb1ELb1EEEEEEEEEvNT_6ParamsE --------------------------
	.section	.nv.constant0._ZN7cutlass13device_kernelIN5flash19enable_sm80_to_sm89INS1_16FlashAttnFwdSm80INS1_25CollectiveMainloopFwdSm80ILi8ELi1ELb0EN4cute5tupleIJNS5_1CILi128EEENS7_ILi32EEENS7_ILi256EEEEEELi256ENS_6half_tEfNS_4arch4Sm80ELb0ELb0ELb1ELb1ELb1ELb1ELb1ELb1EEENS1_21CollectiveEpilogueFwdINS6_IJS8_SA_S9_EEENS6_IJNS7_ILi1EEESI_SI_EEESC_SE_Li256ELb1ELb1ELb1ELb0EEENS1_36VarlenDynamicPersistentTileSchedulerILi128ELi32ELi256ELi256ELb1ELb1ELb0ELb0ELb1ELb1EEEEEEEEEvNT_6ParamsE,"a",@progbits
	.sectionflags	@""
	.align	4
.nv.constant0._ZN7cutlass13device_kernelIN5flash19enable_sm80_to_sm89INS1_16FlashAttnFwdSm80INS1_25CollectiveMainloopFwdSm80ILi8ELi1ELb0EN4cute5tupleIJNS5_1CILi128EEENS7_ILi32EEENS7_ILi256EEEEEELi256ENS_6half_tEfNS_4arch4Sm80ELb0ELb0ELb1ELb1ELb1ELb1ELb1ELb1EEENS1_21CollectiveEpilogueFwdINS6_IJS8_SA_S9_EEENS6_IJNS7_ILi1EEESI_SI_EEESC_SE_Li256ELb1ELb1ELb1ELb0EEENS1_36VarlenDynamicPersistentTileSchedulerILi128ELi32ELi256ELi256ELb1ELb1ELb0ELb0ELb1ELb1EEEEEEEEEvNT_6ParamsE:
	.zero		1976


//--------------------- .nv.constant0._ZN7cutlass13device_kernelIN5flash19enable_sm80_to_sm89INS1_16FlashAttnFwdSm80INS1_25CollectiveMainloopFwdSm80ILi8ELi1ELb1EN4cute5tupleIJNS5_1CILi128EEENS7_ILi48EEENS7_ILi256EEEEEELi256ENS_6half_tEfNS_4arch4Sm80ELb0ELb1ELb1ELb0ELb1ELb0ELb1ELb1EEENS1_21CollectiveEpilogueFwdINS6_IJS8_SA_S9_EEENS6_IJNS7_ILi1EEESI_SI_EEESC_SE_Li256ELb0ELb1ELb1ELb0EEENS1_19SingleTileSchedulerILb0ELb1ELb1ELi128EEEEEEEEEvNT_6ParamsE --------------------------
	.section	.nv.constant0._ZN7cutlass13device_kernelIN5flash19enable_sm80_to_sm89INS1_16FlashAttnFwdSm80INS1_25CollectiveMainloopFwdSm80ILi8ELi1ELb1EN4cute5tupleIJNS5_1CILi128EEENS7_ILi48EEENS7_ILi256EEEEEELi256ENS_6half_tEfNS_4arch4Sm80ELb0ELb1ELb1ELb0ELb1ELb0ELb1ELb1EEENS1_21CollectiveEpilogueFwdINS6_IJS8_SA_S9_EEENS6_IJNS7_ILi1EEESI_SI_EEESC_SE_Li256ELb0ELb1ELb1ELb0EEENS1_19SingleTileSchedulerILb0ELb1ELb1ELi128EEEEEEEEEvNT_6ParamsE,"a",@progbits
	.sectionflags	@""
	.align	4
.nv.constant0._ZN7cutlass13device_kernelIN5flash19enable_sm80_to_sm89INS1_16FlashAttnFwdSm80INS1_25CollectiveMainloopFwdSm80ILi8ELi1ELb1EN4cute5tupleIJNS5_1CILi128EEENS7_ILi48EEENS7_ILi256EEEEEELi256ENS_6half_tEfNS_4arch4Sm80ELb0ELb1ELb1ELb0ELb1ELb0ELb1ELb1EEENS1_21CollectiveEpilogueFwdINS6_IJS8_SA_S9_EEENS6_IJNS7_ILi1EEESI_SI_EEESC_SE_Li256ELb0ELb1ELb1ELb0EEENS1_19SingleTileSchedulerILb0ELb1ELb1ELi128EEEEEEEEEvNT_6ParamsE:
	.zero		1944


//--------------------- .nv.constant0._ZN7cutlass13device_kernelIN5flash19enable_sm80_to_sm89INS1_16FlashAttnFwdSm80INS1_25CollectiveMainloopFwdSm80ILi8ELi1ELb1EN4cute5tupleIJNS5_1CILi128EEENS7_ILi48EEENS7_ILi256EEEEEELi256ENS_6half_tEfNS_4arch4Sm80ELb0ELb1ELb1ELb1ELb1ELb0ELb1ELb1EEENS1_21CollectiveEpilogueFwdINS6_IJS8_SA_S9_EEENS6_IJNS7_ILi1EEESI_SI_EEESC_SE_Li256ELb1ELb1ELb1ELb0EEENS1_36VarlenDynamicPersistentTileSchedulerILi128ELi48ELi256ELi256ELb1ELb1ELb0ELb1ELb0ELb1EEEEEEEEEvNT_6ParamsE --------------------------
	.section	.nv.constant0._ZN7cutlass13device_kernelIN5flash19enable_sm80_to_sm89INS1_16FlashAttnFwdSm80INS1_25CollectiveMainloopFwdSm80ILi8ELi1ELb1EN4cute5tupleIJNS5_1CILi128EEENS7_ILi48EEENS7_ILi256EEEEEELi256ENS_6half_tEfNS_4arch4Sm80ELb0ELb1ELb1ELb1ELb1ELb0ELb1ELb1EEENS1_21CollectiveEpilogueFwdINS6_IJS8_SA_S9_EEENS6_IJNS7_ILi1EEESI_SI_EEESC_SE_Li256ELb1ELb1ELb1ELb0EEENS1_36VarlenDynamicPersistentTileSchedulerILi128ELi48ELi256ELi256ELb1ELb1ELb0ELb1ELb0ELb1EEEEEEEEEvNT_6ParamsE,"a",@progbits
	.sectionflags	@""
	.align	4
.nv.constant0._ZN7cutlass13device_kernelIN5flash19enable_sm80_to_sm89INS1_16FlashAttnFwdSm80INS1_25CollectiveMainloopFwdSm80ILi8ELi1ELb1EN4cute5tupleIJNS5_1CILi128EEENS7_ILi48EEENS7_ILi256EEEEEELi256ENS_6half_tEfNS_4arch4Sm80ELb0ELb1ELb1ELb1ELb1ELb0ELb1ELb1EEENS1_21CollectiveEpilogueFwdINS6_IJS8_SA_S9_EEENS6_IJNS7_ILi1EEESI_SI_EEESC_SE_Li256ELb1ELb1ELb1ELb0EEENS1_36VarlenDynamicPersistentTileSchedulerILi128ELi48ELi256ELi256ELb1ELb1ELb0ELb1ELb0ELb1EEEEEEEEEvNT_6ParamsE:
	.zero		1976


//--------------------- .nv.constant0._ZN7cutlass13device_kernelIN5flash19enable_sm80_to_sm89INS1_16FlashAttnFwdSm80INS1_25CollectiveMainloopFwdSm80ILi8ELi1ELb0EN4cute5tupleIJNS5_1CILi128EEENS7_ILi32EEENS7_ILi256EEEEEELi256ENS_6half_tEfNS_4arch4Sm80ELb0ELb1ELb1ELb1ELb1ELb1ELb1ELb1EEENS1_21CollectiveEpilogueFwdINS6_IJS8_SA_S9_EEENS6_IJNS7_ILi1EEESI_SI_EEESC_SE_Li256ELb1ELb1ELb1ELb0EEENS1_36VarlenDynamicPersistentTileSchedulerILi128ELi32ELi256ELi256ELb1ELb1ELb0ELb1ELb0ELb1EEEEEEEEEvNT_6ParamsE --------------------------
	.section	.nv.constant0._ZN7cutlass13device_kernelIN5flash19enable_sm80_to_sm89INS1_16FlashAttnFwdSm80INS1_25CollectiveMainloopFwdSm80ILi8ELi1ELb0EN4cute5tupleIJNS5_1CILi128EEENS7_ILi32EEENS7_ILi256EEEEEELi256ENS_6half_tEfNS_4arch4Sm80ELb0ELb1ELb1ELb1ELb1ELb1ELb1ELb1EEENS1_21CollectiveEpilogueFwdINS6_IJS8_SA_S9_EEENS6_IJNS7_ILi1EEESI_SI_EEESC_SE_Li256ELb1ELb1ELb1ELb0EEENS1_36VarlenDynamicPersistentTileSchedulerILi128ELi32ELi256ELi256ELb1ELb1ELb0ELb1ELb0ELb1EEEEEEEEEvNT_6ParamsE,"a",@progbits
	.sectionflags	@""
	.align	4
.nv.constant0._ZN7cutlass13device_kernelIN5flash19enable_sm80_to_sm89INS1_16FlashAttnFwdSm80INS1_25CollectiveMainloopFwdSm80ILi8ELi1ELb0EN4cute5tupleIJNS5_1CILi128EEENS7_ILi32EEENS7_ILi256EEEEEELi256ENS_6half_tEfNS_4arch4Sm80ELb0ELb1ELb1ELb1ELb1ELb1ELb1ELb1EEENS1_21CollectiveEpilogueFwdINS6_IJS8_SA_S9_EEENS6_IJNS7_ILi1EEESI_SI_EEESC_SE_Li256ELb1ELb1ELb1ELb0EEENS1_36VarlenDynamicPersistentTileSchedulerILi128ELi32ELi256ELi256ELb1ELb1ELb0ELb1ELb0ELb1EEEEEEEEEvNT_6ParamsE:
	.zero		1976


//--------------------- .nv.constant0._ZN7cutlass13device_kernelIN5flash19enable_sm80_to_sm89INS1_16FlashAttnFwdSm80INS1_25CollectiveMainloopFwdSm80ILi8ELi1ELb1EN4cute5tupleIJNS5_1CILi128EEENS7_ILi64EEENS7_ILi256EEEEEELi256ENS_6half_tEfNS_4arch4Sm80ELb1ELb0ELb1ELb0ELb1ELb0ELb1ELb1EEENS1_21CollectiveEpilogueFwdINS6_IJS8_SA_S9_EEENS6_IJNS7_ILi1EEESI_SI_EEESC_SE_Li256ELb0ELb1ELb1ELb0EEENS1_30DynamicPersistentTileSchedulerILi256ELi256ELb1ELb1ELb0EEEEEEEEEvNT_6ParamsE --------------------------
	.section	.nv.constant0._ZN7cutlass13device_kernelIN5flash19enable_sm80_to_sm89INS1_16FlashAttnFwdSm80INS1_25CollectiveMainloopFwdSm80ILi8ELi1ELb1EN4cute5tupleIJNS5_1CILi128EEENS7_ILi64EEENS7_ILi256EEEEEELi256ENS_6half_tEfNS_4arch4Sm80ELb1ELb0ELb1ELb0ELb1ELb0ELb1ELb1EEENS1_21CollectiveEpilogueFwdINS6_IJS8_SA_S9_EEENS6_IJNS7_ILi1EEESI_SI_EEESC_SE_Li256ELb0ELb1ELb1ELb0EEENS1_30DynamicPersistentTileSchedulerILi256ELi256ELb1ELb1ELb0EEEEEEEEEvNT_6ParamsE,"a",@progbits
	.sectionflags	@""
	.align	4
.nv.constant0._ZN7cutlass13device_kernelIN5flash19enable_sm80_to_sm89INS1_16FlashAttnFwdSm80INS1_25CollectiveMainloopFwdSm80ILi8ELi1ELb1EN4cute5tupleIJNS5_1CILi128EEENS7_ILi64EEENS7_ILi256EEEEEELi256ENS_6half_tEfNS_4arch4Sm80ELb1ELb0ELb1ELb0ELb1ELb0ELb1ELb1EEENS1_21CollectiveEpilogueFwdINS6_IJS8_SA_S9_EEENS6_IJNS7_ILi1EEESI_SI_EEESC_SE_Li256ELb0ELb1ELb1ELb0EEENS1_30DynamicPersistentTileSchedulerILi256ELi256ELb1ELb1ELb0EEEEEEEEEvNT_6ParamsE:
	.zero		1960


//--------------------- .nv.constant0._ZN7cutlass13device_kernelIN5flash19enable_sm80_to_sm89INS1_16FlashAttnFwdSm80INS1_25CollectiveMainloopFwdSm80ILi8ELi1ELb1EN4cute5tupleIJNS5_1CILi128EEENS7_ILi48EEENS7_ILi256EEEEEELi256ENS_6half_tEfNS_4arch4Sm80ELb1ELb0ELb1ELb1ELb1ELb0ELb1ELb1EEENS1_21CollectiveEpilogueFwdINS6_IJS8_SA_S9_EEENS6_IJNS7_ILi1EEESI_SI_EEESC_SE_Li256ELb1ELb1ELb1ELb0EEENS1_36VarlenDynamicPersistentTileSchedulerILi128ELi48ELi256ELi256ELb1ELb1ELb0ELb1ELb1ELb1EEEEEEEEEvNT_6ParamsE --------------------------
	.section	.nv.constant0._ZN7cutlass13device_kernelIN5flash19enable_sm80_to_sm89INS1_16FlashAttnFwdSm80INS1_25CollectiveMainloopFwdSm80ILi8ELi1ELb1EN4cute5tupleIJNS5_1CILi128EEENS7_ILi48EEENS7_ILi256EEEEEELi256ENS_6half_tEfNS_4arch4Sm80ELb1ELb0ELb1ELb1ELb1ELb0ELb1ELb1EEENS1_21CollectiveEpilogueFwdINS6_IJS8_SA_S9_EEENS6_IJNS7_ILi1EEESI_SI_EEESC_SE_Li256ELb1ELb1ELb1ELb0EEENS1_36VarlenDynamicPersistentTileSchedulerILi128ELi48ELi256ELi256ELb1ELb1ELb0ELb1ELb1ELb1EEEEEEEEEvNT_6ParamsE,"a",@progbits
	.sectionflags	@""
	.align	4
.nv.constant0._ZN7cutlass13device_kernelIN5flash19enable_sm80_to_sm89INS1_16FlashAttnFwdSm80INS1_25CollectiveMainloopFwdSm80ILi8ELi1ELb1EN4cute5tupleIJNS5_1CILi128EEENS7_ILi48EEENS7_ILi256EEEEEELi256ENS_6half_tEfNS_4arch4Sm80ELb1ELb0ELb1ELb1ELb1ELb0ELb1ELb1EEENS1_21CollectiveEpilogueFwdINS6_IJS8_SA_S9_EEENS6_IJNS7_ILi1EEESI_SI_EEESC_SE_Li256ELb1ELb1ELb1ELb0EEENS1_36VarlenDynamicPersistentTileSchedulerILi128ELi48ELi256ELi256ELb1ELb1ELb0ELb1ELb1ELb1EEEEEEEEEvNT_6ParamsE:
	.zero		1976


//--------------------- .nv.constant0._ZN7cutlass13device_kernelIN5flash19enable_sm80_to_sm89INS1_16FlashAttnFwdSm80INS1_25CollectiveMainloopFwdSm80ILi8ELi1ELb0EN4cute5tupleIJNS5_1CILi128EEENS7_ILi32EEENS7_ILi256EEEEEELi256ENS_6half_tEfNS_4arch4Sm80ELb1ELb0ELb1ELb1ELb1ELb1ELb1ELb1EEENS1_21CollectiveEpilogueFwdINS6_IJS8_SA_S9_EEENS6_IJNS7_ILi1EEESI_SI_EEESC_SE_Li256ELb1ELb1ELb1ELb0EEENS1_36VarlenDynamicPersistentTileSchedulerILi128ELi32ELi256ELi256ELb1ELb1ELb0ELb1ELb1ELb1EEEEEEEEEvNT_6ParamsE --------------------------
	.section	.nv.constant0._ZN7cutlass13device_kernelIN5flash19enable_sm80_to_sm89INS1_16FlashAttnFwdSm80INS1_25CollectiveMainloopFwdSm80ILi8ELi1ELb0EN4cute5tupleIJNS5_1CILi128EEENS7_ILi32EEENS7_ILi256EEEEEELi256ENS_6half_tEfNS_4arch4Sm80ELb1ELb0ELb1ELb1ELb1ELb1ELb1ELb1EEENS1_21CollectiveEpilogueFwdINS6_IJS8_SA_S9_EEENS6_IJNS7_ILi1EEESI_SI_EEESC_SE_Li256ELb1ELb1ELb1ELb0EEENS1_36VarlenDynamicPersistentTileSchedulerILi128ELi32ELi256ELi256ELb1ELb1ELb0ELb1ELb1ELb1EEEEEEEEEvNT_6ParamsE,"a",@progbits
	.sectionflags	@""
	.align	4
.nv.constant0._ZN7cutlass13device_kernelIN5flash19enable_sm80_to_sm89INS1_16FlashAttnFwdSm80INS1_25CollectiveMainloopFwdSm80ILi8ELi1ELb0EN4cute5tupleIJNS5_1CILi128EEENS7_ILi32EEENS7_ILi256EEEEEELi256ENS_6half_tEfNS_4arch4Sm80ELb1ELb0ELb1ELb1ELb1ELb1ELb1ELb1EEENS1_21CollectiveEpilogueFwdINS6_IJS8_SA_S9_EEENS6_IJNS7_ILi1EEESI_SI_EEESC_SE_Li256ELb1ELb1ELb1ELb0EEENS1_36VarlenDynamicPersistentTileSchedulerILi128ELi32ELi256ELi256ELb1ELb1ELb0ELb1ELb1ELb1EEEEEEEEEvNT_6ParamsE:
	.zero		1976


//--------------------- .nv.constant0._ZN7cutlass13device_kernelIN5flash19enable_sm80_to_sm89INS1_16FlashAttnFwdSm80INS1_25CollectiveMainloopFwdSm80ILi8ELi1ELb0EN4cute5tupleIJNS5_1CILi128EEENS7_ILi96EEENS7_ILi256EEEEEELi256ENS_6half_tEfNS_4arch4Sm80ELb0ELb0ELb1ELb0ELb1ELb0ELb1ELb1EEENS1_21CollectiveEpilogueFwdINS6_IJS8_SA_S9_EEENS6_IJNS7_ILi1EEESI_SI_EEESC_SE_Li256ELb0ELb1ELb1ELb0EEENS1_19SingleTileSchedulerILb0ELb1ELb1ELi128EEEEEEEEEvNT_6ParamsE --------------------------
	.section	.nv.constant0._ZN7cutlass13device_kernelIN5flash19enable_sm80_to_sm89INS1_16FlashAttnFwdSm80INS1_25CollectiveMainloopFwdSm80ILi8ELi1ELb0EN4cute5tupleIJNS5_1CILi128EEENS7_ILi96EEENS7_ILi256EEEEEELi256ENS_6half_tEfNS_4arch4Sm80ELb0ELb0ELb1ELb0ELb1ELb0ELb1ELb1EEENS1_21CollectiveEpilogueFwdINS6_IJS8_SA_S9_EEENS6_IJNS7_ILi1EEESI_SI_EEESC_SE_Li256ELb0ELb1ELb1ELb0EEENS1_19SingleTileSchedulerILb0ELb1ELb1ELi128EEEEEEEEEvNT_6ParamsE,"a",@progbits
	.sectionflags	@""
	.align	4
.nv.constant0._ZN7cutlass13device_kernelIN5flash19enable_sm80_to_sm89INS1_16FlashAttnFwdSm80INS1_25CollectiveMainloopFwdSm80ILi8ELi1ELb0EN4cute5tupleIJNS5_1CILi128EEENS7_ILi96EEENS7_ILi256EEEEEELi256ENS_6half_tEfNS_4arch4Sm80ELb0ELb0ELb1ELb0ELb1ELb0ELb1ELb1EEENS1_21CollectiveEpilogueFwdINS6_IJS8_SA_S9_EEENS6_IJNS7_ILi1EEESI_SI_EEESC_SE_Li256ELb0ELb1ELb1ELb0EEENS1_19SingleTileSchedulerILb0ELb1ELb1ELi128EEEEEEEEEvNT_6ParamsE:
	.zero		1944


//--------------------- .nv.constant0._ZN7cutlass13device_kernelIN5flash19enable_sm80_to_sm89INS1_16FlashAttnFwdSm80INS1_25CollectiveMainloopFwdSm80ILi8ELi1ELb0EN4cute5tupleIJNS5_1CILi128EEENS7_ILi64EEENS7_ILi256EEEEEELi256ENS_6half_tEfNS_4arch4Sm80ELb0ELb0ELb1ELb1ELb1ELb0ELb1ELb1EEENS1_21CollectiveEpilogueFwdINS6_IJS8_SA_S9_EEENS6_IJNS7_ILi1EEESI_SI_EEESC_SE_Li256ELb1ELb1ELb1ELb0EEENS1_36VarlenDynamicPersistentTileSchedulerILi128ELi64ELi256ELi256ELb1ELb1ELb0ELb0ELb1ELb1EEEEEEEEEvNT_6ParamsE --------------------------
	.section	.nv.constant0._ZN7cutlass13device_kernelIN5flash19enable_sm80_to_sm89INS1_16FlashAttnFwdSm80INS1_25CollectiveMainloopFwdSm80ILi8ELi1ELb0EN4cute5tupleIJNS5_1CILi128EEENS7_ILi64EEENS7_ILi256EEEEEELi256ENS_6half_tEfNS_4arch4Sm80ELb0ELb0ELb1ELb1ELb1ELb0ELb1ELb1EEENS1_21CollectiveEpilogueFwdINS6_IJS8_SA_S9_EEENS6_IJNS7_ILi1EEESI_SI_EEESC_SE_Li256ELb1ELb1ELb1ELb0EEENS1_36VarlenDynamicPersistentTileSchedulerILi128ELi64ELi256ELi256ELb1ELb1ELb0ELb0ELb1ELb1EEEEEEEEEvNT_6ParamsE,"a",@progbits
	.sectionflags	@""
	.align	4
.nv.constant0._ZN7cutlass13device_kernelIN5flash19enable_sm80_to_sm89INS1_16FlashAttnFwdSm80INS1_25CollectiveMainloopFwdSm80ILi8ELi1ELb0EN4cute5tupleIJNS5_1CILi128EEENS7_ILi64EEENS7_ILi256EEEEEELi256ENS_6half_tEfNS_4arch4Sm80ELb0ELb0ELb1ELb1ELb1ELb0ELb1ELb1EEENS1_21CollectiveEpilogueFwdINS6_IJS8_SA_S9_EEENS6_IJNS7_ILi1EEESI_SI_EEESC_SE_Li256ELb1ELb1ELb1ELb0EEENS1_36VarlenDynamicPersistentTileSchedulerILi128ELi64ELi256ELi256ELb1ELb1ELb0ELb0ELb1ELb1EEEEEEEEEvNT_6ParamsE:
	.zero		1976


//--------------------- .nv.constant0._ZN7cutlass13device_kernelIN5flash19enable_sm80_to_sm89INS1_16FlashAttnFwdSm80INS1_25CollectiveMainloopFwdSm80ILi8ELi1ELb0EN4cute5tupleIJNS5_1CILi128EEENS7_ILi48EEENS7_ILi256EEEEEELi256ENS_6half_tEfNS_4arch4Sm80ELb0ELb0ELb1ELb1ELb1ELb1ELb1ELb1EEENS1_21CollectiveEpilogueFwdINS6_IJS8_SA_S9_EEENS6_IJNS7_ILi1EEESI_SI_EEESC_SE_Li256ELb1ELb1ELb1ELb0EEENS1_36VarlenDynamicPersistentTileSchedulerILi128ELi48ELi256ELi256ELb1ELb1ELb0ELb0ELb1ELb1EEEEEEEEEvNT_6ParamsE --------------------------
	.section	.nv.constant0._ZN7cutlass13device_kernelIN5flash19enable_sm80_to_sm89INS1_16FlashAttnFwdSm80INS1_25CollectiveMainloopFwdSm80ILi8ELi1ELb0EN4cute5tupleIJNS5_1CILi128EEENS7_ILi48EEENS7_ILi256EEEEEELi256ENS_6half_tEfNS_4arch4Sm80ELb0ELb0ELb1ELb1ELb1ELb1ELb1ELb1EEENS1_21CollectiveEpilogueFwdINS6_IJS8_SA_S9_EEENS6_IJNS7_ILi1EEESI_SI_EEESC_SE_Li256ELb1ELb1ELb1ELb0EEENS1_36VarlenDynamicPersistentTileSchedulerILi128ELi48ELi256ELi256ELb1ELb1ELb0ELb0ELb1ELb1EEEEEEEEEvNT_6ParamsE,"a",@progbits
	.sectionflags	@""
	.align	4
.nv.constant0._ZN7cutlass13device_kernelIN5flash19enable_sm80_to_sm89INS1_16FlashAttnFwdSm80INS1_25CollectiveMainloopFwdSm80ILi8ELi1ELb0EN4cute5tupleIJNS5_1CILi128EEENS7_ILi48EEENS7_ILi256EEEEEELi256ENS_6half_tEfNS_4arch4Sm80ELb0ELb0ELb1ELb1ELb1ELb1ELb1ELb1EEENS1_21CollectiveEpilogueFwdINS6_IJS8_SA_S9_EEENS6_IJNS7_ILi1EEESI_SI_EEESC_SE_Li256ELb1ELb1ELb1ELb0EEENS1_36VarlenDynamicPersistentTileSchedulerILi128ELi48ELi256ELi256ELb1ELb1ELb0ELb0ELb1ELb1EEEEEEEEEvNT_6ParamsE:
	.zero		1976


//--------------------- .nv.constant0._ZN7cutlass13device_kernelIN5flash19enable_sm80_to_sm89INS1_16FlashAttnFwdSm80INS1_25CollectiveMainloopFwdSm80ILi8ELi1ELb0EN4cute5tupleIJNS5_1CILi128EEENS7_ILi64EEENS7_ILi256EEEEEELi256ENS_6half_tEfNS_4arch4Sm80ELb0ELb1ELb1ELb0ELb1ELb0ELb1ELb1EEENS1_21CollectiveEpilogueFwdINS6_IJS8_SA_S9_EEENS6_IJNS7_ILi1EEESI_SI_EEESC_SE_Li256ELb0ELb1ELb1ELb0EEENS1_19SingleTileSchedulerILb0ELb1ELb1ELi128EEEEEEEEEvNT_6ParamsE --------------------------
	.section	.nv.constant0._ZN7cutlass13device_kernelIN5flash19enable_sm80_to_sm89INS1_16FlashAttnFwdSm80INS1_25CollectiveMainloopFwdSm80ILi8ELi1ELb0EN4cute5tupleIJNS5_1CILi128EEENS7_ILi64EEENS7_ILi256EEEEEELi256ENS_6half_tEfNS_4arch4Sm80ELb0ELb1ELb1ELb0ELb1ELb0ELb1ELb1EEENS1_21CollectiveEpilogueFwdINS6_IJS8_SA_S9_EEENS6_IJNS7_ILi1EEESI_SI_EEESC_SE_Li256ELb0ELb1ELb1ELb0EEENS1_19SingleTileSchedulerILb0ELb1ELb1ELi128EEEEEEEEEvNT_6ParamsE,"a",@progbits
	.sectionflags	@""
	.align	4
.nv.constant0._ZN7cutlass13device_kernelIN5flash19enable_sm80_to_sm89INS1_16FlashAttnFwdSm80INS1_25CollectiveMainloopFwdSm80ILi8ELi1ELb0EN4cute5tupleIJNS5_1CILi128EEENS7_ILi64EEENS7_ILi256EEEEEELi256ENS_6half_tEfNS_4arch4Sm80ELb0ELb1ELb1ELb0ELb1ELb0ELb1ELb1EEENS1_21CollectiveEpilogueFwdINS6_IJS8_SA_S9_EEENS6_IJNS7_ILi1EEESI_SI_EEESC_SE_Li256ELb0ELb1ELb1ELb0EEENS1_19SingleTileSchedulerILb0ELb1ELb1ELi128EEEEEEEEEvNT_6ParamsE:
	.zero		1944


//--------------------- .nv.constant0._ZN7cutlass13device_kernelIN5flash19enable_sm80_to_sm89INS1_16FlashAttnFwdSm80INS1_25CollectiveMainloopFwdSm80ILi8ELi1ELb0EN4cute5tupleIJNS5_1CILi128EEENS7_ILi64EEENS7_ILi256EEEEEELi256ENS_6half_tEfNS_4arch4Sm80ELb0ELb1ELb1ELb1ELb1ELb0ELb1ELb1EEENS1_21CollectiveEpilogueFwdINS6_IJS8_SA_S9_EEENS6_IJNS7_ILi1EEESI_SI_EEESC_SE_Li256ELb1ELb1ELb1ELb0EEENS1_36VarlenDynamicPersistentTileSchedulerILi128ELi64ELi256ELi256ELb1ELb1ELb0ELb1ELb0ELb1EEEEEEEEEvNT_6ParamsE --------------------------
	.section	.nv.constant0._ZN7cutlass13device_kernelIN5flash19enable_sm80_to_sm89INS1_16FlashAttnFwdSm80INS1_25CollectiveMainloopFwdSm80ILi8ELi1ELb0EN4cute5tupleIJNS5_1CILi128EEENS7_ILi64EEENS7_ILi256EEEEEELi256ENS_6half_tEfNS_4arch4Sm80ELb0ELb1ELb1ELb1ELb1ELb0ELb1ELb1EEENS1_21CollectiveEpilogueFwdINS6_IJS8_SA_S9_EEENS6_IJNS7_ILi1EEESI_SI_EEESC_SE_Li256ELb1ELb1ELb1ELb0EEENS1_36VarlenDynamicPersistentTileSchedulerILi128ELi64ELi256ELi256ELb1ELb1ELb0ELb1ELb0ELb1EEEEEEEEEvNT_6ParamsE,"a",@progbits
	.sectionflags	@""
	.align	4
.nv.constant0._ZN7cutlass13device_kernelIN5flash19enable_sm80_to_sm89INS1_16FlashAttnFwdSm80INS1_25CollectiveMainloopFwdSm80ILi8ELi1ELb0EN4cute5tupleIJNS5_1CILi128EEENS7_ILi64EEENS7_ILi256EEEEEELi256ENS_6half_tEfNS_4arch4Sm80ELb0ELb1ELb1ELb1ELb1ELb0ELb1ELb1EEENS1_21CollectiveEpilogueFwdINS6_IJS8_SA_S9_EEENS6_IJNS7_ILi1EEESI_SI_EEESC_SE_Li256ELb1ELb1ELb1ELb0EEENS1_36VarlenDynamicPersistentTileSchedulerILi128ELi64ELi256ELi256ELb1ELb1ELb0ELb1ELb0ELb1EEEEEEEEEvNT_6ParamsE:
	.zero		1976


//--------------------- .nv.constant0._ZN7cutlass13device_kernelIN5flash19enable_sm80_to_sm89INS1_16FlashAttnFwdSm80INS1_25CollectiveMainloopFwdSm80ILi8ELi1ELb0EN4cute5tupleIJNS5_1CILi128EEENS7_ILi48EEENS7_ILi256EEEEEELi256ENS_6half_tEfNS_4arch4Sm80ELb0ELb1ELb1ELb1ELb1ELb1ELb1ELb1EEENS1_21CollectiveEpilogueFwdINS6_IJS8_SA_S9_EEENS6_IJNS7_ILi1EEESI_SI_EEESC_SE_Li256ELb1ELb1ELb1ELb0EEENS1_36VarlenDynamicPersistentTileSchedulerILi128ELi48ELi256ELi256ELb1ELb1ELb0ELb1ELb0ELb1EEEEEEEEEvNT_6ParamsE --------------------------
	.section	.nv.constant0._ZN7cutlass13device_kernelIN5flash19enable_sm80_to_sm89INS1_16FlashAttnFwdSm80INS1_25CollectiveMainloopFwdSm80ILi8ELi1ELb0EN4cute5tupleIJNS5_1CILi128EEENS7_ILi48EEENS7_ILi256EEEEEELi256ENS_6half_tEfNS_4arch4Sm80ELb0ELb1ELb1ELb1ELb1ELb1ELb1ELb1EEENS1_21CollectiveEpilogueFwdINS6_IJS8_SA_S9_EEENS6_IJNS7_ILi1EEESI_SI_EEESC_SE_Li256ELb1ELb1ELb1ELb0EEENS1_36VarlenDynamicPersistentTileSchedulerILi128ELi48ELi256ELi256ELb1ELb1ELb0ELb1ELb0ELb1EEEEEEEEEvNT_6ParamsE,"a",@progbits
	.sectionflags	@""
	.align	4
.nv.constant0._ZN7cutlass13device_kernelIN5flash19enable_sm80_to_sm89INS1_16FlashAttnFwdSm80INS1_25CollectiveMainloopFwdSm80ILi8ELi1ELb0EN4cute5tupleIJNS5_1CILi128EEENS7_ILi48EEENS7_ILi256EEEEEELi256ENS_6half_tEfNS_4arch4Sm80ELb0ELb1ELb1ELb1ELb1ELb1ELb1ELb1EEENS1_21CollectiveEpilogueFwdINS6_IJS8_SA_S9_EEENS6_IJNS7_ILi1EEESI_SI_EEESC_SE_Li256ELb1ELb1ELb1ELb0EEENS1_36VarlenDynamicPersistentTileSchedulerILi128ELi48ELi256ELi256ELb1ELb1ELb0ELb1ELb0ELb1EEEEEEEEEvNT_6ParamsE:
	.zero		1976


//--------------------- .nv.constant0._ZN7cutlass13device_kernelIN5flash19enable_sm80_to_sm89INS1_16FlashAttnFwdSm80INS1_25CollectiveMainloopFwdSm80ILi8ELi1ELb0EN4cute5tupleIJNS5_1CILi128EEENS7_ILi96EEENS7_ILi256EEEEEELi256ENS_6half_tEfNS_4arch4Sm80ELb1ELb0ELb1ELb0ELb1ELb0ELb1ELb1EEENS1_21CollectiveEpilogueFwdINS6_IJS8_SA_S9_EEENS6_IJNS7_ILi1EEESI_SI_EEESC_SE_Li256ELb0ELb1ELb1ELb0EEENS1_30DynamicPersistentTileSchedulerILi256ELi256ELb1ELb1ELb0EEEEEEEEEvNT_6ParamsE --------------------------
	.section	.nv.constant0._ZN7cutlass13device_kernelIN5flash19enable_sm80_to_sm89INS1_16FlashAttnFwdSm80INS1_25CollectiveMainloopFwdSm80ILi8ELi1ELb0EN4cute5tupleIJNS5_1CILi128EEENS7_ILi96EEENS7_ILi256EEEEEELi256ENS_6half_tEfNS_4arch4Sm80ELb1ELb0ELb1ELb0ELb1ELb0ELb1ELb1EEENS1_21CollectiveEpilogueFwdINS6_IJS8_SA_S9_EEENS6_IJNS7_ILi1EEESI_SI_EEESC_SE_Li256ELb0ELb1ELb1ELb0EEENS1_30DynamicPersistentTileSchedulerILi256ELi256ELb1ELb1ELb0EEEEEEEEEvNT_6ParamsE,"a",@progbits
	.sectionflags	@""
	.align	4
.nv.constant0._ZN7cutlass13device_kernelIN5flash19enable_sm80_to_sm89INS1_16FlashAttnFwdSm80INS1_25CollectiveMainloopFwdSm80ILi8ELi1ELb0EN4cute5tupleIJNS5_1CILi128EEENS7_ILi96EEENS7_ILi256EEEEEELi256ENS_6half_tEfNS_4arch4Sm80ELb1ELb0ELb1ELb0ELb1ELb0ELb1ELb1EEENS1_21CollectiveEpilogueFwdINS6_IJS8_SA_S9_EEENS6_IJNS7_ILi1EEESI_SI_EEESC_SE_Li256ELb0ELb1ELb1ELb0EEENS1_30DynamicPersistentTileSchedulerILi256ELi256ELb1ELb1ELb0EEEEEEEEEvNT_6ParamsE:
	.zero		1960


//--------------------- .nv.constant0._ZN7cutlass13device_kernelIN5flash19enable_sm80_to_sm89INS1_16FlashAttnFwdSm80INS1_25CollectiveMainloopFwdSm80ILi8ELi1ELb0EN4cute5tupleIJNS5_1CILi128EEENS7_ILi64EEENS7_ILi256EEEEEELi256ENS_6half_tEfNS_4arch4Sm80ELb1ELb0ELb1ELb1ELb1ELb0ELb1ELb1EEENS1_21CollectiveEpilogueFwdINS6_IJS8_SA_S9_EEENS6_IJNS7_ILi1EEESI_SI_EEESC_SE_Li256ELb1ELb1ELb1ELb0EEENS1_36VarlenDynamicPersistentTileSchedulerILi128ELi64ELi256ELi256ELb1ELb1ELb0ELb1ELb1ELb1EEEEEEEEEvNT_6ParamsE --------------------------
	.section	.nv.constant0._ZN7cutlass13device_kernelIN5flash19enable_sm80_to_sm89INS1_16FlashAttnFwdSm80INS1_25CollectiveMainloopFwdSm80ILi8ELi1ELb0EN4cute5tupleIJNS5_1CILi128EEENS7_ILi64EEENS7_ILi256EEEEEELi256ENS_6half_tEfNS_4arch4Sm80ELb1ELb0ELb1ELb1ELb1ELb0ELb1ELb1EEENS1_21CollectiveEpilogueFwdINS6_IJS8_SA_S9_EEENS6_IJNS7_ILi1EEESI_SI_EEESC_SE_Li256ELb1ELb1ELb1ELb0EEENS1_36VarlenDynamicPersistentTileSchedulerILi128ELi64ELi256ELi256ELb1ELb1ELb0ELb1ELb1ELb1EEEEEEEEEvNT_6ParamsE,"a",@progbits
	.sectionflags	@""
	.align	4
.nv.constant0._ZN7cutlass13device_kernelIN5flash19enable_sm80_to_sm89INS1_16FlashAttnFwdSm80INS1_25CollectiveMainloopFwdSm80ILi8ELi1ELb0EN4cute5tupleIJNS5_1CILi128EEENS7_ILi64EEENS7_ILi256EEEEEELi256ENS_6half_tEfNS_4arch4Sm80ELb1ELb0ELb1ELb1ELb1ELb0ELb1ELb1EEENS1_21CollectiveEpilogueFwdINS6_IJS8_SA_S9_EEENS6_IJNS7_ILi1EEESI_SI_EEESC_SE_Li256ELb1ELb1ELb1ELb0EEENS1_36VarlenDynamicPersistentTileSchedulerILi128ELi64ELi256ELi256ELb1ELb1ELb0ELb1ELb1ELb1EEEEEEEEEvNT_6ParamsE:
	.zero		1976


//--------------------- .nv.constant0._ZN7cutlass13device_kernelIN5flash19enable_sm80_to_sm89INS1_16FlashAttnFwdSm80INS1_25CollectiveMainloopFwdSm80ILi8ELi1ELb0EN4cute5tupleIJNS5_1CILi128EEENS7_ILi48EEENS7_ILi256EEEEEELi256ENS_6half_tEfNS_4arch4Sm80ELb1ELb0ELb1ELb1ELb1ELb1ELb1ELb1EEENS1_21CollectiveEpilogueFwdINS6_IJS8_SA_S9_EEENS6_IJNS7_ILi1EEESI_SI_EEESC_SE_Li256ELb1ELb1ELb1ELb0EEENS1_36VarlenDynamicPersistentTileSchedulerILi128ELi48ELi256ELi256ELb1ELb1ELb0ELb1ELb1ELb1EEEEEEEEEvNT_6ParamsE --------------------------
	.section	.nv.constant0._ZN7cutlass13device_kernelIN5flash19enable_sm80_to_sm89INS1_16FlashAttnFwdSm80INS1_25CollectiveMainloopFwdSm80ILi8ELi1ELb0EN4cute5tupleIJNS5_1CILi128EEENS7_ILi48EEENS7_ILi256EEEEEELi256ENS_6half_tEfNS_4arch4Sm80ELb1ELb0ELb1ELb1ELb1ELb1ELb1ELb1EEENS1_21CollectiveEpilogueFwdINS6_IJS8_SA_S9_EEENS6_IJNS7_ILi1EEESI_SI_EEESC_SE_Li256ELb1ELb1ELb1ELb0EEENS1_36VarlenDynamicPersistentTileSchedulerILi128ELi48ELi256ELi256ELb1ELb1ELb0ELb1ELb1ELb1EEEEEEEEEvNT_6ParamsE,"a",@progbits
	.sectionflags	@""
	.align	4
.nv.constant0._ZN7cutlass13device_kernelIN5flash19enable_sm80_to_sm89INS1_16FlashAttnFwdSm80INS1_25CollectiveMainloopFwdSm80ILi8ELi1ELb0EN4cute5tupleIJNS5_1CILi128EEENS7_ILi48EEENS7_ILi256EEEEEELi256ENS_6half_tEfNS_4arch4Sm80ELb1ELb0ELb1ELb1ELb1ELb1ELb1ELb1EEENS1_21CollectiveEpilogueFwdINS6_IJS8_SA_S9_EEENS6_IJNS7_ILi1EEESI_SI_EEESC_SE_Li256ELb1ELb1ELb1ELb0EEENS1_36VarlenDynamicPersistentTileSchedulerILi128ELi48ELi256ELi256ELb1ELb1ELb0ELb1ELb1ELb1EEEEEEEEEvNT_6ParamsE:
	.zero		1976


//--------------------- .nv.constant0._ZN7cutlass13device_kernelIN5flash19enable_sm80_to_sm89INS1_16FlashAttnFwdSm80INS1_25CollectiveMainloopFwdSm80ILi8ELi1ELb1EN4cute5tupleIJNS5_1CILi128EEENS7_ILi64EEENS7_ILi256EEEEEELi256ENS_6half_tEfNS_4arch4Sm80ELb0ELb0ELb0ELb0ELb1ELb0ELb1ELb1EEENS1_21CollectiveEpilogueFwdINS6_IJS8_SA_S9_EEENS6_IJNS7_ILi1EEESI_SI_EEESC_SE_Li256ELb0ELb1ELb1ELb0EEENS1_19SingleTileSchedulerILb0ELb1ELb1ELi128EEEEEEEEEvNT_6ParamsE --------------------------
	.section	.nv.constant0._ZN7cutlass13device_kernelIN5flash19enable_sm80_to_sm89INS1_16FlashAttnFwdSm80INS1_25CollectiveMainloopFwdSm80ILi8ELi1ELb1EN4cute5tupleIJNS5_1CILi128EEENS7_ILi64EEENS7_ILi256EEEEEELi256ENS_6half_tEfNS_4arch4Sm80ELb0ELb0ELb0ELb0ELb1ELb0ELb1ELb1EEENS1_21CollectiveEpilogueFwdINS6_IJS8_SA_S9_EEENS6_IJNS7_ILi1EEESI_SI_EEESC_SE_Li256ELb0ELb1ELb1ELb0EEENS1_19SingleTileSchedulerILb0ELb1ELb1ELi128EEEEEEEEEvNT_6ParamsE,"a",@progbits
	.sectionflags	@""
	.align	4
.nv.constant0._ZN7cutlass13device_kernelIN5flash19enable_sm80_to_sm89INS1_16FlashAttnFwdSm80INS1_25CollectiveMainloopFwdSm80ILi8ELi1ELb1EN4cute5tupleIJNS5_1CILi128EEENS7_ILi64EEENS7_ILi256EEEEEELi256ENS_6half_tEfNS_4arch4Sm80ELb0ELb0ELb0ELb0ELb1ELb0ELb1ELb1EEENS1_21CollectiveEpilogueFwdINS6_IJS8_SA_S9_EEENS6_IJNS7_ILi1EEESI_SI_EEESC_SE_Li256ELb0ELb1ELb1ELb0EEENS1_19SingleTileSchedulerILb0ELb1ELb1ELi128EEEEEEEEEvNT_6ParamsE:
	.zero		1944


//--------------------- .nv.constant0._ZN7cutlass13device_kernelIN5flash19enable_sm80_to_sm89INS1_16FlashAttnFwdSm80INS1_25CollectiveMainloopFwdSm80ILi8ELi1ELb1EN4cute5tupleIJNS5_1CILi128EEENS7_ILi48EEENS7_ILi256EEEEEELi256ENS_6half_tEfNS_4arch4Sm80ELb0ELb0ELb0ELb1ELb1ELb0ELb1ELb1EEENS1_21CollectiveEpilogueFwdINS6_IJS8_SA_S9_EEENS6_IJNS7_ILi1EEESI_SI_EEESC_SE_Li256ELb1ELb1ELb1ELb0EEENS1_36VarlenDynamicPersistentTileSchedulerILi128ELi48ELi256ELi256ELb1ELb1ELb0ELb0ELb1ELb1EEEEEEEEEvNT_6ParamsE --------------------------
	.section	.nv.constant0._ZN7cutlass13device_kernelIN5flash19enable_sm80_to_sm89INS1_16FlashAttnFwdSm80INS1_25CollectiveMainloopFwdSm80ILi8ELi1ELb1EN4cute5tupleIJNS5_1CILi128EEENS7_ILi48EEENS7_ILi256EEEEEELi256ENS_6half_tEfNS_4arch4Sm80ELb0ELb0ELb0ELb1ELb1ELb0ELb1ELb1EEENS1_21CollectiveEpilogueFwdINS6_IJS8_SA_S9_EEENS6_IJNS7_ILi1EEESI_SI_EEESC_SE_Li256ELb1ELb1ELb1ELb0EEENS1_36VarlenDynamicPersistentTileSchedulerILi128ELi48ELi256ELi256ELb1ELb1ELb0ELb0ELb1ELb1EEEEEEEEEvNT_6ParamsE,"a",@progbits
	.sectionflags	@""
	.align	4
.nv.constant0._ZN7cutlass13device_kernelIN5flash19enable_sm80_to_sm89INS1_16FlashAttnFwdSm80INS1_25CollectiveMainloopFwdSm80ILi8ELi1ELb1EN4cute5tupleIJNS5_1CILi128EEENS7_ILi48EEENS7_ILi256EEEEEELi256ENS_6half_tEfNS_4arch4Sm80ELb0ELb0ELb0ELb1ELb1ELb0ELb1ELb1EEENS1_21CollectiveEpilogueFwdINS6_IJS8_SA_S9_EEENS6_IJNS7_ILi1EEESI_SI_EEESC_SE_Li256ELb1ELb1ELb1ELb0EEENS1_36VarlenDynamicPersistentTileSchedulerILi128ELi48ELi256ELi256ELb1ELb1ELb0ELb0ELb1ELb1EEEEEEEEEvNT_6ParamsE:
	.zero		1976


//--------------------- .nv.constant0._ZN7cutlass13device_kernelIN5flash19enable_sm80_to_sm89INS1_16FlashAttnFwdSm80INS1_25CollectiveMainloopFwdSm80ILi8ELi1ELb0EN4cute5tupleIJNS5_1CILi128EEENS7_ILi32EEENS7_ILi256EEEEEELi256ENS_6half_tEfNS_4arch4Sm80ELb0ELb0ELb0ELb1ELb1ELb1ELb1ELb1EEENS1_21CollectiveEpilogueFwdINS6_IJS8_SA_S9_EEENS6_IJNS7_ILi1EEESI_SI_EEESC_SE_Li256ELb1ELb1ELb1ELb0EEENS1_36VarlenDynamicPersistentTileSchedulerILi128ELi32ELi256ELi256ELb1ELb1ELb0ELb0ELb1ELb1EEEEEEEEEvNT_6ParamsE --------------------------
	.section	.nv.constant0._ZN7cutlass13device_kernelIN5flash19enable_sm80_to_sm89INS1_16FlashAttnFwdSm80INS1_25CollectiveMainloopFwdSm80ILi8ELi1ELb0EN4cute5tupleIJNS5_1CILi128EEENS7_ILi32EEENS7_ILi256EEEEEELi256ENS_6half_tEfNS_4arch4Sm80ELb0ELb0ELb0ELb1ELb1ELb1ELb1ELb1EEENS1_21CollectiveEpilogueFwdINS6_IJS8_SA_S9_EEENS6_IJNS7_ILi1EEESI_SI_EEESC_SE_Li256ELb1ELb1ELb1ELb0EEENS1_36VarlenDynamicPersistentTileSchedulerILi128ELi32ELi256ELi256ELb1ELb1ELb0ELb0ELb1ELb1EEEEEEEEEvNT_6ParamsE,"a",@progbits
	.sectionflags	@""
	.align	4
.nv.constant0._ZN7cutlass13device_kernelIN5flash19enable_sm80_to_sm89INS1_16FlashAttnFwdSm80INS1_25CollectiveMainloopFwdSm80ILi8ELi1ELb0EN4cute5tupleIJNS5_1CILi128EEENS7_ILi32EEENS7_ILi256EEEEEELi256ENS_6half_tEfNS_4arch4Sm80ELb0ELb0ELb0ELb1ELb1ELb1ELb1ELb1EEENS1_21CollectiveEpilogueFwdINS6_IJS8_SA_S9_EEENS6_IJNS7_ILi1EEESI_SI_EEESC_SE_Li256ELb1ELb1ELb1ELb0EEENS1_36VarlenDynamicPersistentTileSchedulerILi128ELi32ELi256ELi256ELb1ELb1ELb0ELb0ELb1ELb1EEEEEEEEEvNT_6ParamsE:
	.zero		1976


//--------------------- .nv.constant0._ZN7cutlass13device_kernelIN5flash19enable_sm80_to_sm89INS1_16FlashAttnFwdSm80INS1_25CollectiveMainloopFwdSm80ILi8ELi1ELb1EN4cute5tupleIJNS5_1CILi128EEENS7_ILi48EEENS7_ILi256EEEEEELi256ENS_6half_tEfNS_4arch4Sm80ELb0ELb1ELb0ELb0ELb1ELb0ELb1ELb1EEENS1_21CollectiveEpilogueFwdINS6_IJS8_SA_S9_EEENS6_IJNS7_ILi1EEESI_SI_EEESC_SE_Li256ELb0ELb1ELb1ELb0EEENS1_19SingleTileSchedulerILb0ELb1ELb1ELi128EEEEEEEEEvNT_6ParamsE --------------------------
	.section	.nv.constant0._ZN7cutlass13device_kernelIN5flash19enable_sm80_to_sm89INS1_16FlashAttnFwdSm80INS1_25CollectiveMainloopFwdSm80ILi8ELi1ELb1EN4cute5tupleIJNS5_1CILi128EEENS7_ILi48EEENS7_ILi256EEEEEELi256ENS_6half_tEfNS_4arch4Sm80ELb0ELb1ELb0ELb0ELb1ELb0ELb1ELb1EEENS1_21CollectiveEpilogueFwdINS6_IJS8_SA_S9_EEENS6_IJNS7_ILi1EEESI_SI_EEESC_SE_Li256ELb0ELb1ELb1ELb0EEENS1_19SingleTileSchedulerILb0ELb1ELb1ELi128EEEEEEEEEvNT_6ParamsE,"a",@progbits
	.sectionflags	@""
	.align	4
.nv.constant0._ZN7cutlass13device_kernelIN5flash19enable_sm80_to_sm89INS1_16FlashAttnFwdSm80INS1_25CollectiveMainloopFwdSm80ILi8ELi1ELb1EN4cute5tupleIJNS5_1CILi128EEENS7_ILi48EEENS7_ILi256EEEEEELi256ENS_6half_tEfNS_4arch4Sm80ELb0ELb1ELb0ELb0ELb1ELb0ELb1ELb1EEENS1_21CollectiveEpilogueFwdINS6_IJS8_SA_S9_EEENS6_IJNS7_ILi1EEESI_SI_EEESC_SE_Li256ELb0ELb1ELb1ELb0EEENS1_19SingleTileSchedulerILb0ELb1ELb1ELi128EEEEEEEEEvNT_6ParamsE:
	.zero		1944


//--------------------- .nv.constant0._ZN7cutlass13device_kernelIN5flash19enable_sm80_to_sm89INS1_16FlashAttnFwdSm80INS1_25CollectiveMainloopFwdSm80ILi8ELi1ELb1EN4cute5tupleIJNS5_1CILi128EEENS7_ILi48EEENS7_ILi256EEEEEELi256ENS_6half_tEfNS_4arch4Sm80ELb0ELb1ELb0ELb1ELb1ELb0ELb1ELb1EEENS1_21CollectiveEpilogueFwdINS6_IJS8_SA_S9_EEENS6_IJNS7_ILi1EEESI_SI_EEESC_SE_Li256ELb1ELb1ELb1ELb0EEENS1_36VarlenDynamicPersistentTileSchedulerILi128ELi48ELi256ELi256ELb1ELb1ELb0ELb1ELb0ELb1EEEEEEEEEvNT_6ParamsE --------------------------
	.section	.nv.constant0._ZN7cutlass13device_kernelIN5flash19enable_sm80_to_sm89INS1_16FlashAttnFwdSm80INS1_25CollectiveMainloopFwdSm80ILi8ELi1ELb1EN4cute5tupleIJNS5_1CILi128EEENS7_ILi48EEENS7_ILi256EEEEEELi256ENS_6half_tEfNS_4arch4Sm80ELb0ELb1ELb0ELb1ELb1ELb0ELb1ELb1EEENS1_21CollectiveEpilogueFwdINS6_IJS8_SA_S9_EEENS6_IJNS7_ILi1EEESI_SI_EEESC_SE_Li256ELb1ELb1ELb1ELb0EEENS1_36VarlenDynamicPersistentTileSchedulerILi128ELi48ELi256ELi256ELb1ELb1ELb0ELb1ELb0ELb1EEEEEEEEEvNT_6ParamsE,"a",@progbits
	.sectionflags	@""
	.align	4
.nv.constant0._ZN7cutlass13device_kernelIN5flash19enable_sm80_to_sm89INS1_16FlashAttnFwdSm80INS1_25CollectiveMainloopFwdSm80ILi8ELi1ELb1EN4cute5tupleIJNS5_1CILi128EEENS7_ILi48EEENS7_ILi256EEEEEELi256ENS_6half_tEfNS_4arch4Sm80ELb0ELb1ELb0ELb1ELb1ELb0ELb1ELb1EEENS1_21CollectiveEpilogueFwdINS6_IJS8_SA_S9_EEENS6_IJNS7_ILi1EEESI_SI_EEESC_SE_Li256ELb1ELb1ELb1ELb0EEENS1_36VarlenDynamicPersistentTileSchedulerILi128ELi48ELi256ELi256ELb1ELb1ELb0ELb1ELb0ELb1EEEEEEEEEvNT_6ParamsE:
	.zero		1976


//--------------------- .nv.constant0._ZN7cutlass13device_kernelIN5flash19enable_sm80_to_sm89INS1_16FlashAttnFwdSm80INS1_25CollectiveMainloopFwdSm80ILi8ELi1ELb0EN4cute5tupleIJNS5_1CILi128EEENS7_ILi32EEENS7_ILi256EEEEEELi256ENS_6half_tEfNS_4arch4Sm80ELb0ELb1ELb0ELb1ELb1ELb1ELb1ELb1EEENS1_21CollectiveEpilogueFwdINS6_IJS8_SA_S9_EEENS6_IJNS7_ILi1EEESI_SI_EEESC_SE_Li256ELb1ELb1ELb1ELb0EEENS1_36VarlenDynamicPersistentTileSchedulerILi128ELi32ELi256ELi256ELb1ELb1ELb0ELb1ELb0ELb1EEEEEEEEEvNT_6ParamsE --------------------------
	.section	.nv.constant0._ZN7cutlass13device_kernelIN5flash19enable_sm80_to_sm89INS1_16FlashAttnFwdSm80INS1_25CollectiveMainloopFwdSm80ILi8ELi1ELb0EN4cute5tupleIJNS5_1CILi128EEENS7_ILi32EEENS7_ILi256EEEEEELi256ENS_6half_tEfNS_4arch4Sm80ELb0ELb1ELb0ELb1ELb1ELb1ELb1ELb1EEENS1_21CollectiveEpilogueFwdINS6_IJS8_SA_S9_EEENS6_IJNS7_ILi1EEESI_SI_EEESC_SE_Li256ELb1ELb1ELb1ELb0EEENS1_36VarlenDynamicPersistentTileSchedulerILi128ELi32ELi256ELi256ELb1ELb1ELb0ELb1ELb0ELb1EEEEEEEEEvNT_6ParamsE,"a",@progbits
	.sectionflags	@""
	.align	4
.nv.constant0._ZN7cutlass13device_kernelIN5flash19enable_sm80_to_sm89INS1_16FlashAttnFwdSm80INS1_25CollectiveMainloopFwdSm80ILi8ELi1ELb0EN4cute5tupleIJNS5_1CILi128EEENS7_ILi32EEENS7_ILi256EEEEEELi256ENS_6half_tEfNS_4arch4Sm80ELb0ELb1ELb0ELb1ELb1ELb1ELb1ELb1EEENS1_21CollectiveEpilogueFwdINS6_IJS8_SA_S9_EEENS6_IJNS7_ILi1EEESI_SI_EEESC_SE_Li256ELb1ELb1ELb1ELb0EEENS1_36VarlenDynamicPersistentTileSchedulerILi128ELi32ELi256ELi256ELb1ELb1ELb0ELb1ELb0ELb1EEEEEEEEEvNT_6ParamsE:
	.zero		1976


//--------------------- .nv.constant0._ZN7cutlass13device_kernelIN5flash19enable_sm80_to_sm89INS1_16FlashAttnFwdSm80INS1_25CollectiveMainloopFwdSm80ILi8ELi1ELb1EN4cute5tupleIJNS5_1CILi128EEENS7_ILi64EEENS7_ILi256EEEEEELi256ENS_6half_tEfNS_4arch4Sm80ELb1ELb0ELb0ELb0ELb1ELb0ELb1ELb1EEENS1_21CollectiveEpilogueFwdINS6_IJS8_SA_S9_EEENS6_IJNS7_ILi1EEESI_SI_EEESC_SE_Li256ELb0ELb1ELb1ELb0EEENS1_30DynamicPersistentTileSchedulerILi256ELi256ELb1ELb1ELb0EEEEEEEEEvNT_6ParamsE --------------------------
	.section	.nv.constant0._ZN7cutlass13device_kernelIN5flash19enable_sm80_to_sm89INS1_16FlashAttnFwdSm80INS1_25CollectiveMainloopFwdSm80ILi8ELi1ELb1EN4cute5tupleIJNS5_1CILi128EEENS7_ILi64EEENS7_ILi256EEEEEELi256ENS_6half_tEfNS_4arch4Sm80ELb1ELb0ELb0ELb0ELb1ELb0ELb1ELb1EEENS1_21CollectiveEpilogueFwdINS6_IJS8_SA_S9_EEENS6_IJNS7_ILi1EEESI_SI_EEESC_SE_Li256ELb0ELb1ELb1ELb0EEENS1_30DynamicPersistentTileSchedulerILi256ELi256ELb1ELb1ELb0EEEEEEEEEvNT_6ParamsE,"a",@progbits
	.sectionflags	@""
	.align	4
.nv.constant0._ZN7cutlass13device_kernelIN5flash19enable_sm80_to_sm89INS1_16FlashAttnFwdSm80INS1_25CollectiveMainloopFwdSm80ILi8ELi1ELb1EN4cute5tupleIJNS5_1CILi128EEENS7_ILi64EEENS7_ILi256EEEEEELi256ENS_6half_tEfNS_4arch4Sm80ELb1ELb0ELb0ELb0ELb1ELb0ELb1ELb1EEENS1_21CollectiveEpilogueFwdINS6_IJS8_SA_S9_EEENS6_IJNS7_ILi1EEESI_SI_EEESC_SE_Li256ELb0ELb1ELb1ELb0EEENS1_30DynamicPersistentTileSchedulerILi256ELi256ELb1ELb1ELb0EEEEEEEEEvNT_6ParamsE:
	.zero		1960


//--------------------- .nv.constant0._ZN7cutlass13device_kernelIN5flash19enable_sm80_to_sm89INS1_16FlashAttnFwdSm80INS1_25CollectiveMainloopFwdSm80ILi8ELi1ELb1EN4cute5tupleIJNS5_1CILi128EEENS7_ILi48EEENS7_ILi256EEEEEELi256ENS_6half_tEfNS_4arch4Sm80ELb1ELb0ELb0ELb1ELb1ELb0ELb1ELb1EEENS1_21CollectiveEpilogueFwdINS6_IJS8_SA_S9_EEENS6_IJNS7_ILi1EEESI_SI_EEESC_SE_Li256ELb1ELb1ELb1ELb0EEENS1_36VarlenDynamicPersistentTileSchedulerILi128ELi48ELi256ELi256ELb1ELb1ELb0ELb1ELb1ELb1EEEEEEEEEvNT_6ParamsE --------------------------
	.section	.nv.constant0._ZN7cutlass13device_kernelIN5flash19enable_sm80_to_sm89INS1_16FlashAttnFwdSm80INS1_25CollectiveMainloopFwdSm80ILi8ELi1ELb1EN4cute5tupleIJNS5_1CILi128EEENS7_ILi48EEENS7_ILi256EEEEEELi256ENS_6half_tEfNS_4arch4Sm80ELb1ELb0ELb0ELb1ELb1ELb0ELb1ELb1EEENS1_21CollectiveEpilogueFwdINS6_IJS8_SA_S9_EEENS6_IJNS7_ILi1EEESI_SI_EEESC_SE_Li256ELb1ELb1ELb1ELb0EEENS1_36VarlenDynamicPersistentTileSchedulerILi128ELi48ELi256ELi256ELb1ELb1ELb0ELb1ELb1ELb1EEEEEEEEEvNT_6ParamsE,"a",@progbits
	.sectionflags	@""
	.align	4
.nv.constant0._ZN7cutlass13device_kernelIN5flash19enable_sm80_to_sm89INS1_16FlashAttnFwdSm80INS1_25CollectiveMainloopFwdSm80ILi8ELi1ELb1EN4cute5tupleIJNS5_1CILi128EEENS7_ILi48EEENS7_ILi256EEEEEELi256ENS_6half_tEfNS_4arch4Sm80ELb1ELb0ELb0ELb1ELb1ELb0ELb1ELb1EEENS1_21CollectiveEpilogueFwdINS6_IJS8_SA_S9_EEENS6_IJNS7_ILi1EEESI_SI_EEESC_SE_Li256ELb1ELb1ELb1ELb0EEENS1_36VarlenDynamicPersistentTileSchedulerILi128ELi48ELi256ELi256ELb1ELb1ELb0ELb1ELb1ELb1EEEEEEEEEvNT_6ParamsE:
	.zero		1976


//--------------------- .nv.constant0._ZN7cutlass13device_kernelIN5flash19enable_sm80_to_sm89INS1_16FlashAttnFwdSm80INS1_25CollectiveMainloopFwdSm80ILi8ELi1ELb0EN4cute5tupleIJNS5_1CILi128EEENS7_ILi32EEENS7_ILi256EEEEEELi256ENS_6half_tEfNS_4arch4Sm80ELb1ELb0ELb0ELb1ELb1ELb1ELb1ELb1EEENS1_21CollectiveEpilogueFwdINS6_IJS8_SA_S9_EEENS6_IJNS7_ILi1EEESI_SI_EEESC_SE_Li256ELb1ELb1ELb1ELb0EEENS1_36VarlenDynamicPersistentTileSchedulerILi128ELi32ELi256ELi256ELb1ELb1ELb0ELb1ELb1ELb1EEEEEEEEEvNT_6ParamsE --------------------------
	.section	.nv.constant0._ZN7cutlass13device_kernelIN5flash19enable_sm80_to_sm89INS1_16FlashAttnFwdSm80INS1_25CollectiveMainloopFwdSm80ILi8ELi1ELb0EN4cute5tupleIJNS5_1CILi128EEENS7_ILi32EEENS7_ILi256EEEEEELi256ENS_6half_tEfNS_4arch4Sm80ELb1ELb0ELb0ELb1ELb1ELb1ELb1ELb1EEENS1_21CollectiveEpilogueFwdINS6_IJS8_SA_S9_EEENS6_IJNS7_ILi1EEESI_SI_EEESC_SE_Li256ELb1ELb1ELb1ELb0EEENS1_36VarlenDynamicPersistentTileSchedulerILi128ELi32ELi256ELi256ELb1ELb1ELb0ELb1ELb1ELb1EEEEEEEEEvNT_6ParamsE,"a",@progbits
	.sectionflags	@""
	.align	4
.nv.constant0._ZN7cutlass13device_kernelIN5flash19enable_sm80_to_sm89INS1_16FlashAttnFwdSm80INS1_25CollectiveMainloopFwdSm80ILi8ELi1ELb0EN4cute5tupleIJNS5_1CILi128EEENS7_ILi32EEENS7_ILi256EEEEEELi256ENS_6half_tEfNS_4arch4Sm80ELb1ELb0ELb0ELb1ELb1ELb1ELb1ELb1EEENS1_21CollectiveEpilogueFwdINS6_IJS8_SA_S9_EEENS6_IJNS7_ILi1EEESI_SI_EEESC_SE_Li256ELb1ELb1ELb1ELb0EEENS1_36VarlenDynamicPersistentTileSchedulerILi128ELi32ELi256ELi256ELb1ELb1ELb0ELb1ELb1ELb1EEEEEEEEEvNT_6ParamsE:
	.zero		1976


//--------------------- .nv.constant0._ZN7cutlass13device_kernelIN5flash19enable_sm80_to_sm89INS1_16FlashAttnFwdSm80INS1_25CollectiveMainloopFwdSm80ILi8ELi1ELb0EN4cute5tupleIJNS5_1CILi128EEENS7_ILi96EEENS7_ILi256EEEEEELi256ENS_6half_tEfNS_4arch4Sm80ELb0ELb0ELb0ELb0ELb1ELb0ELb1ELb1EEENS1_21CollectiveEpilogueFwdINS6_IJS8_SA_S9_EEENS6_IJNS7_ILi1EEESI_SI_EEESC_SE_Li256ELb0ELb1ELb1ELb0EEENS1_19SingleTileSchedulerILb0ELb1ELb1ELi128EEEEEEEEEvNT_6ParamsE --------------------------
	.section	.nv.constant0._ZN7cutlass13device_kernelIN5flash19enable_sm80_to_sm89INS1_16FlashAttnFwdSm80INS1_25CollectiveMainloopFwdSm80ILi8ELi1ELb0EN4cute5tupleIJNS5_1CILi128EEENS7_ILi96EEENS7_ILi256EEEEEELi256ENS_6half_tEfNS_4arch4Sm80ELb0ELb0ELb0ELb0ELb1ELb0ELb1ELb1EEENS1_21CollectiveEpilogueFwdINS6_IJS8_SA_S9_EEENS6_IJNS7_ILi1EEESI_SI_EEESC_SE_Li256ELb0ELb1ELb1ELb0EEENS1_19SingleTileSchedulerILb0ELb1ELb1ELi128EEEEEEEEEvNT_6ParamsE,"a",@progbits
	.sectionflags	@""
	.align	4
.nv.constant0._ZN7cutlass13device_kernelIN5flash19enable_sm80_to_sm89INS1_16FlashAttnFwdSm80INS1_25CollectiveMainloopFwdSm80ILi8ELi1ELb0EN4cute5tupleIJNS5_1CILi128EEENS7_ILi96EEENS7_ILi256EEEEEELi256ENS_6half_tEfNS_4arch4Sm80ELb0ELb0ELb0ELb0ELb1ELb0ELb1ELb1EEENS1_21CollectiveEpilogueFwdINS6_IJS8_SA_S9_EEENS6_IJNS7_ILi1EEESI_SI_EEESC_SE_Li256ELb0ELb1ELb1ELb0EEENS1_19SingleTileSchedulerILb0ELb1ELb1ELi128EEEEEEEEEvNT_6ParamsE:
	.zero		1944


//--------------------- .nv.constant0._ZN7cutlass13device_kernelIN5flash19enable_sm80_to_sm89INS1_16FlashAttnFwdSm80INS1_25CollectiveMainloopFwdSm80ILi8ELi1ELb0EN4cute5tupleIJNS5_1CILi128EEENS7_ILi64EEENS7_ILi256EEEEEELi256ENS_6half_tEfNS_4arch4Sm80ELb0ELb0ELb0ELb1ELb1ELb0ELb1ELb1EEENS1_21CollectiveEpilogueFwdINS6_IJS8_SA_S9_EEENS6_IJNS7_ILi1EEESI_SI_EEESC_SE_Li256ELb1ELb1ELb1ELb0EEENS1_36VarlenDynamicPersistentTileSchedulerILi128ELi64ELi256ELi256ELb1ELb1ELb0ELb0ELb1ELb1EEEEEEEEEvNT_6ParamsE --------------------------
	.section	.nv.constant0._ZN7cutlass13device_kernelIN5flash19enable_sm80_to_sm89INS1_16FlashAttnFwdSm80INS1_25CollectiveMainloopFwdSm80ILi8ELi1ELb0EN4cute5tupleIJNS5_1CILi128EEENS7_ILi64EEENS7_ILi256EEEEEELi256ENS_6half_tEfNS_4arch4Sm80ELb0ELb0ELb0ELb1ELb1ELb0ELb1ELb1EEENS1_21CollectiveEpilogueFwdINS6_IJS8_SA_S9_EEENS6_IJNS7_ILi1EEESI_SI_EEESC_SE_Li256ELb1ELb1ELb1ELb0EEENS1_36VarlenDynamicPersistentTileSchedulerILi128ELi64ELi256ELi256ELb1ELb1ELb0ELb0ELb1ELb1EEEEEEEEEvNT_6ParamsE,"a",@progbits
	.sectionflags	@""
	.align	4
.nv.constant0._ZN7cutlass13device_kernelIN5flash19enable_sm80_to_sm89INS1_16FlashAttnFwdSm80INS1_25CollectiveMainloopFwdSm80ILi8ELi1ELb0EN4cute5tupleIJNS5_1CILi128EEENS7_ILi64EEENS7_ILi256EEEEEELi256ENS_6half_tEfNS_4arch4Sm80ELb0ELb0ELb0ELb1ELb1ELb0ELb1ELb1EEENS1_21CollectiveEpilogueFwdINS6_IJS8_SA_S9_EEENS6_IJNS7_ILi1EEESI_SI_EEESC_SE_Li256ELb1ELb1ELb1ELb0EEENS1_36VarlenDynamicPersistentTileSchedulerILi128ELi64ELi256ELi256ELb1ELb1ELb0ELb0ELb1ELb1EEEEEEEEEvNT_6ParamsE:
	.zero		1976


//--------------------- .nv.constant0._ZN7cutlass13device_kernelIN5flash19enable_sm80_to_sm89INS1_16FlashAttnFwdSm80INS1_25CollectiveMainloopFwdSm80ILi8ELi1ELb0EN4cute5tupleIJNS5_1CILi128EEENS7_ILi48EEENS7_ILi256EEEEEELi256ENS_6half_tEfNS_4arch4Sm80ELb0ELb0ELb0ELb1ELb1ELb1ELb1ELb1EEENS1_21CollectiveEpilogueFwdINS6_IJS8_SA_S9_EEENS6_IJNS7_ILi1EEESI_SI_EEESC_SE_Li256ELb1ELb1ELb1ELb0EEENS1_36VarlenDynamicPersistentTileSchedulerILi128ELi48ELi256ELi256ELb1ELb1ELb0ELb0ELb1ELb1EEEEEEEEEvNT_6ParamsE --------------------------
	.section	.nv.constant0._ZN7cutlass13device_kernelIN5flash19enable_sm80_to_sm89INS1_16FlashAttnFwdSm80INS1_25CollectiveMainloopFwdSm80ILi8ELi1ELb0EN4cute5tupleIJNS5_1CILi128EEENS7_ILi48EEENS7_ILi256EEEEEELi256ENS_6half_tEfNS_4arch4Sm80ELb0ELb0ELb0ELb1ELb1ELb1ELb1ELb1EEENS1_21CollectiveEpilogueFwdINS6_IJS8_SA_S9_EEENS6_IJNS7_ILi1EEESI_SI_EEESC_SE_Li256ELb1ELb1ELb1ELb0EEENS1_36VarlenDynamicPersistentTileSchedulerILi128ELi48ELi256ELi256ELb1ELb1ELb0ELb0ELb1ELb1EEEEEEEEEvNT_6ParamsE,"a",@progbits
	.sectionflags	@""
	.align	4
.nv.constant0._ZN7cutlass13device_kernelIN5flash19enable_sm80_to_sm89INS1_16FlashAttnFwdSm80INS1_25CollectiveMainloopFwdSm80ILi8ELi1ELb0EN4cute5tupleIJNS5_1CILi128EEENS7_ILi48EEENS7_ILi256EEEEEELi256ENS_6half_tEfNS_4arch4Sm80ELb0ELb0ELb0ELb1ELb1ELb1ELb1ELb1EEENS1_21CollectiveEpilogueFwdINS6_IJS8_SA_S9_EEENS6_IJNS7_ILi1EEESI_SI_EEESC_SE_Li256ELb1ELb1ELb1ELb0EEENS1_36VarlenDynamicPersistentTileSchedulerILi128ELi48ELi256ELi256ELb1ELb1ELb0ELb0ELb1ELb1EEEEEEEEEvNT_6ParamsE:
	.zero		1976


//--------------------- .nv.constant0._ZN7cutlass13device_kernelIN5flash19enable_sm80_to_sm89INS1_16FlashAttnFwdSm80INS1_25CollectiveMainloopFwdSm80ILi8ELi1ELb0EN4cute5tupleIJNS5_1CILi128EEENS7_ILi64EEENS7_ILi256EEEEEELi256ENS_6half_tEfNS_4arch4Sm80ELb0ELb1ELb0ELb0ELb1ELb0ELb1ELb1EEENS1_21CollectiveEpilogueFwdINS6_IJS8_SA_S9_EEENS6_IJNS7_ILi1EEESI_SI_EEESC_SE_Li256ELb0ELb1ELb1ELb0EEENS1_19SingleTileSchedulerILb0ELb1ELb1ELi128EEEEEEEEEvNT_6ParamsE --------------------------
	.section	.nv.constant0._ZN7cutlass13device_kernelIN5flash19enable_sm80_to_sm89INS1_16FlashAttnFwdSm80INS1_25CollectiveMainloopFwdSm80ILi8ELi1ELb0EN4cute5tupleIJNS5_1CILi128EEENS7_ILi64EEENS7_ILi256EEEEEELi256ENS_6half_tEfNS_4arch4Sm80ELb0ELb1ELb0ELb0ELb1ELb0ELb1ELb1EEENS1_21CollectiveEpilogueFwdINS6_IJS8_SA_S9_EEENS6_IJNS7_ILi1EEESI_SI_EEESC_SE_Li256ELb0ELb1ELb1ELb0EEENS1_19SingleTileSchedulerILb0ELb1ELb1ELi128EEEEEEEEEvNT_6ParamsE,"a",@progbits
	.sectionflags	@""
	.align	4
.nv.constant0._ZN7cutlass13device_kernelIN5flash19enable_sm80_to_sm89INS1_16FlashAttnFwdSm80INS1_25CollectiveMainloopFwdSm80ILi8ELi1ELb0EN4cute5tupleIJNS5_1CILi128EEENS7_ILi64EEENS7_ILi256EEEEEELi256ENS_6half_tEfNS_4arch4Sm80ELb0ELb1ELb0ELb0ELb1ELb0ELb1ELb1EEENS1_21CollectiveEpilogueFwdINS6_IJS8_SA_S9_EEENS6_IJNS7_ILi1EEESI_SI_EEESC_SE_Li256ELb0ELb1ELb1ELb0EEENS1_19SingleTileSchedulerILb0ELb1ELb1ELi128EEEEEEEEEvNT_6ParamsE:
	.zero		1944


//--------------------- .nv.constant0._ZN7cutlass13device_kernelIN5flash19enable_sm80_to_sm89INS1_16FlashAttnFwdSm80INS1_25CollectiveMainloopFwdSm80ILi8ELi1ELb0EN4cute5tupleIJNS5_1CILi128EEENS7_ILi64EEENS7_ILi256EEEEEELi256ENS_6half_tEfNS_4arch4Sm80ELb0ELb1ELb0ELb1ELb1ELb0ELb1ELb1EEENS1_21CollectiveEpilogueFwdINS6_IJS8_SA_S9_EEENS6_IJNS7_ILi1EEESI_SI_EEESC_SE_Li256ELb1ELb1ELb1ELb0EEENS1_36VarlenDynamicPersistentTileSchedulerILi128ELi64ELi256ELi256ELb1ELb1ELb0ELb1ELb0ELb1EEEEEEEEEvNT_6ParamsE --------------------------
	.section	.nv.constant0._ZN7cutlass13device_kernelIN5flash19enable_sm80_to_sm89INS1_16FlashAttnFwdSm80INS1_25CollectiveMainloopFwdSm80ILi8ELi1ELb0EN4cute5tupleIJNS5_1CILi128EEENS7_ILi64EEENS7_ILi256EEEEEELi256ENS_6half_tEfNS_4arch4Sm80ELb0ELb1ELb0ELb1ELb1ELb0ELb1ELb1EEENS1_21CollectiveEpilogueFwdINS6_IJS8_SA_S9_EEENS6_IJNS7_ILi1EEESI_SI_EEESC_SE_Li256ELb1ELb1ELb1ELb0EEENS1_36VarlenDynamicPersistentTileSchedulerILi128ELi64ELi256ELi256ELb1ELb1ELb0ELb1ELb0ELb1EEEEEEEEEvNT_6ParamsE,"a",@progbits
	.sectionflags	@""
	.align	4
.nv.constant0._ZN7cutlass13device_kernelIN5flash19enable_sm80_to_sm89INS1_16FlashAttnFwdSm80INS1_25CollectiveMainloopFwdSm80ILi8ELi1ELb0EN4cute5tupleIJNS5_1CILi128EEENS7_ILi64EEENS7_ILi256EEEEEELi256ENS_6half_tEfNS_4arch4Sm80ELb0ELb1ELb0ELb1ELb1ELb0ELb1ELb1EEENS1_21CollectiveEpilogueFwdINS6_IJS8_SA_S9_EEENS6_IJNS7_ILi1EEESI_SI_EEESC_SE_Li256ELb1ELb1ELb1ELb0EEENS1_36VarlenDynamicPersistentTileSchedulerILi128ELi64ELi256ELi256ELb1ELb1ELb0ELb1ELb0ELb1EEEEEEEEEvNT_6ParamsE:
	.zero		1976


//--------------------- .nv.constant0._ZN7cutlass13device_kernelIN5flash19enable_sm80_to_sm89INS1_16FlashAttnFwdSm80INS1_25CollectiveMainloopFwdSm80ILi8ELi1ELb0EN4cute5tupleIJNS5_1CILi128EEENS7_ILi48EEENS7_ILi256EEEEEELi256ENS_6half_tEfNS_4arch4Sm80ELb0ELb1ELb0ELb1ELb1ELb1ELb1ELb1EEENS1_21CollectiveEpilogueFwdINS6_IJS8_SA_S9_EEENS6_IJNS7_ILi1EEESI_SI_EEESC_SE_Li256ELb1ELb1ELb1ELb0EEENS1_36VarlenDynamicPersistentTileSchedulerILi128ELi48ELi256ELi256ELb1ELb1ELb0ELb1ELb0ELb1EEEEEEEEEvNT_6ParamsE --------------------------
	.section	.nv.constant0._ZN7cutlass13device_kernelIN5flash19enable_sm80_to_sm89INS1_16FlashAttnFwdSm80INS1_25CollectiveMainloopFwdSm80ILi8ELi1ELb0EN4cute5tupleIJNS5_1CILi128EEENS7_ILi48EEENS7_ILi256EEEEEELi256ENS_6half_tEfNS_4arch4Sm80ELb0ELb1ELb0ELb1ELb1ELb1ELb1ELb1EEENS1_21CollectiveEpilogueFwdINS6_IJS8_SA_S9_EEENS6_IJNS7_ILi1EEESI_SI_EEESC_SE_Li256ELb1ELb1ELb1ELb0EEENS1_36VarlenDynamicPersistentTileSchedulerILi128ELi48ELi256ELi256ELb1ELb1ELb0ELb1ELb0ELb1EEEEEEEEEvNT_6ParamsE,"a",@progbits
	.sectionflags	@""
	.align	4
.nv.constant0._ZN7cutlass13device_kernelIN5flash19enable_sm80_to_sm89INS1_16FlashAttnFwdSm80INS1_25CollectiveMainloopFwdSm80ILi8ELi1ELb0EN4cute5tupleIJNS5_1CILi128EEENS7_ILi48EEENS7_ILi256EEEEEELi256ENS_6half_tEfNS_4arch4Sm80ELb0ELb1ELb0ELb1ELb1ELb1ELb1ELb1EEENS1_21CollectiveEpilogueFwdINS6_IJS8_SA_S9_EEENS6_IJNS7_ILi1EEESI_SI_EEESC_SE_Li256ELb1ELb1ELb1ELb0EEENS1_36VarlenDynamicPersistentTileSchedulerILi128ELi48ELi256ELi256ELb1ELb1ELb0ELb1ELb0ELb1EEEEEEEEEvNT_6ParamsE:
	.zero		1976


//--------------------- .nv.constant0._ZN7cutlass13device_kernelIN5flash19enable_sm80_to_sm89INS1_16FlashAttnFwdSm80INS1_25CollectiveMainloopFwdSm80ILi8ELi1ELb0EN4cute5tupleIJNS5_1CILi128EEENS7_ILi96EEENS7_ILi256EEEEEELi256ENS_6half_tEfNS_4arch4Sm80ELb1ELb0ELb0ELb0ELb1ELb0ELb1ELb1EEENS1_21CollectiveEpilogueFwdINS6_IJS8_SA_S9_EEENS6_IJNS7_ILi1EEESI_SI_EEESC_SE_Li256ELb0ELb1ELb1ELb0EEENS1_30DynamicPersistentTileSchedulerILi256ELi256ELb1ELb1ELb0EEEEEEEEEvNT_6ParamsE --------------------------
	.section	.nv.constant0._ZN7cutlass13device_kernelIN5flash19enable_sm80_to_sm89INS1_16FlashAttnFwdSm80INS1_25CollectiveMainloopFwdSm80ILi8ELi1ELb0EN4cute5tupleIJNS5_1CILi128EEENS7_ILi96EEENS7_ILi256EEEEEELi256ENS_6half_tEfNS_4arch4Sm80ELb1ELb0ELb0ELb0ELb1ELb0ELb1ELb1EEENS1_21CollectiveEpilogueFwdINS6_IJS8_SA_S9_EEENS6_IJNS7_ILi1EEESI_SI_EEESC_SE_Li256ELb0ELb1ELb1ELb0EEENS1_30DynamicPersistentTileSchedulerILi256ELi256ELb1ELb1ELb0EEEEEEEEEvNT_6ParamsE,"a",@progbits
	.sectionflags	@""
	.align	4
.nv.constant0._ZN7cutlass13device_kernelIN5flash19enable_sm80_to_sm89INS1_16FlashAttnFwdSm80INS1_25CollectiveMainloopFwdSm80ILi8ELi1ELb0EN4cute5tupleIJNS5_1CILi128EEENS7_ILi96EEENS7_ILi256EEEEEELi256ENS_6half_tEfNS_4arch4Sm80ELb1ELb0ELb0ELb0ELb1ELb0ELb1ELb1EEENS1_21CollectiveEpilogueFwdINS6_IJS8_SA_S9_EEENS6_IJNS7_ILi1EEESI_SI_EEESC_SE_Li256ELb0ELb1ELb1ELb0EEENS1_30DynamicPersistentTileSchedulerILi256ELi256ELb1ELb1ELb0EEEEEEEEEvNT_6ParamsE:
	.zero		1960


//--------------------- .nv.constant0._ZN7cutlass13device_kernelIN5flash19enable_sm80_to_sm89INS1_16FlashAttnFwdSm80INS1_25CollectiveMainloopFwdSm80ILi8ELi1ELb0EN4cute5tupleIJNS5_1CILi128EEENS7_ILi64EEENS7_ILi256EEEEEELi256ENS_6half_tEfNS_4arch4Sm80ELb1ELb0ELb0ELb1ELb1ELb0ELb1ELb1EEENS1_21CollectiveEpilogueFwdINS6_IJS8_SA_S9_EEENS6_IJNS7_ILi1EEESI_SI_EEESC_SE_Li256ELb1ELb1ELb1ELb0EEENS1_36VarlenDynamicPersistentTileSchedulerILi128ELi64ELi256ELi256ELb1ELb1ELb0ELb1ELb1ELb1EEEEEEEEEvNT_6ParamsE --------------------------
	.section	.nv.constant0._ZN7cutlass13device_kernelIN5flash19enable_sm80_to_sm89INS1_16FlashAttnFwdSm80INS1_25CollectiveMainloopFwdSm80ILi8ELi1ELb0EN4cute5tupleIJNS5_1CILi128EEENS7_ILi64EEENS7_ILi256EEEEEELi256ENS_6half_tEfNS_4arch4Sm80ELb1ELb0ELb0ELb1ELb1ELb0ELb1ELb1EEENS1_21CollectiveEpilogueFwdINS6_IJS8_SA_S9_EEENS6_IJNS7_ILi1EEESI_SI_EEESC_SE_Li256ELb1ELb1ELb1ELb0EEENS1_36VarlenDynamicPersistentTileSchedulerILi128ELi64ELi256ELi256ELb1ELb1ELb0ELb1ELb1ELb1EEEEEEEEEvNT_6ParamsE,"a",@progbits
	.sectionflags	@""
	.align	4
.nv.constant0._ZN7cutlass13device_kernelIN5flash19enable_sm80_to_sm89INS1_16FlashAttnFwdSm80INS1_25CollectiveMainloopFwdSm80ILi8ELi1ELb0EN4cute5tupleIJNS5_1CILi128EEENS7_ILi64EEENS7_ILi256EEEEEELi256ENS_6half_tEfNS_4arch4Sm80ELb1ELb0ELb0ELb1ELb1ELb0ELb1ELb1EEENS1_21CollectiveEpilogueFwdINS6_IJS8_SA_S9_EEENS6_IJNS7_ILi1EEESI_SI_EEESC_SE_Li256ELb1ELb1ELb1ELb0EEENS1_36VarlenDynamicPersistentTileSchedulerILi128ELi64ELi256ELi256ELb1ELb1ELb0ELb1ELb1ELb1EEEEEEEEEvNT_6ParamsE:
	.zero		1976


//--------------------- .nv.constant0._ZN7cutlass13device_kernelIN5flash19enable_sm80_to_sm89INS1_16FlashAttnFwdSm80INS1_25CollectiveMainloopFwdSm80ILi8ELi1ELb0EN4cute5tupleIJNS5_1CILi128EEENS7_ILi48EEENS7_ILi256EEEEEELi256ENS_6half_tEfNS_4arch4Sm80ELb1ELb0ELb0ELb1ELb1ELb1ELb1ELb1EEENS1_21CollectiveEpilogueFwdINS6_IJS8_SA_S9_EEENS6_IJNS7_ILi1EEESI_SI_EEESC_SE_Li256ELb1ELb1ELb1ELb0EEENS1_36VarlenDynamicPersistentTileSchedulerILi128ELi48ELi256ELi256ELb1ELb1ELb0ELb1ELb1ELb1EEEEEEEEEvNT_6ParamsE --------------------------
	.section	.nv.constant0._ZN7cutlass13device_kernelIN5flash19enable_sm80_to_sm89INS1_16FlashAttnFwdSm80INS1_25CollectiveMainloopFwdSm80ILi8ELi1ELb0EN4cute5tupleIJNS5_1CILi128EEENS7_ILi48EEENS7_ILi256EEEEEELi256ENS_6half_tEfNS_4arch4Sm80ELb1ELb0ELb0ELb1ELb1ELb1ELb1ELb1EEENS1_21CollectiveEpilogueFwdINS6_IJS8_SA_S9_EEENS6_IJNS7_ILi1EEESI_SI_EEESC_SE_Li256ELb1ELb1ELb1ELb0EEENS1_36VarlenDynamicPersistentTileSchedulerILi128ELi48ELi256ELi256ELb1ELb1ELb0ELb1ELb1ELb1EEEEEEEEEvNT_6ParamsE,"a",@progbits
	.sectionflags	@""
	.align	4
.nv.constant0._ZN7cutlass13device_kernelIN5flash19enable_sm80_to_sm89INS1_16FlashAttnFwdSm80INS1_25CollectiveMainloopFwdSm80ILi8ELi1ELb0EN4cute5tupleIJNS5_1CILi128EEENS7_ILi48EEENS7_ILi256EEEEEELi256ENS_6half_tEfNS_4arch4Sm80ELb1ELb0ELb0ELb1ELb1ELb1ELb1ELb1EEENS1_21CollectiveEpilogueFwdINS6_IJS8_SA_S9_EEENS6_IJNS7_ILi1EEESI_SI_EEESC_SE_Li256ELb1ELb1ELb1ELb0EEENS1_36VarlenDynamicPersistentTileSchedulerILi128ELi48ELi256ELi256ELb1ELb1ELb0ELb1ELb1ELb1EEEEEEEEEvNT_6ParamsE:
	.zero		1976


//--------------------- SYMBOLS --------------------------

	.type		.nv.reservedSmem.offset0,@object
	.size		.nv.reservedSmem.offset0,0x4
